//
// Generated by NVIDIA NVVM Compiler
//
// Compiler Build ID: CL-36424714
// Cuda compilation tools, release 13.0, V13.0.88
// Based on NVVM 20.0.0
//

.version 9.0
.target sm_100
.address_size 64

	// .globl	_Z21gemm_kernel_optimizediiidPKdiS0_idPdi
// _ZZ21gemm_kernel_optimizediiidPKdiS0_idPdiE2As has been demoted
// _ZZ21gemm_kernel_optimizediiidPKdiS0_idPdiE2Bs has been demoted

.visible .entry _Z21gemm_kernel_optimizediiidPKdiS0_idPdi(
	.param .u32 _Z21gemm_kernel_optimizediiidPKdiS0_idPdi_param_0,
	.param .u32 _Z21gemm_kernel_optimizediiidPKdiS0_idPdi_param_1,
	.param .u32 _Z21gemm_kernel_optimizediiidPKdiS0_idPdi_param_2,
	.param .f64 _Z21gemm_kernel_optimizediiidPKdiS0_idPdi_param_3,
	.param .u64 .ptr .align 1 _Z21gemm_kernel_optimizediiidPKdiS0_idPdi_param_4,
	.param .u32 _Z21gemm_kernel_optimizediiidPKdiS0_idPdi_param_5,
	.param .u64 .ptr .align 1 _Z21gemm_kernel_optimizediiidPKdiS0_idPdi_param_6,
	.param .u32 _Z21gemm_kernel_optimizediiidPKdiS0_idPdi_param_7,
	.param .f64 _Z21gemm_kernel_optimizediiidPKdiS0_idPdi_param_8,
	.param .u64 .ptr .align 1 _Z21gemm_kernel_optimizediiidPKdiS0_idPdi_param_9,
	.param .u32 _Z21gemm_kernel_optimizediiidPKdiS0_idPdi_param_10
)
.maxntid 256
.minnctapersm 2
{
	.reg .pred 	%p<548>;
	.reg .b32 	%r<1892>;
	.reg .b64 	%rd<414>;
	.reg .b64 	%fd<1566>;
	// demoted variable
	.shared .align 16 .b8 _ZZ21gemm_kernel_optimizediiidPKdiS0_idPdiE2As[18432];
	// demoted variable
	.shared .align 16 .b8 _ZZ21gemm_kernel_optimizediiidPKdiS0_idPdiE2Bs[16512];
	ld.param.u64 	%rd24, [_Z21gemm_kernel_optimizediiidPKdiS0_idPdi_param_4];
	ld.param.u32 	%r129, [_Z21gemm_kernel_optimizediiidPKdiS0_idPdi_param_5];
	ld.param.u64 	%rd25, [_Z21gemm_kernel_optimizediiidPKdiS0_idPdi_param_6];
	mov.u32 	%r132, %ctaid.x;
	mov.u32 	%r133, %ctaid.y;
	mov.u32 	%r134, %tid.x;
	mov.u32 	%r135, %tid.y;
	mov.u32 	%r1, %ntid.x;
	mad.lo.s32 	%r2, %r135, %r1, %r134;
	shl.b32 	%r136, %r2, 1;
	and.b32  	%r137, %r136, 56;
	shl.b32 	%r138, %r2, 4;
	and.b32  	%r139, %r138, 48;
	shl.b32 	%r3, %r133, 7;
	shr.u32 	%r140, %r2, 1;
	and.b32  	%r141, %r140, 131040;
	add.s32 	%r142, %r141, %r3;
	add.s32 	%r4, %r142, %r137;
	shl.b32 	%r5, %r132, 7;
	and.b32  	%r143, %r136, 64;
	or.b32  	%r144, %r143, %r5;
	or.b32  	%r6, %r144, %r139;
	mul.lo.s32 	%r145, %r129, %r3;
	mul.wide.s32 	%rd26, %r145, 8;
	add.s64 	%rd413, %rd24, %rd26;
	mul.wide.u32 	%rd27, %r5, 8;
	add.s64 	%rd412, %rd25, %rd27;
	setp.gt.u32 	%p1, %r2, 1023;
	@%p1 bra 	$L__BB0_41;
	mov.u32 	%r146, %ntid.y;
	mul.lo.s32 	%r7, %r1, %r146;
	add.s32 	%r147, %r2, %r7;
	max.u32 	%r148, %r147, 1024;
	setp.lt.u32 	%p2, %r147, 1024;
	selp.u32 	%r149, 1, 0, %p2;
	add.s32 	%r150, %r147, %r149;
	sub.s32 	%r151, %r148, %r150;
	div.u32 	%r152, %r151, %r7;
	add.s32 	%r8, %r152, %r149;
	add.s32 	%r153, %r8, 1;
	and.b32  	%r9, %r153, 3;
	and.b32  	%r10, %r8, 3;
	setp.eq.s32 	%p3, %r10, 3;
	mov.u32 	%r1877, %r2;
	@%p3 bra 	$L__BB0_7;
	mov.b32 	%r1876, 0;
	mov.u32 	%r1877, %r2;
$L__BB0_3:
	.pragma "nounroll";
	ld.param.u32 	%r1779, [_Z21gemm_kernel_optimizediiidPKdiS0_idPdi_param_2];
	ld.param.u32 	%r1499, [_Z21gemm_kernel_optimizediiidPKdiS0_idPdi_param_0];
	shr.u32 	%r13, %r1877, 3;
	and.b32  	%r14, %r1877, 7;
	add.s32 	%r155, %r3, %r13;
	setp.lt.s32 	%p4, %r155, %r1499;
	setp.lt.s32 	%p5, %r14, %r1779;
	and.pred  	%p6, %p5, %p4;
	@%p6 bra 	$L__BB0_5;
	mov.u32 	%r156, _ZZ21gemm_kernel_optimizediiidPKdiS0_idPdiE2As;
	mad.lo.s32 	%r157, %r13, 72, %r156;
	shl.b32 	%r158, %r14, 3;
	add.s32 	%r159, %r157, %r158;
	mov.b64 	%rd28, 0;
	st.shared.u64 	[%r159], %rd28;
	bra.uni 	$L__BB0_6;
$L__BB0_5:
	ld.param.u32 	%r1806, [_Z21gemm_kernel_optimizediiidPKdiS0_idPdi_param_5];
	mad.lo.s32 	%r160, %r13, %r1806, %r14;
	mul.wide.s32 	%rd30, %r160, 8;
	add.s64 	%rd29, %rd413, %rd30;
	// begin inline asm
	ld.global.nc.f64 %fd771, [%rd29];
	// end inline asm
	mov.u32 	%r161, _ZZ21gemm_kernel_optimizediiidPKdiS0_idPdiE2As;
	mad.lo.s32 	%r162, %r13, 72, %r161;
	shl.b32 	%r163, %r14, 3;
	add.s32 	%r164, %r162, %r163;
	st.shared.f64 	[%r164], %fd771;
$L__BB0_6:
	add.s32 	%r1877, %r1877, %r7;
	add.s32 	%r1876, %r1876, 1;
	setp.ne.s32 	%p7, %r1876, %r9;
	@%p7 bra 	$L__BB0_3;
$L__BB0_7:
	setp.lt.u32 	%p8, %r8, 3;
	@%p8 bra 	$L__BB0_8;
	bra.uni 	$L__BB0_17;
$L__BB0_8:
	setp.eq.s32 	%p22, %r10, 3;
	mov.u32 	%r1880, %r2;
	@%p22 bra 	$L__BB0_14;
	mov.b32 	%r1879, 0;
	mov.u32 	%r1880, %r2;
$L__BB0_10:
	.pragma "nounroll";
	ld.param.u32 	%r1784, [_Z21gemm_kernel_optimizediiidPKdiS0_idPdi_param_2];
	ld.param.u32 	%r1639, [_Z21gemm_kernel_optimizediiidPKdiS0_idPdi_param_1];
	shr.u32 	%r20, %r1880, 7;
	and.b32  	%r21, %r1880, 127;
	setp.lt.s32 	%p23, %r20, %r1784;
	add.s32 	%r207, %r5, %r21;
	setp.lt.s32 	%p24, %r207, %r1639;
	and.pred  	%p25, %p23, %p24;
	@%p25 bra 	$L__BB0_12;
	mov.u32 	%r208, _ZZ21gemm_kernel_optimizediiidPKdiS0_idPdiE2Bs;
	mad.lo.s32 	%r209, %r20, 1032, %r208;
	shl.b32 	%r210, %r21, 3;
	add.s32 	%r211, %r209, %r210;
	mov.b64 	%rd43, 0;
	st.shared.u64 	[%r211], %rd43;
	bra.uni 	$L__BB0_13;
$L__BB0_12:
	ld.param.u32 	%r1818, [_Z21gemm_kernel_optimizediiidPKdiS0_idPdi_param_7];
	mad.lo.s32 	%r212, %r20, %r1818, %r21;
	mul.wide.s32 	%rd45, %r212, 8;
	add.s64 	%rd44, %rd412, %rd45;
	// begin inline asm
	ld.global.nc.f64 %fd776, [%rd44];
	// end inline asm
	mov.u32 	%r213, _ZZ21gemm_kernel_optimizediiidPKdiS0_idPdiE2Bs;
	mad.lo.s32 	%r214, %r20, 1032, %r213;
	shl.b32 	%r215, %r21, 3;
	add.s32 	%r216, %r214, %r215;
	st.shared.f64 	[%r216], %fd776;
$L__BB0_13:
	add.s32 	%r1880, %r1880, %r7;
	add.s32 	%r1879, %r1879, 1;
	setp.ne.s32 	%p26, %r1879, %r9;
	@%p26 bra 	$L__BB0_10;
$L__BB0_14:
	setp.lt.u32 	%p27, %r8, 3;
	@%p27 bra 	$L__BB0_41;
$L__BB0_15:
	.pragma "nounroll";
	ld.param.u32 	%r1785, [_Z21gemm_kernel_optimizediiidPKdiS0_idPdi_param_2];
	ld.param.u32 	%r1640, [_Z21gemm_kernel_optimizediiidPKdiS0_idPdi_param_1];
	shr.u32 	%r39, %r1880, 7;
	and.b32  	%r40, %r1880, 127;
	setp.ge.s32 	%p28, %r39, %r1785;
	add.s32 	%r218, %r5, %r40;
	setp.ge.s32 	%p29, %r218, %r1640;
	or.pred  	%p30, %p28, %p29;
	@%p30 bra 	$L__BB0_30;
	ld.param.u32 	%r1819, [_Z21gemm_kernel_optimizediiidPKdiS0_idPdi_param_7];
	mad.lo.s32 	%r223, %r39, %r1819, %r40;
	mul.wide.s32 	%rd48, %r223, 8;
	add.s64 	%rd47, %rd412, %rd48;
	// begin inline asm
	ld.global.nc.f64 %fd777, [%rd47];
	// end inline asm
	mov.u32 	%r224, _ZZ21gemm_kernel_optimizediiidPKdiS0_idPdiE2Bs;
	mad.lo.s32 	%r225, %r39, 1032, %r224;
	shl.b32 	%r226, %r40, 3;
	add.s32 	%r227, %r225, %r226;
	st.shared.f64 	[%r227], %fd777;
	bra.uni 	$L__BB0_31;
$L__BB0_17:
	.pragma "nounroll";
	ld.param.u32 	%r1780, [_Z21gemm_kernel_optimizediiidPKdiS0_idPdi_param_2];
	ld.param.u32 	%r1500, [_Z21gemm_kernel_optimizediiidPKdiS0_idPdi_param_0];
	shr.u32 	%r26, %r1877, 3;
	and.b32  	%r27, %r1877, 7;
	add.s32 	%r165, %r3, %r26;
	setp.ge.s32 	%p9, %r165, %r1500;
	setp.ge.s32 	%p10, %r27, %r1780;
	or.pred  	%p11, %p10, %p9;
	@%p11 bra 	$L__BB0_19;
	ld.param.u32 	%r1807, [_Z21gemm_kernel_optimizediiidPKdiS0_idPdi_param_5];
	mad.lo.s32 	%r170, %r26, %r1807, %r27;
	mul.wide.s32 	%rd33, %r170, 8;
	add.s64 	%rd32, %rd413, %rd33;
	// begin inline asm
	ld.global.nc.f64 %fd772, [%rd32];
	// end inline asm
	mov.u32 	%r171, _ZZ21gemm_kernel_optimizediiidPKdiS0_idPdiE2As;
	mad.lo.s32 	%r172, %r26, 72, %r171;
	shl.b32 	%r173, %r27, 3;
	add.s32 	%r174, %r172, %r173;
	st.shared.f64 	[%r174], %fd772;
	bra.uni 	$L__BB0_20;
$L__BB0_19:
	mov.u32 	%r166, _ZZ21gemm_kernel_optimizediiidPKdiS0_idPdiE2As;
	mad.lo.s32 	%r167, %r26, 72, %r166;
	shl.b32 	%r168, %r27, 3;
	add.s32 	%r169, %r167, %r168;
	mov.b64 	%rd31, 0;
	st.shared.u64 	[%r169], %rd31;
$L__BB0_20:
	ld.param.u32 	%r1781, [_Z21gemm_kernel_optimizediiidPKdiS0_idPdi_param_2];
	ld.param.u32 	%r1501, [_Z21gemm_kernel_optimizediiidPKdiS0_idPdi_param_0];
	add.s32 	%r28, %r1877, %r7;
	shr.u32 	%r29, %r28, 3;
	and.b32  	%r30, %r28, 7;
	add.s32 	%r175, %r3, %r29;
	setp.lt.s32 	%p12, %r175, %r1501;
	setp.lt.s32 	%p13, %r30, %r1781;
	and.pred  	%p14, %p13, %p12;
	@%p14 bra 	$L__BB0_22;
	mov.u32 	%r176, _ZZ21gemm_kernel_optimizediiidPKdiS0_idPdiE2As;
	mad.lo.s32 	%r177, %r29, 72, %r176;
	shl.b32 	%r178, %r30, 3;
	add.s32 	%r179, %r177, %r178;
	mov.b64 	%rd34, 0;
	st.shared.u64 	[%r179], %rd34;
	bra.uni 	$L__BB0_23;
$L__BB0_22:
	ld.param.u32 	%r1808, [_Z21gemm_kernel_optimizediiidPKdiS0_idPdi_param_5];
	mad.lo.s32 	%r180, %r29, %r1808, %r30;
	mul.wide.s32 	%rd36, %r180, 8;
	add.s64 	%rd35, %rd413, %rd36;
	// begin inline asm
	ld.global.nc.f64 %fd773, [%rd35];
	// end inline asm
	mov.u32 	%r181, _ZZ21gemm_kernel_optimizediiidPKdiS0_idPdiE2As;
	mad.lo.s32 	%r182, %r29, 72, %r181;
	shl.b32 	%r183, %r30, 3;
	add.s32 	%r184, %r182, %r183;
	st.shared.f64 	[%r184], %fd773;
$L__BB0_23:
	ld.param.u32 	%r1782, [_Z21gemm_kernel_optimizediiidPKdiS0_idPdi_param_2];
	ld.param.u32 	%r1502, [_Z21gemm_kernel_optimizediiidPKdiS0_idPdi_param_0];
	add.s32 	%r31, %r28, %r7;
	shr.u32 	%r32, %r31, 3;
	and.b32  	%r33, %r31, 7;
	add.s32 	%r185, %r3, %r32;
	setp.lt.s32 	%p15, %r185, %r1502;
	setp.lt.s32 	%p16, %r33, %r1782;
	and.pred  	%p17, %p16, %p15;
	@%p17 bra 	$L__BB0_25;
	mov.u32 	%r186, _ZZ21gemm_kernel_optimizediiidPKdiS0_idPdiE2As;
	mad.lo.s32 	%r187, %r32, 72, %r186;
	shl.b32 	%r188, %r33, 3;
	add.s32 	%r189, %r187, %r188;
	mov.b64 	%rd37, 0;
	st.shared.u64 	[%r189], %rd37;
	bra.uni 	$L__BB0_26;
$L__BB0_25:
	ld.param.u32 	%r1809, [_Z21gemm_kernel_optimizediiidPKdiS0_idPdi_param_5];
	mad.lo.s32 	%r190, %r32, %r1809, %r33;
	mul.wide.s32 	%rd39, %r190, 8;
	add.s64 	%rd38, %rd413, %rd39;
	// begin inline asm
	ld.global.nc.f64 %fd774, [%rd38];
	// end inline asm
	mov.u32 	%r191, _ZZ21gemm_kernel_optimizediiidPKdiS0_idPdiE2As;
	mad.lo.s32 	%r192, %r32, 72, %r191;
	shl.b32 	%r193, %r33, 3;
	add.s32 	%r194, %r192, %r193;
	st.shared.f64 	[%r194], %fd774;
$L__BB0_26:
	ld.param.u32 	%r1783, [_Z21gemm_kernel_optimizediiidPKdiS0_idPdi_param_2];
	ld.param.u32 	%r1503, [_Z21gemm_kernel_optimizediiidPKdiS0_idPdi_param_0];
	add.s32 	%r34, %r31, %r7;
	shr.u32 	%r35, %r34, 3;
	and.b32  	%r36, %r34, 7;
	add.s32 	%r195, %r3, %r35;
	setp.lt.s32 	%p18, %r195, %r1503;
	setp.lt.s32 	%p19, %r36, %r1783;
	and.pred  	%p20, %p19, %p18;
	@%p20 bra 	$L__BB0_28;
	mov.u32 	%r196, _ZZ21gemm_kernel_optimizediiidPKdiS0_idPdiE2As;
	mad.lo.s32 	%r197, %r35, 72, %r196;
	shl.b32 	%r198, %r36, 3;
	add.s32 	%r199, %r197, %r198;
	mov.b64 	%rd40, 0;
	st.shared.u64 	[%r199], %rd40;
	bra.uni 	$L__BB0_29;
$L__BB0_28:
	ld.param.u32 	%r1810, [_Z21gemm_kernel_optimizediiidPKdiS0_idPdi_param_5];
	mad.lo.s32 	%r200, %r35, %r1810, %r36;
	mul.wide.s32 	%rd42, %r200, 8;
	add.s64 	%rd41, %rd413, %rd42;
	// begin inline asm
	ld.global.nc.f64 %fd775, [%rd41];
	// end inline asm
	mov.u32 	%r201, _ZZ21gemm_kernel_optimizediiidPKdiS0_idPdiE2As;
	mad.lo.s32 	%r202, %r35, 72, %r201;
	shl.b32 	%r203, %r36, 3;
	add.s32 	%r204, %r202, %r203;
	st.shared.f64 	[%r204], %fd775;
$L__BB0_29:
	add.s32 	%r1877, %r34, %r7;
	setp.lt.u32 	%p21, %r1877, 1024;
	@%p21 bra 	$L__BB0_17;
	bra.uni 	$L__BB0_8;
$L__BB0_30:
	mov.u32 	%r219, _ZZ21gemm_kernel_optimizediiidPKdiS0_idPdiE2Bs;
	mad.lo.s32 	%r220, %r39, 1032, %r219;
	shl.b32 	%r221, %r40, 3;
	add.s32 	%r222, %r220, %r221;
	mov.b64 	%rd46, 0;
	st.shared.u64 	[%r222], %rd46;
$L__BB0_31:
	ld.param.u32 	%r1786, [_Z21gemm_kernel_optimizediiidPKdiS0_idPdi_param_2];
	ld.param.u32 	%r1641, [_Z21gemm_kernel_optimizediiidPKdiS0_idPdi_param_1];
	add.s32 	%r41, %r1880, %r7;
	shr.u32 	%r42, %r41, 7;
	and.b32  	%r43, %r41, 127;
	setp.lt.s32 	%p31, %r42, %r1786;
	add.s32 	%r228, %r5, %r43;
	setp.lt.s32 	%p32, %r228, %r1641;
	and.pred  	%p33, %p31, %p32;
	@%p33 bra 	$L__BB0_33;
	mov.u32 	%r230, _ZZ21gemm_kernel_optimizediiidPKdiS0_idPdiE2Bs;
	mad.lo.s32 	%r231, %r42, 1032, %r230;
	shl.b32 	%r232, %r43, 3;
	add.s32 	%r233, %r231, %r232;
	mov.b64 	%rd49, 0;
	st.shared.u64 	[%r233], %rd49;
	bra.uni 	$L__BB0_34;
$L__BB0_33:
	ld.param.u32 	%r1820, [_Z21gemm_kernel_optimizediiidPKdiS0_idPdi_param_7];
	mad.lo.s32 	%r234, %r42, %r1820, %r43;
	mul.wide.s32 	%rd51, %r234, 8;
	add.s64 	%rd50, %rd412, %rd51;
	// begin inline asm
	ld.global.nc.f64 %fd778, [%rd50];
	// end inline asm
	mov.u32 	%r235, _ZZ21gemm_kernel_optimizediiidPKdiS0_idPdiE2Bs;
	mad.lo.s32 	%r236, %r42, 1032, %r235;
	shl.b32 	%r237, %r43, 3;
	add.s32 	%r238, %r236, %r237;
	st.shared.f64 	[%r238], %fd778;
$L__BB0_34:
	ld.param.u32 	%r1787, [_Z21gemm_kernel_optimizediiidPKdiS0_idPdi_param_2];
	ld.param.u32 	%r1642, [_Z21gemm_kernel_optimizediiidPKdiS0_idPdi_param_1];
	add.s32 	%r44, %r41, %r7;
	shr.u32 	%r45, %r44, 7;
	and.b32  	%r46, %r44, 127;
	setp.lt.s32 	%p34, %r45, %r1787;
	add.s32 	%r240, %r5, %r46;
	setp.lt.s32 	%p35, %r240, %r1642;
	and.pred  	%p36, %p34, %p35;
	@%p36 bra 	$L__BB0_36;
	mov.u32 	%r241, _ZZ21gemm_kernel_optimizediiidPKdiS0_idPdiE2Bs;
	mad.lo.s32 	%r242, %r45, 1032, %r241;
	shl.b32 	%r243, %r46, 3;
	add.s32 	%r244, %r242, %r243;
	mov.b64 	%rd52, 0;
	st.shared.u64 	[%r244], %rd52;
	bra.uni 	$L__BB0_37;
$L__BB0_36:
	ld.param.u32 	%r1821, [_Z21gemm_kernel_optimizediiidPKdiS0_idPdi_param_7];
	mad.lo.s32 	%r245, %r45, %r1821, %r46;
	mul.wide.s32 	%rd54, %r245, 8;
	add.s64 	%rd53, %rd412, %rd54;
	// begin inline asm
	ld.global.nc.f64 %fd779, [%rd53];
	// end inline asm
	mov.u32 	%r246, _ZZ21gemm_kernel_optimizediiidPKdiS0_idPdiE2Bs;
	mad.lo.s32 	%r247, %r45, 1032, %r246;
	shl.b32 	%r248, %r46, 3;
	add.s32 	%r249, %r247, %r248;
	st.shared.f64 	[%r249], %fd779;
$L__BB0_37:
	ld.param.u32 	%r1788, [_Z21gemm_kernel_optimizediiidPKdiS0_idPdi_param_2];
	ld.param.u32 	%r1643, [_Z21gemm_kernel_optimizediiidPKdiS0_idPdi_param_1];
	add.s32 	%r47, %r44, %r7;
	shr.u32 	%r48, %r47, 7;
	and.b32  	%r49, %r47, 127;
	setp.lt.s32 	%p37, %r48, %r1788;
	add.s32 	%r251, %r5, %r49;
	setp.lt.s32 	%p38, %r251, %r1643;
	and.pred  	%p39, %p37, %p38;
	@%p39 bra 	$L__BB0_39;
	mov.u32 	%r252, _ZZ21gemm_kernel_optimizediiidPKdiS0_idPdiE2Bs;
	mad.lo.s32 	%r253, %r48, 1032, %r252;
	shl.b32 	%r254, %r49, 3;
	add.s32 	%r255, %r253, %r254;
	mov.b64 	%rd55, 0;
	st.shared.u64 	[%r255], %rd55;
	bra.uni 	$L__BB0_40;
$L__BB0_39:
	ld.param.u32 	%r1822, [_Z21gemm_kernel_optimizediiidPKdiS0_idPdi_param_7];
	mad.lo.s32 	%r256, %r48, %r1822, %r49;
	mul.wide.s32 	%rd57, %r256, 8;
	add.s64 	%rd56, %rd412, %rd57;
	// begin inline asm
	ld.global.nc.f64 %fd780, [%rd56];
	// end inline asm
	mov.u32 	%r257, _ZZ21gemm_kernel_optimizediiidPKdiS0_idPdiE2Bs;
	mad.lo.s32 	%r258, %r48, 1032, %r257;
	shl.b32 	%r259, %r49, 3;
	add.s32 	%r260, %r258, %r259;
	st.shared.f64 	[%r260], %fd780;
$L__BB0_40:
	add.s32 	%r1880, %r47, %r7;
	setp.lt.u32 	%p40, %r1880, 1024;
	@%p40 bra 	$L__BB0_15;
$L__BB0_41:
	ld.param.u32 	%r1789, [_Z21gemm_kernel_optimizediiidPKdiS0_idPdi_param_2];
	bar.sync 	0;
	setp.lt.s32 	%p41, %r1789, 1;
	mov.f64 	%fd1438, 0d0000000000000000;
	mov.f64 	%fd1439, %fd1438;
	mov.f64 	%fd1440, %fd1438;
	mov.f64 	%fd1441, %fd1438;
	mov.f64 	%fd1442, %fd1438;
	mov.f64 	%fd1443, %fd1438;
	mov.f64 	%fd1444, %fd1438;
	mov.f64 	%fd1445, %fd1438;
	mov.f64 	%fd1446, %fd1438;
	mov.f64 	%fd1447, %fd1438;
	mov.f64 	%fd1448, %fd1438;
	mov.f64 	%fd1449, %fd1438;
	mov.f64 	%fd1450, %fd1438;
	mov.f64 	%fd1451, %fd1438;
	mov.f64 	%fd1452, %fd1438;
	mov.f64 	%fd1453, %fd1438;
	mov.f64 	%fd1454, %fd1438;
	mov.f64 	%fd1455, %fd1438;
	mov.f64 	%fd1456, %fd1438;
	mov.f64 	%fd1457, %fd1438;
	mov.f64 	%fd1458, %fd1438;
	mov.f64 	%fd1459, %fd1438;
	mov.f64 	%fd1460, %fd1438;
	mov.f64 	%fd1461, %fd1438;
	mov.f64 	%fd1462, %fd1438;
	mov.f64 	%fd1463, %fd1438;
	mov.f64 	%fd1464, %fd1438;
	mov.f64 	%fd1465, %fd1438;
	mov.f64 	%fd1466, %fd1438;
	mov.f64 	%fd1467, %fd1438;
	mov.f64 	%fd1468, %fd1438;
	mov.f64 	%fd1469, %fd1438;
	mov.f64 	%fd1470, %fd1438;
	mov.f64 	%fd1471, %fd1438;
	mov.f64 	%fd1472, %fd1438;
	mov.f64 	%fd1473, %fd1438;
	mov.f64 	%fd1474, %fd1438;
	mov.f64 	%fd1475, %fd1438;
	mov.f64 	%fd1476, %fd1438;
	mov.f64 	%fd1477, %fd1438;
	mov.f64 	%fd1478, %fd1438;
	mov.f64 	%fd1479, %fd1438;
	mov.f64 	%fd1480, %fd1438;
	mov.f64 	%fd1481, %fd1438;
	mov.f64 	%fd1482, %fd1438;
	mov.f64 	%fd1483, %fd1438;
	mov.f64 	%fd1484, %fd1438;
	mov.f64 	%fd1485, %fd1438;
	mov.f64 	%fd1486, %fd1438;
	mov.f64 	%fd1487, %fd1438;
	mov.f64 	%fd1488, %fd1438;
	mov.f64 	%fd1489, %fd1438;
	mov.f64 	%fd1490, %fd1438;
	mov.f64 	%fd1491, %fd1438;
	mov.f64 	%fd1492, %fd1438;
	mov.f64 	%fd1493, %fd1438;
	mov.f64 	%fd1494, %fd1438;
	mov.f64 	%fd1495, %fd1438;
	mov.f64 	%fd1496, %fd1438;
	mov.f64 	%fd1497, %fd1438;
	mov.f64 	%fd1498, %fd1438;
	mov.f64 	%fd1499, %fd1438;
	mov.f64 	%fd1500, %fd1438;
	mov.f64 	%fd1501, %fd1438;
	@%p41 bra 	$L__BB0_47;
	mov.u32 	%r262, %ntid.y;
	mul.lo.s32 	%r263, %r1, %r262;
	add.s32 	%r264, %r2, %r263;
	max.u32 	%r265, %r264, 1024;
	setp.lt.u32 	%p42, %r264, 1024;
	selp.u32 	%r266, 1, 0, %p42;
	add.s32 	%r267, %r264, %r266;
	sub.s32 	%r268, %r265, %r267;
	div.u32 	%r269, %r268, %r263;
	add.s32 	%r51, %r269, %r266;
	mov.b32 	%r1883, 0;
	mov.f64 	%fd1438, 0d0000000000000000;
	mov.u32 	%r1884, %r1883;
$L__BB0_43:
	ld.param.u32 	%r1790, [_Z21gemm_kernel_optimizediiidPKdiS0_idPdi_param_2];
	mov.u32 	%r270, %tid.y;
	mov.u32 	%r271, %ntid.x;
	mov.u32 	%r272, %tid.x;
	mad.lo.s32 	%r273, %r270, %r271, %r272;
	setp.gt.u32 	%p43, %r273, 1023;
	xor.b32  	%r73, %r1884, 1;
	add.s32 	%r74, %r1883, 8;
	setp.ge.s32 	%p44, %r74, %r1790;
	or.pred  	%p45, %p44, %p43;
	@%p45 bra 	$L__BB0_226;
	mov.u32 	%r274, %tid.y;
	mov.u32 	%r275, %ntid.x;
	mov.u32 	%r276, %tid.x;
	mad.lo.s32 	%r1885, %r274, %r275, %r276;
	and.b32  	%r277, %r51, 3;
	setp.eq.s32 	%p46, %r277, 3;
	@%p46 bra 	$L__BB0_185;
	ld.param.u32 	%r1791, [_Z21gemm_kernel_optimizediiidPKdiS0_idPdi_param_2];
	ld.param.u32 	%r1504, [_Z21gemm_kernel_optimizediiidPKdiS0_idPdi_param_0];
	mov.u32 	%r278, %tid.y;
	mov.u32 	%r279, %ntid.x;
	mov.u32 	%r280, %tid.x;
	mad.lo.s32 	%r281, %r278, %r279, %r280;
	shr.u32 	%r283, %r281, 3;
	mov.u32 	%r284, %ctaid.y;
	shl.b32 	%r285, %r284, 7;
	add.s32 	%r286, %r285, %r283;
	setp.lt.s32 	%p47, %r286, %r1504;
	and.b32  	%r287, %r281, 7;
	add.s32 	%r288, %r287, %r74;
	setp.lt.s32 	%p48, %r288, %r1791;
	and.pred  	%p49, %p47, %p48;
	@%p49 bra 	$L__BB0_176;
	mov.u32 	%r289, %tid.y;
	mov.u32 	%r290, %ntid.x;
	mov.u32 	%r291, %tid.x;
	mad.lo.s32 	%r292, %r289, %r290, %r291;
	shr.u32 	%r293, %r292, 3;
	mov.u32 	%r294, _ZZ21gemm_kernel_optimizediiidPKdiS0_idPdiE2As;
	mad.lo.s32 	%r295, %r73, 9216, %r294;
	mad.lo.s32 	%r296, %r293, 72, %r295;
	shl.b32 	%r297, %r292, 3;
	and.b32  	%r298, %r297, 56;
	add.s32 	%r299, %r296, %r298;
	mov.b64 	%rd58, 0;
	st.shared.u64 	[%r299], %rd58;
	bra.uni 	$L__BB0_177;
$L__BB0_47:
	ld.param.f64 	%fd1309, [_Z21gemm_kernel_optimizediiidPKdiS0_idPdi_param_8];
	setp.neu.f64 	%p163, %fd1309, 0d0000000000000000;
	@%p163 bra 	$L__BB0_355;
	ld.param.u32 	%r1715, [_Z21gemm_kernel_optimizediiidPKdiS0_idPdi_param_1];
	ld.param.u32 	%r1575, [_Z21gemm_kernel_optimizediiidPKdiS0_idPdi_param_0];
	setp.lt.s32 	%p356, %r4, %r1575;
	setp.lt.s32 	%p357, %r6, %r1715;
	and.pred  	%p358, %p356, %p357;
	@%p358 bra 	$L__BB0_49;
	bra.uni 	$L__BB0_50;
$L__BB0_49:
	ld.param.u32 	%r1853, [_Z21gemm_kernel_optimizediiidPKdiS0_idPdi_param_10];
	ld.param.u64 	%rd393, [_Z21gemm_kernel_optimizediiidPKdiS0_idPdi_param_9];
	ld.param.f64 	%fd1245, [_Z21gemm_kernel_optimizediiidPKdiS0_idPdi_param_3];
	mad.lo.s32 	%r1431, %r4, %r1853, %r6;
	mul.f64 	%fd1117, %fd1245, %fd1501;
	cvta.to.global.u64 	%rd252, %rd393;
	mul.wide.s32 	%rd253, %r1431, 8;
	add.s64 	%rd254, %rd252, %rd253;
	st.global.f64 	[%rd254], %fd1117;
$L__BB0_50:
	ld.param.u32 	%r1716, [_Z21gemm_kernel_optimizediiidPKdiS0_idPdi_param_1];
	ld.param.u32 	%r1576, [_Z21gemm_kernel_optimizediiidPKdiS0_idPdi_param_0];
	setp.ge.s32 	%p359, %r4, %r1576;
	add.s32 	%r1433, %r6, 1;
	setp.ge.s32 	%p360, %r1433, %r1716;
	or.pred  	%p361, %p359, %p360;
	@%p361 bra 	$L__BB0_52;
	ld.param.u32 	%r1854, [_Z21gemm_kernel_optimizediiidPKdiS0_idPdi_param_10];
	ld.param.u64 	%rd394, [_Z21gemm_kernel_optimizediiidPKdiS0_idPdi_param_9];
	ld.param.f64 	%fd1246, [_Z21gemm_kernel_optimizediiidPKdiS0_idPdi_param_3];
	mul.f64 	%fd1118, %fd1246, %fd1500;
	mul.lo.s32 	%r1434, %r4, %r1854;
	cvt.s64.s32 	%rd255, %r1434;
	cvt.u64.u32 	%rd256, %r6;
	add.s64 	%rd257, %rd256, %rd255;
	cvta.to.global.u64 	%rd258, %rd394;
	shl.b64 	%rd259, %rd257, 3;
	add.s64 	%rd260, %rd258, %rd259;
	st.global.f64 	[%rd260+8], %fd1118;
$L__BB0_52:
	ld.param.u32 	%r1717, [_Z21gemm_kernel_optimizediiidPKdiS0_idPdi_param_1];
	ld.param.u32 	%r1577, [_Z21gemm_kernel_optimizediiidPKdiS0_idPdi_param_0];
	setp.ge.s32 	%p362, %r4, %r1577;
	add.s32 	%r1436, %r6, 2;
	setp.ge.s32 	%p363, %r1436, %r1717;
	or.pred  	%p364, %p362, %p363;
	@%p364 bra 	$L__BB0_54;
	ld.param.u32 	%r1855, [_Z21gemm_kernel_optimizediiidPKdiS0_idPdi_param_10];
	ld.param.u64 	%rd395, [_Z21gemm_kernel_optimizediiidPKdiS0_idPdi_param_9];
	ld.param.f64 	%fd1247, [_Z21gemm_kernel_optimizediiidPKdiS0_idPdi_param_3];
	mul.f64 	%fd1119, %fd1247, %fd1499;
	mul.lo.s32 	%r1437, %r4, %r1855;
	cvt.s64.s32 	%rd261, %r1437;
	cvt.u64.u32 	%rd262, %r6;
	add.s64 	%rd263, %rd262, %rd261;
	cvta.to.global.u64 	%rd264, %rd395;
	shl.b64 	%rd265, %rd263, 3;
	add.s64 	%rd266, %rd264, %rd265;
	st.global.f64 	[%rd266+16], %fd1119;
$L__BB0_54:
	ld.param.u32 	%r1718, [_Z21gemm_kernel_optimizediiidPKdiS0_idPdi_param_1];
	ld.param.u32 	%r1578, [_Z21gemm_kernel_optimizediiidPKdiS0_idPdi_param_0];
	setp.ge.s32 	%p365, %r4, %r1578;
	add.s32 	%r1439, %r6, 3;
	setp.ge.s32 	%p366, %r1439, %r1718;
	or.pred  	%p367, %p365, %p366;
	@%p367 bra 	$L__BB0_56;
	ld.param.u32 	%r1856, [_Z21gemm_kernel_optimizediiidPKdiS0_idPdi_param_10];
	ld.param.u64 	%rd396, [_Z21gemm_kernel_optimizediiidPKdiS0_idPdi_param_9];
	ld.param.f64 	%fd1248, [_Z21gemm_kernel_optimizediiidPKdiS0_idPdi_param_3];
	mul.f64 	%fd1120, %fd1248, %fd1498;
	mul.lo.s32 	%r1440, %r4, %r1856;
	cvt.s64.s32 	%rd267, %r1440;
	cvt.u64.u32 	%rd268, %r6;
	add.s64 	%rd269, %rd268, %rd267;
	cvta.to.global.u64 	%rd270, %rd396;
	shl.b64 	%rd271, %rd269, 3;
	add.s64 	%rd272, %rd270, %rd271;
	st.global.f64 	[%rd272+24], %fd1120;
$L__BB0_56:
	ld.param.u32 	%r1719, [_Z21gemm_kernel_optimizediiidPKdiS0_idPdi_param_1];
	ld.param.u32 	%r1579, [_Z21gemm_kernel_optimizediiidPKdiS0_idPdi_param_0];
	setp.ge.s32 	%p368, %r4, %r1579;
	add.s32 	%r1442, %r6, 4;
	setp.ge.s32 	%p369, %r1442, %r1719;
	or.pred  	%p370, %p368, %p369;
	@%p370 bra 	$L__BB0_58;
	ld.param.u32 	%r1857, [_Z21gemm_kernel_optimizediiidPKdiS0_idPdi_param_10];
	ld.param.u64 	%rd397, [_Z21gemm_kernel_optimizediiidPKdiS0_idPdi_param_9];
	ld.param.f64 	%fd1249, [_Z21gemm_kernel_optimizediiidPKdiS0_idPdi_param_3];
	mul.f64 	%fd1121, %fd1249, %fd1497;
	mul.lo.s32 	%r1443, %r4, %r1857;
	cvt.s64.s32 	%rd273, %r1443;
	cvt.u64.u32 	%rd274, %r6;
	add.s64 	%rd275, %rd274, %rd273;
	cvta.to.global.u64 	%rd276, %rd397;
	shl.b64 	%rd277, %rd275, 3;
	add.s64 	%rd278, %rd276, %rd277;
	st.global.f64 	[%rd278+32], %fd1121;
$L__BB0_58:
	ld.param.u32 	%r1720, [_Z21gemm_kernel_optimizediiidPKdiS0_idPdi_param_1];
	ld.param.u32 	%r1580, [_Z21gemm_kernel_optimizediiidPKdiS0_idPdi_param_0];
	setp.ge.s32 	%p371, %r4, %r1580;
	add.s32 	%r1445, %r6, 5;
	setp.ge.s32 	%p372, %r1445, %r1720;
	or.pred  	%p373, %p371, %p372;
	@%p373 bra 	$L__BB0_60;
	ld.param.u32 	%r1858, [_Z21gemm_kernel_optimizediiidPKdiS0_idPdi_param_10];
	ld.param.u64 	%rd398, [_Z21gemm_kernel_optimizediiidPKdiS0_idPdi_param_9];
	ld.param.f64 	%fd1250, [_Z21gemm_kernel_optimizediiidPKdiS0_idPdi_param_3];
	mul.f64 	%fd1122, %fd1250, %fd1496;
	mul.lo.s32 	%r1446, %r4, %r1858;
	cvt.s64.s32 	%rd279, %r1446;
	cvt.u64.u32 	%rd280, %r6;
	add.s64 	%rd281, %rd280, %rd279;
	cvta.to.global.u64 	%rd282, %rd398;
	shl.b64 	%rd283, %rd281, 3;
	add.s64 	%rd284, %rd282, %rd283;
	st.global.f64 	[%rd284+40], %fd1122;
$L__BB0_60:
	ld.param.u32 	%r1721, [_Z21gemm_kernel_optimizediiidPKdiS0_idPdi_param_1];
	ld.param.u32 	%r1581, [_Z21gemm_kernel_optimizediiidPKdiS0_idPdi_param_0];
	setp.ge.s32 	%p374, %r4, %r1581;
	add.s32 	%r1448, %r6, 6;
	setp.ge.s32 	%p375, %r1448, %r1721;
	or.pred  	%p376, %p374, %p375;
	@%p376 bra 	$L__BB0_62;
	ld.param.u32 	%r1859, [_Z21gemm_kernel_optimizediiidPKdiS0_idPdi_param_10];
	ld.param.u64 	%rd399, [_Z21gemm_kernel_optimizediiidPKdiS0_idPdi_param_9];
	ld.param.f64 	%fd1251, [_Z21gemm_kernel_optimizediiidPKdiS0_idPdi_param_3];
	mul.f64 	%fd1123, %fd1251, %fd1495;
	mul.lo.s32 	%r1449, %r4, %r1859;
	cvt.s64.s32 	%rd285, %r1449;
	cvt.u64.u32 	%rd286, %r6;
	add.s64 	%rd287, %rd286, %rd285;
	cvta.to.global.u64 	%rd288, %rd399;
	shl.b64 	%rd289, %rd287, 3;
	add.s64 	%rd290, %rd288, %rd289;
	st.global.f64 	[%rd290+48], %fd1123;
$L__BB0_62:
	ld.param.u32 	%r1722, [_Z21gemm_kernel_optimizediiidPKdiS0_idPdi_param_1];
	ld.param.u32 	%r1582, [_Z21gemm_kernel_optimizediiidPKdiS0_idPdi_param_0];
	setp.ge.s32 	%p377, %r4, %r1582;
	add.s32 	%r1451, %r6, 7;
	setp.ge.s32 	%p378, %r1451, %r1722;
	or.pred  	%p379, %p377, %p378;
	@%p379 bra 	$L__BB0_64;
	ld.param.u32 	%r1860, [_Z21gemm_kernel_optimizediiidPKdiS0_idPdi_param_10];
	ld.param.u64 	%rd400, [_Z21gemm_kernel_optimizediiidPKdiS0_idPdi_param_9];
	ld.param.f64 	%fd1252, [_Z21gemm_kernel_optimizediiidPKdiS0_idPdi_param_3];
	mul.f64 	%fd1124, %fd1252, %fd1494;
	mul.lo.s32 	%r1452, %r4, %r1860;
	cvt.s64.s32 	%rd291, %r1452;
	cvt.u64.u32 	%rd292, %r6;
	add.s64 	%rd293, %rd292, %rd291;
	cvta.to.global.u64 	%rd294, %rd400;
	shl.b64 	%rd295, %rd293, 3;
	add.s64 	%rd296, %rd294, %rd295;
	st.global.f64 	[%rd296+56], %fd1124;
$L__BB0_64:
	ld.param.u32 	%r1723, [_Z21gemm_kernel_optimizediiidPKdiS0_idPdi_param_1];
	ld.param.u32 	%r1583, [_Z21gemm_kernel_optimizediiidPKdiS0_idPdi_param_0];
	setp.lt.s32 	%p380, %r6, %r1723;
	add.s32 	%r1454, %r4, 1;
	setp.lt.s32 	%p381, %r1454, %r1583;
	and.pred  	%p382, %p381, %p380;
	@%p382 bra 	$L__BB0_65;
	bra.uni 	$L__BB0_66;
$L__BB0_65:
	ld.param.u32 	%r1861, [_Z21gemm_kernel_optimizediiidPKdiS0_idPdi_param_10];
	ld.param.u64 	%rd401, [_Z21gemm_kernel_optimizediiidPKdiS0_idPdi_param_9];
	ld.param.f64 	%fd1253, [_Z21gemm_kernel_optimizediiidPKdiS0_idPdi_param_3];
	mad.lo.s32 	%r1455, %r4, %r1861, %r1861;
	add.s32 	%r1456, %r6, %r1455;
	mul.f64 	%fd1125, %fd1253, %fd1493;
	cvta.to.global.u64 	%rd297, %rd401;
	mul.wide.s32 	%rd298, %r1456, 8;
	add.s64 	%rd299, %rd297, %rd298;
	st.global.f64 	[%rd299], %fd1125;
$L__BB0_66:
	ld.param.u32 	%r1724, [_Z21gemm_kernel_optimizediiidPKdiS0_idPdi_param_1];
	ld.param.u32 	%r1584, [_Z21gemm_kernel_optimizediiidPKdiS0_idPdi_param_0];
	setp.ge.s32 	%p383, %r1454, %r1584;
	add.s32 	%r1459, %r6, 1;
	setp.ge.s32 	%p384, %r1459, %r1724;
	or.pred  	%p385, %p383, %p384;
	@%p385 bra 	$L__BB0_68;
	ld.param.u32 	%r1862, [_Z21gemm_kernel_optimizediiidPKdiS0_idPdi_param_10];
	ld.param.u64 	%rd402, [_Z21gemm_kernel_optimizediiidPKdiS0_idPdi_param_9];
	ld.param.f64 	%fd1254, [_Z21gemm_kernel_optimizediiidPKdiS0_idPdi_param_3];
	mul.f64 	%fd1126, %fd1254, %fd1492;
	mad.lo.s32 	%r1460, %r4, %r1862, %r1862;
	cvt.s64.s32 	%rd300, %r1460;
	cvt.u64.u32 	%rd301, %r6;
	add.s64 	%rd302, %rd301, %rd300;
	cvta.to.global.u64 	%rd303, %rd402;
	shl.b64 	%rd304, %rd302, 3;
	add.s64 	%rd305, %rd303, %rd304;
	st.global.f64 	[%rd305+8], %fd1126;
$L__BB0_68:
	ld.param.u32 	%r1725, [_Z21gemm_kernel_optimizediiidPKdiS0_idPdi_param_1];
	ld.param.u32 	%r1585, [_Z21gemm_kernel_optimizediiidPKdiS0_idPdi_param_0];
	setp.ge.s32 	%p386, %r1454, %r1585;
	add.s32 	%r1463, %r6, 2;
	setp.ge.s32 	%p387, %r1463, %r1725;
	or.pred  	%p388, %p386, %p387;
	@%p388 bra 	$L__BB0_70;
	ld.param.u32 	%r1863, [_Z21gemm_kernel_optimizediiidPKdiS0_idPdi_param_10];
	ld.param.u64 	%rd403, [_Z21gemm_kernel_optimizediiidPKdiS0_idPdi_param_9];
	ld.param.f64 	%fd1255, [_Z21gemm_kernel_optimizediiidPKdiS0_idPdi_param_3];
	mul.f64 	%fd1127, %fd1255, %fd1491;
	mad.lo.s32 	%r1464, %r4, %r1863, %r1863;
	cvt.s64.s32 	%rd306, %r1464;
	cvt.u64.u32 	%rd307, %r6;
	add.s64 	%rd308, %rd307, %rd306;
	cvta.to.global.u64 	%rd309, %rd403;
	shl.b64 	%rd310, %rd308, 3;
	add.s64 	%rd311, %rd309, %rd310;
	st.global.f64 	[%rd311+16], %fd1127;
$L__BB0_70:
	ld.param.u32 	%r1726, [_Z21gemm_kernel_optimizediiidPKdiS0_idPdi_param_1];
	ld.param.u32 	%r1586, [_Z21gemm_kernel_optimizediiidPKdiS0_idPdi_param_0];
	setp.ge.s32 	%p389, %r1454, %r1586;
	add.s32 	%r1467, %r6, 3;
	setp.ge.s32 	%p390, %r1467, %r1726;
	or.pred  	%p391, %p389, %p390;
	@%p391 bra 	$L__BB0_72;
	ld.param.u32 	%r1864, [_Z21gemm_kernel_optimizediiidPKdiS0_idPdi_param_10];
	ld.param.u64 	%rd404, [_Z21gemm_kernel_optimizediiidPKdiS0_idPdi_param_9];
	ld.param.f64 	%fd1256, [_Z21gemm_kernel_optimizediiidPKdiS0_idPdi_param_3];
	mul.f64 	%fd1128, %fd1256, %fd1490;
	mad.lo.s32 	%r1468, %r4, %r1864, %r1864;
	cvt.s64.s32 	%rd312, %r1468;
	cvt.u64.u32 	%rd313, %r6;
	add.s64 	%rd314, %rd313, %rd312;
	cvta.to.global.u64 	%rd315, %rd404;
	shl.b64 	%rd316, %rd314, 3;
	add.s64 	%rd317, %rd315, %rd316;
	st.global.f64 	[%rd317+24], %fd1128;
$L__BB0_72:
	ld.param.u32 	%r1727, [_Z21gemm_kernel_optimizediiidPKdiS0_idPdi_param_1];
	ld.param.u32 	%r1587, [_Z21gemm_kernel_optimizediiidPKdiS0_idPdi_param_0];
	setp.ge.s32 	%p392, %r1454, %r1587;
	add.s32 	%r1471, %r6, 4;
	setp.ge.s32 	%p393, %r1471, %r1727;
	or.pred  	%p394, %p392, %p393;
	@%p394 bra 	$L__BB0_74;
	ld.param.u32 	%r1865, [_Z21gemm_kernel_optimizediiidPKdiS0_idPdi_param_10];
	ld.param.u64 	%rd405, [_Z21gemm_kernel_optimizediiidPKdiS0_idPdi_param_9];
	ld.param.f64 	%fd1257, [_Z21gemm_kernel_optimizediiidPKdiS0_idPdi_param_3];
	mul.f64 	%fd1129, %fd1257, %fd1489;
	mad.lo.s32 	%r1472, %r4, %r1865, %r1865;
	cvt.s64.s32 	%rd318, %r1472;
	cvt.u64.u32 	%rd319, %r6;
	add.s64 	%rd320, %rd319, %rd318;
	cvta.to.global.u64 	%rd321, %rd405;
	shl.b64 	%rd322, %rd320, 3;
	add.s64 	%rd323, %rd321, %rd322;
	st.global.f64 	[%rd323+32], %fd1129;
$L__BB0_74:
	ld.param.u32 	%r1728, [_Z21gemm_kernel_optimizediiidPKdiS0_idPdi_param_1];
	ld.param.u32 	%r1588, [_Z21gemm_kernel_optimizediiidPKdiS0_idPdi_param_0];
	setp.ge.s32 	%p395, %r1454, %r1588;
	add.s32 	%r52, %r6, 5;
	setp.ge.s32 	%p396, %r52, %r1728;
	or.pred  	%p397, %p395, %p396;
	@%p397 bra 	$L__BB0_76;
	ld.param.u32 	%r1866, [_Z21gemm_kernel_optimizediiidPKdiS0_idPdi_param_10];
	ld.param.u64 	%rd406, [_Z21gemm_kernel_optimizediiidPKdiS0_idPdi_param_9];
	ld.param.f64 	%fd1258, [_Z21gemm_kernel_optimizediiidPKdiS0_idPdi_param_3];
	mul.f64 	%fd1130, %fd1258, %fd1488;
	mad.lo.s32 	%r1475, %r4, %r1866, %r1866;
	cvt.s64.s32 	%rd324, %r1475;
	cvt.u64.u32 	%rd325, %r6;
	add.s64 	%rd326, %rd325, %rd324;
	cvta.to.global.u64 	%rd327, %rd406;
	shl.b64 	%rd328, %rd326, 3;
	add.s64 	%rd329, %rd327, %rd328;
	st.global.f64 	[%rd329+40], %fd1130;
$L__BB0_76:
	ld.param.u32 	%r1729, [_Z21gemm_kernel_optimizediiidPKdiS0_idPdi_param_1];
	ld.param.u32 	%r1589, [_Z21gemm_kernel_optimizediiidPKdiS0_idPdi_param_0];
	setp.ge.s32 	%p398, %r1454, %r1589;
	setp.ge.s32 	%p399, %r1448, %r1729;
	or.pred  	%p400, %p398, %p399;
	@%p400 bra 	$L__BB0_78;
	ld.param.u32 	%r1867, [_Z21gemm_kernel_optimizediiidPKdiS0_idPdi_param_10];
	ld.param.u64 	%rd407, [_Z21gemm_kernel_optimizediiidPKdiS0_idPdi_param_9];
	ld.param.f64 	%fd1259, [_Z21gemm_kernel_optimizediiidPKdiS0_idPdi_param_3];
	mul.f64 	%fd1131, %fd1259, %fd1487;
	mad.lo.s32 	%r1478, %r4, %r1867, %r1867;
	cvt.s64.s32 	%rd330, %r1478;
	cvt.u64.u32 	%rd331, %r6;
	add.s64 	%rd332, %rd331, %rd330;
	cvta.to.global.u64 	%rd333, %rd407;
	shl.b64 	%rd334, %rd332, 3;
	add.s64 	%rd335, %rd333, %rd334;
	st.global.f64 	[%rd335+48], %fd1131;
$L__BB0_78:
	ld.param.u32 	%r1730, [_Z21gemm_kernel_optimizediiidPKdiS0_idPdi_param_1];
	ld.param.u32 	%r1590, [_Z21gemm_kernel_optimizediiidPKdiS0_idPdi_param_0];
	setp.ge.s32 	%p401, %r1454, %r1590;
	setp.ge.s32 	%p402, %r1451, %r1730;
	or.pred  	%p403, %p401, %p402;
	@%p403 bra 	$L__BB0_80;
	ld.param.u32 	%r1868, [_Z21gemm_kernel_optimizediiidPKdiS0_idPdi_param_10];
	ld.param.u64 	%rd408, [_Z21gemm_kernel_optimizediiidPKdiS0_idPdi_param_9];
	ld.param.f64 	%fd1260, [_Z21gemm_kernel_optimizediiidPKdiS0_idPdi_param_3];
	mul.f64 	%fd1132, %fd1260, %fd1486;
	mad.lo.s32 	%r1481, %r4, %r1868, %r1868;
	cvt.s64.s32 	%rd336, %r1481;
	cvt.u64.u32 	%rd337, %r6;
	add.s64 	%rd338, %rd337, %rd336;
	cvta.to.global.u64 	%rd339, %rd408;
	shl.b64 	%rd340, %rd338, 3;
	add.s64 	%rd341, %rd339, %rd340;
	st.global.f64 	[%rd341+56], %fd1132;
$L__BB0_80:
	ld.param.u32 	%r1869, [_Z21gemm_kernel_optimizediiidPKdiS0_idPdi_param_10];
	ld.param.u32 	%r1731, [_Z21gemm_kernel_optimizediiidPKdiS0_idPdi_param_1];
	ld.param.u32 	%r1591, [_Z21gemm_kernel_optimizediiidPKdiS0_idPdi_param_0];
	setp.ge.s32 	%p404, %r6, %r1731;
	add.s32 	%r55, %r4, 2;
	setp.ge.s32 	%p405, %r55, %r1591;
	mad.lo.s32 	%r1483, %r4, %r1869, %r1869;
	add.s32 	%r56, %r1483, %r1869;
	or.pred  	%p406, %p405, %p404;
	@%p406 bra 	$L__BB0_82;
	ld.param.u64 	%rd409, [_Z21gemm_kernel_optimizediiidPKdiS0_idPdi_param_9];
	ld.param.f64 	%fd1261, [_Z21gemm_kernel_optimizediiidPKdiS0_idPdi_param_3];
	add.s32 	%r1484, %r6, %r56;
	mul.f64 	%fd1133, %fd1261, %fd1485;
	cvta.to.global.u64 	%rd342, %rd409;
	mul.wide.s32 	%rd343, %r1484, 8;
	add.s64 	%rd344, %rd342, %rd343;
	st.global.f64 	[%rd344], %fd1133;
$L__BB0_82:
	ld.param.u64 	%rd410, [_Z21gemm_kernel_optimizediiidPKdiS0_idPdi_param_9];
	ld.param.u32 	%r1732, [_Z21gemm_kernel_optimizediiidPKdiS0_idPdi_param_1];
	ld.param.u32 	%r1592, [_Z21gemm_kernel_optimizediiidPKdiS0_idPdi_param_0];
	setp.ge.s32 	%p407, %r1459, %r1732;
	setp.ge.s32 	%p408, %r55, %r1592;
	cvt.s64.s32 	%rd345, %r56;
	cvt.u64.u32 	%rd3, %r6;
	add.s64 	%rd346, %rd3, %rd345;
	cvta.to.global.u64 	%rd347, %rd410;
	shl.b64 	%rd348, %rd346, 3;
	add.s64 	%rd4, %rd347, %rd348;
	or.pred  	%p409, %p408, %p407;
	@%p409 bra 	$L__BB0_84;
	ld.param.f64 	%fd1262, [_Z21gemm_kernel_optimizediiidPKdiS0_idPdi_param_3];
	mul.f64 	%fd1134, %fd1262, %fd1484;
	st.global.f64 	[%rd4+8], %fd1134;
$L__BB0_84:
	ld.param.u32 	%r1733, [_Z21gemm_kernel_optimizediiidPKdiS0_idPdi_param_1];
	ld.param.u32 	%r1593, [_Z21gemm_kernel_optimizediiidPKdiS0_idPdi_param_0];
	setp.ge.s32 	%p410, %r1463, %r1733;
	setp.ge.s32 	%p411, %r55, %r1593;
	or.pred  	%p412, %p411, %p410;
	@%p412 bra 	$L__BB0_86;
	ld.param.f64 	%fd1263, [_Z21gemm_kernel_optimizediiidPKdiS0_idPdi_param_3];
	mul.f64 	%fd1135, %fd1263, %fd1483;
	st.global.f64 	[%rd4+16], %fd1135;
$L__BB0_86:
	ld.param.u32 	%r1734, [_Z21gemm_kernel_optimizediiidPKdiS0_idPdi_param_1];
	ld.param.u32 	%r1594, [_Z21gemm_kernel_optimizediiidPKdiS0_idPdi_param_0];
	setp.ge.s32 	%p413, %r1467, %r1734;
	setp.ge.s32 	%p414, %r55, %r1594;
	or.pred  	%p415, %p414, %p413;
	@%p415 bra 	$L__BB0_88;
	ld.param.f64 	%fd1264, [_Z21gemm_kernel_optimizediiidPKdiS0_idPdi_param_3];
	mul.f64 	%fd1136, %fd1264, %fd1482;
	st.global.f64 	[%rd4+24], %fd1136;
$L__BB0_88:
	ld.param.u32 	%r1735, [_Z21gemm_kernel_optimizediiidPKdiS0_idPdi_param_1];
	ld.param.u32 	%r1595, [_Z21gemm_kernel_optimizediiidPKdiS0_idPdi_param_0];
	setp.ge.s32 	%p416, %r1471, %r1735;
	setp.ge.s32 	%p417, %r55, %r1595;
	or.pred  	%p418, %p417, %p416;
	@%p418 bra 	$L__BB0_90;
	ld.param.f64 	%fd1265, [_Z21gemm_kernel_optimizediiidPKdiS0_idPdi_param_3];
	mul.f64 	%fd1137, %fd1265, %fd1481;
	st.global.f64 	[%rd4+32], %fd1137;
$L__BB0_90:
	ld.param.u32 	%r1736, [_Z21gemm_kernel_optimizediiidPKdiS0_idPdi_param_1];
	ld.param.u32 	%r1596, [_Z21gemm_kernel_optimizediiidPKdiS0_idPdi_param_0];
	setp.ge.s32 	%p419, %r52, %r1736;
	setp.ge.s32 	%p420, %r55, %r1596;
	or.pred  	%p421, %p420, %p419;
	@%p421 bra 	$L__BB0_92;
	ld.param.f64 	%fd1266, [_Z21gemm_kernel_optimizediiidPKdiS0_idPdi_param_3];
	mul.f64 	%fd1138, %fd1266, %fd1480;
	st.global.f64 	[%rd4+40], %fd1138;
$L__BB0_92:
	ld.param.u32 	%r1737, [_Z21gemm_kernel_optimizediiidPKdiS0_idPdi_param_1];
	ld.param.u32 	%r1597, [_Z21gemm_kernel_optimizediiidPKdiS0_idPdi_param_0];
	setp.ge.s32 	%p422, %r1448, %r1737;
	setp.ge.s32 	%p423, %r55, %r1597;
	or.pred  	%p424, %p423, %p422;
	@%p424 bra 	$L__BB0_94;
	ld.param.f64 	%fd1267, [_Z21gemm_kernel_optimizediiidPKdiS0_idPdi_param_3];
	mul.f64 	%fd1139, %fd1267, %fd1479;
	st.global.f64 	[%rd4+48], %fd1139;
$L__BB0_94:
	ld.param.u32 	%r1738, [_Z21gemm_kernel_optimizediiidPKdiS0_idPdi_param_1];
	ld.param.u32 	%r1598, [_Z21gemm_kernel_optimizediiidPKdiS0_idPdi_param_0];
	setp.ge.s32 	%p425, %r1451, %r1738;
	setp.ge.s32 	%p426, %r55, %r1598;
	or.pred  	%p427, %p426, %p425;
	@%p427 bra 	$L__BB0_96;
	ld.param.f64 	%fd1268, [_Z21gemm_kernel_optimizediiidPKdiS0_idPdi_param_3];
	mul.f64 	%fd1140, %fd1268, %fd1478;
	st.global.f64 	[%rd4+56], %fd1140;
$L__BB0_96:
	ld.param.u32 	%r1870, [_Z21gemm_kernel_optimizediiidPKdiS0_idPdi_param_10];
	ld.param.u64 	%rd411, [_Z21gemm_kernel_optimizediiidPKdiS0_idPdi_param_9];
	ld.param.u32 	%r1739, [_Z21gemm_kernel_optimizediiidPKdiS0_idPdi_param_1];
	ld.param.u32 	%r1599, [_Z21gemm_kernel_optimizediiidPKdiS0_idPdi_param_0];
	cvta.to.global.u64 	%rd5, %rd411;
	setp.ge.s32 	%p428, %r6, %r1739;
	add.s32 	%r61, %r4, 3;
	setp.ge.s32 	%p429, %r61, %r1599;
	add.s32 	%r62, %r56, %r1870;
	or.pred  	%p430, %p429, %p428;
	@%p430 bra 	$L__BB0_98;
	ld.param.f64 	%fd1269, [_Z21gemm_kernel_optimizediiidPKdiS0_idPdi_param_3];
	add.s32 	%r1490, %r6, %r62;
	mul.f64 	%fd1141, %fd1269, %fd1477;
	mul.wide.s32 	%rd349, %r1490, 8;
	add.s64 	%rd350, %rd5, %rd349;
	st.global.f64 	[%rd350], %fd1141;
$L__BB0_98:
	ld.param.u32 	%r1740, [_Z21gemm_kernel_optimizediiidPKdiS0_idPdi_param_1];
	ld.param.u32 	%r1600, [_Z21gemm_kernel_optimizediiidPKdiS0_idPdi_param_0];
	setp.ge.s32 	%p431, %r1459, %r1740;
	setp.ge.s32 	%p432, %r61, %r1600;
	cvt.s64.s32 	%rd351, %r62;
	add.s64 	%rd352, %rd3, %rd351;
	shl.b64 	%rd353, %rd352, 3;
	add.s64 	%rd6, %rd5, %rd353;
	or.pred  	%p433, %p432, %p431;
	@%p433 bra 	$L__BB0_100;
	ld.param.f64 	%fd1270, [_Z21gemm_kernel_optimizediiidPKdiS0_idPdi_param_3];
	mul.f64 	%fd1142, %fd1270, %fd1476;
	st.global.f64 	[%rd6+8], %fd1142;
$L__BB0_100:
	ld.param.u32 	%r1741, [_Z21gemm_kernel_optimizediiidPKdiS0_idPdi_param_1];
	ld.param.u32 	%r1601, [_Z21gemm_kernel_optimizediiidPKdiS0_idPdi_param_0];
	setp.ge.s32 	%p434, %r1463, %r1741;
	setp.ge.s32 	%p435, %r61, %r1601;
	or.pred  	%p436, %p435, %p434;
	@%p436 bra 	$L__BB0_102;
	ld.param.f64 	%fd1271, [_Z21gemm_kernel_optimizediiidPKdiS0_idPdi_param_3];
	mul.f64 	%fd1143, %fd1271, %fd1475;
	st.global.f64 	[%rd6+16], %fd1143;
$L__BB0_102:
	ld.param.u32 	%r1742, [_Z21gemm_kernel_optimizediiidPKdiS0_idPdi_param_1];
	ld.param.u32 	%r1602, [_Z21gemm_kernel_optimizediiidPKdiS0_idPdi_param_0];
	setp.ge.s32 	%p437, %r1467, %r1742;
	setp.ge.s32 	%p438, %r61, %r1602;
	or.pred  	%p439, %p438, %p437;
	@%p439 bra 	$L__BB0_104;
	ld.param.f64 	%fd1272, [_Z21gemm_kernel_optimizediiidPKdiS0_idPdi_param_3];
	mul.f64 	%fd1144, %fd1272, %fd1474;
	st.global.f64 	[%rd6+24], %fd1144;
$L__BB0_104:
	ld.param.u32 	%r1743, [_Z21gemm_kernel_optimizediiidPKdiS0_idPdi_param_1];
	ld.param.u32 	%r1603, [_Z21gemm_kernel_optimizediiidPKdiS0_idPdi_param_0];
	setp.ge.s32 	%p440, %r1471, %r1743;
	setp.ge.s32 	%p441, %r61, %r1603;
	or.pred  	%p442, %p441, %p440;
	@%p442 bra 	$L__BB0_106;
	ld.param.f64 	%fd1273, [_Z21gemm_kernel_optimizediiidPKdiS0_idPdi_param_3];
	mul.f64 	%fd1145, %fd1273, %fd1473;
	st.global.f64 	[%rd6+32], %fd1145;
$L__BB0_106:
	ld.param.u32 	%r1744, [_Z21gemm_kernel_optimizediiidPKdiS0_idPdi_param_1];
	ld.param.u32 	%r1604, [_Z21gemm_kernel_optimizediiidPKdiS0_idPdi_param_0];
	setp.ge.s32 	%p443, %r52, %r1744;
	setp.ge.s32 	%p444, %r61, %r1604;
	or.pred  	%p445, %p444, %p443;
	@%p445 bra 	$L__BB0_108;
	ld.param.f64 	%fd1274, [_Z21gemm_kernel_optimizediiidPKdiS0_idPdi_param_3];
	mul.f64 	%fd1146, %fd1274, %fd1472;
	st.global.f64 	[%rd6+40], %fd1146;
$L__BB0_108:
	ld.param.u32 	%r1745, [_Z21gemm_kernel_optimizediiidPKdiS0_idPdi_param_1];
	ld.param.u32 	%r1605, [_Z21gemm_kernel_optimizediiidPKdiS0_idPdi_param_0];
	setp.ge.s32 	%p446, %r1448, %r1745;
	setp.ge.s32 	%p447, %r61, %r1605;
	or.pred  	%p448, %p447, %p446;
	@%p448 bra 	$L__BB0_110;
	ld.param.f64 	%fd1275, [_Z21gemm_kernel_optimizediiidPKdiS0_idPdi_param_3];
	mul.f64 	%fd1147, %fd1275, %fd1471;
	st.global.f64 	[%rd6+48], %fd1147;
$L__BB0_110:
	ld.param.u32 	%r1746, [_Z21gemm_kernel_optimizediiidPKdiS0_idPdi_param_1];
	ld.param.u32 	%r1606, [_Z21gemm_kernel_optimizediiidPKdiS0_idPdi_param_0];
	setp.ge.s32 	%p449, %r1451, %r1746;
	setp.ge.s32 	%p450, %r61, %r1606;
	or.pred  	%p451, %p450, %p449;
	@%p451 bra 	$L__BB0_112;
	ld.param.f64 	%fd1276, [_Z21gemm_kernel_optimizediiidPKdiS0_idPdi_param_3];
	mul.f64 	%fd1148, %fd1276, %fd1470;
	st.global.f64 	[%rd6+56], %fd1148;
$L__BB0_112:
	ld.param.u32 	%r1871, [_Z21gemm_kernel_optimizediiidPKdiS0_idPdi_param_10];
	ld.param.u32 	%r1747, [_Z21gemm_kernel_optimizediiidPKdiS0_idPdi_param_1];
	ld.param.u32 	%r1607, [_Z21gemm_kernel_optimizediiidPKdiS0_idPdi_param_0];
	setp.ge.s32 	%p452, %r6, %r1747;
	add.s32 	%r63, %r4, 4;
	setp.ge.s32 	%p453, %r63, %r1607;
	add.s32 	%r64, %r62, %r1871;
	or.pred  	%p454, %p453, %p452;
	@%p454 bra 	$L__BB0_114;
	ld.param.f64 	%fd1277, [_Z21gemm_kernel_optimizediiidPKdiS0_idPdi_param_3];
	add.s32 	%r1492, %r6, %r64;
	mul.f64 	%fd1149, %fd1277, %fd1469;
	mul.wide.s32 	%rd354, %r1492, 8;
	add.s64 	%rd355, %rd5, %rd354;
	st.global.f64 	[%rd355], %fd1149;
$L__BB0_114:
	ld.param.u32 	%r1748, [_Z21gemm_kernel_optimizediiidPKdiS0_idPdi_param_1];
	ld.param.u32 	%r1608, [_Z21gemm_kernel_optimizediiidPKdiS0_idPdi_param_0];
	setp.ge.s32 	%p455, %r1459, %r1748;
	setp.ge.s32 	%p456, %r63, %r1608;
	cvt.s64.s32 	%rd356, %r64;
	add.s64 	%rd357, %rd3, %rd356;
	shl.b64 	%rd358, %rd357, 3;
	add.s64 	%rd7, %rd5, %rd358;
	or.pred  	%p457, %p456, %p455;
	@%p457 bra 	$L__BB0_116;
	ld.param.f64 	%fd1278, [_Z21gemm_kernel_optimizediiidPKdiS0_idPdi_param_3];
	mul.f64 	%fd1150, %fd1278, %fd1468;
	st.global.f64 	[%rd7+8], %fd1150;
$L__BB0_116:
	ld.param.u32 	%r1749, [_Z21gemm_kernel_optimizediiidPKdiS0_idPdi_param_1];
	ld.param.u32 	%r1609, [_Z21gemm_kernel_optimizediiidPKdiS0_idPdi_param_0];
	setp.ge.s32 	%p458, %r1463, %r1749;
	setp.ge.s32 	%p459, %r63, %r1609;
	or.pred  	%p460, %p459, %p458;
	@%p460 bra 	$L__BB0_118;
	ld.param.f64 	%fd1279, [_Z21gemm_kernel_optimizediiidPKdiS0_idPdi_param_3];
	mul.f64 	%fd1151, %fd1279, %fd1467;
	st.global.f64 	[%rd7+16], %fd1151;
$L__BB0_118:
	ld.param.u32 	%r1750, [_Z21gemm_kernel_optimizediiidPKdiS0_idPdi_param_1];
	ld.param.u32 	%r1610, [_Z21gemm_kernel_optimizediiidPKdiS0_idPdi_param_0];
	setp.ge.s32 	%p461, %r1467, %r1750;
	setp.ge.s32 	%p462, %r63, %r1610;
	or.pred  	%p463, %p462, %p461;
	@%p463 bra 	$L__BB0_120;
	ld.param.f64 	%fd1280, [_Z21gemm_kernel_optimizediiidPKdiS0_idPdi_param_3];
	mul.f64 	%fd1152, %fd1280, %fd1466;
	st.global.f64 	[%rd7+24], %fd1152;
$L__BB0_120:
	ld.param.u32 	%r1751, [_Z21gemm_kernel_optimizediiidPKdiS0_idPdi_param_1];
	ld.param.u32 	%r1611, [_Z21gemm_kernel_optimizediiidPKdiS0_idPdi_param_0];
	setp.ge.s32 	%p464, %r1471, %r1751;
	setp.ge.s32 	%p465, %r63, %r1611;
	or.pred  	%p466, %p465, %p464;
	@%p466 bra 	$L__BB0_122;
	ld.param.f64 	%fd1281, [_Z21gemm_kernel_optimizediiidPKdiS0_idPdi_param_3];
	mul.f64 	%fd1153, %fd1281, %fd1465;
	st.global.f64 	[%rd7+32], %fd1153;
$L__BB0_122:
	ld.param.u32 	%r1752, [_Z21gemm_kernel_optimizediiidPKdiS0_idPdi_param_1];
	ld.param.u32 	%r1612, [_Z21gemm_kernel_optimizediiidPKdiS0_idPdi_param_0];
	setp.ge.s32 	%p467, %r52, %r1752;
	setp.ge.s32 	%p468, %r63, %r1612;
	or.pred  	%p469, %p468, %p467;
	@%p469 bra 	$L__BB0_124;
	ld.param.f64 	%fd1282, [_Z21gemm_kernel_optimizediiidPKdiS0_idPdi_param_3];
	mul.f64 	%fd1154, %fd1282, %fd1464;
	st.global.f64 	[%rd7+40], %fd1154;
$L__BB0_124:
	ld.param.u32 	%r1753, [_Z21gemm_kernel_optimizediiidPKdiS0_idPdi_param_1];
	ld.param.u32 	%r1613, [_Z21gemm_kernel_optimizediiidPKdiS0_idPdi_param_0];
	setp.ge.s32 	%p470, %r1448, %r1753;
	setp.ge.s32 	%p471, %r63, %r1613;
	or.pred  	%p472, %p471, %p470;
	@%p472 bra 	$L__BB0_126;
	ld.param.f64 	%fd1283, [_Z21gemm_kernel_optimizediiidPKdiS0_idPdi_param_3];
	mul.f64 	%fd1155, %fd1283, %fd1463;
	st.global.f64 	[%rd7+48], %fd1155;
$L__BB0_126:
	ld.param.u32 	%r1754, [_Z21gemm_kernel_optimizediiidPKdiS0_idPdi_param_1];
	ld.param.u32 	%r1614, [_Z21gemm_kernel_optimizediiidPKdiS0_idPdi_param_0];
	setp.ge.s32 	%p473, %r1451, %r1754;
	setp.ge.s32 	%p474, %r63, %r1614;
	or.pred  	%p475, %p474, %p473;
	@%p475 bra 	$L__BB0_128;
	ld.param.f64 	%fd1284, [_Z21gemm_kernel_optimizediiidPKdiS0_idPdi_param_3];
	mul.f64 	%fd1156, %fd1284, %fd1462;
	st.global.f64 	[%rd7+56], %fd1156;
$L__BB0_128:
	ld.param.u32 	%r1872, [_Z21gemm_kernel_optimizediiidPKdiS0_idPdi_param_10];
	ld.param.u32 	%r1755, [_Z21gemm_kernel_optimizediiidPKdiS0_idPdi_param_1];
	ld.param.u32 	%r1615, [_Z21gemm_kernel_optimizediiidPKdiS0_idPdi_param_0];
	setp.ge.s32 	%p476, %r6, %r1755;
	add.s32 	%r65, %r4, 5;
	setp.ge.s32 	%p477, %r65, %r1615;
	add.s32 	%r66, %r64, %r1872;
	or.pred  	%p478, %p477, %p476;
	@%p478 bra 	$L__BB0_130;
	ld.param.f64 	%fd1285, [_Z21gemm_kernel_optimizediiidPKdiS0_idPdi_param_3];
	add.s32 	%r1494, %r6, %r66;
	mul.f64 	%fd1157, %fd1285, %fd1461;
	mul.wide.s32 	%rd359, %r1494, 8;
	add.s64 	%rd360, %rd5, %rd359;
	st.global.f64 	[%rd360], %fd1157;
$L__BB0_130:
	ld.param.u32 	%r1756, [_Z21gemm_kernel_optimizediiidPKdiS0_idPdi_param_1];
	ld.param.u32 	%r1616, [_Z21gemm_kernel_optimizediiidPKdiS0_idPdi_param_0];
	setp.ge.s32 	%p479, %r1459, %r1756;
	setp.ge.s32 	%p480, %r65, %r1616;
	cvt.s64.s32 	%rd361, %r66;
	add.s64 	%rd362, %rd3, %rd361;
	shl.b64 	%rd363, %rd362, 3;
	add.s64 	%rd8, %rd5, %rd363;
	or.pred  	%p481, %p480, %p479;
	@%p481 bra 	$L__BB0_132;
	ld.param.f64 	%fd1286, [_Z21gemm_kernel_optimizediiidPKdiS0_idPdi_param_3];
	mul.f64 	%fd1158, %fd1286, %fd1460;
	st.global.f64 	[%rd8+8], %fd1158;
$L__BB0_132:
	ld.param.u32 	%r1757, [_Z21gemm_kernel_optimizediiidPKdiS0_idPdi_param_1];
	ld.param.u32 	%r1617, [_Z21gemm_kernel_optimizediiidPKdiS0_idPdi_param_0];
	setp.ge.s32 	%p482, %r1463, %r1757;
	setp.ge.s32 	%p483, %r65, %r1617;
	or.pred  	%p484, %p483, %p482;
	@%p484 bra 	$L__BB0_134;
	ld.param.f64 	%fd1287, [_Z21gemm_kernel_optimizediiidPKdiS0_idPdi_param_3];
	mul.f64 	%fd1159, %fd1287, %fd1459;
	st.global.f64 	[%rd8+16], %fd1159;
$L__BB0_134:
	ld.param.u32 	%r1758, [_Z21gemm_kernel_optimizediiidPKdiS0_idPdi_param_1];
	ld.param.u32 	%r1618, [_Z21gemm_kernel_optimizediiidPKdiS0_idPdi_param_0];
	setp.ge.s32 	%p485, %r1467, %r1758;
	setp.ge.s32 	%p486, %r65, %r1618;
	or.pred  	%p487, %p486, %p485;
	@%p487 bra 	$L__BB0_136;
	ld.param.f64 	%fd1288, [_Z21gemm_kernel_optimizediiidPKdiS0_idPdi_param_3];
	mul.f64 	%fd1160, %fd1288, %fd1458;
	st.global.f64 	[%rd8+24], %fd1160;
$L__BB0_136:
	ld.param.u32 	%r1759, [_Z21gemm_kernel_optimizediiidPKdiS0_idPdi_param_1];
	ld.param.u32 	%r1619, [_Z21gemm_kernel_optimizediiidPKdiS0_idPdi_param_0];
	setp.ge.s32 	%p488, %r1471, %r1759;
	setp.ge.s32 	%p489, %r65, %r1619;
	or.pred  	%p490, %p489, %p488;
	@%p490 bra 	$L__BB0_138;
	ld.param.f64 	%fd1289, [_Z21gemm_kernel_optimizediiidPKdiS0_idPdi_param_3];
	mul.f64 	%fd1161, %fd1289, %fd1457;
	st.global.f64 	[%rd8+32], %fd1161;
$L__BB0_138:
	ld.param.u32 	%r1760, [_Z21gemm_kernel_optimizediiidPKdiS0_idPdi_param_1];
	ld.param.u32 	%r1620, [_Z21gemm_kernel_optimizediiidPKdiS0_idPdi_param_0];
	setp.ge.s32 	%p491, %r52, %r1760;
	setp.ge.s32 	%p492, %r65, %r1620;
	or.pred  	%p493, %p492, %p491;
	@%p493 bra 	$L__BB0_140;
	ld.param.f64 	%fd1290, [_Z21gemm_kernel_optimizediiidPKdiS0_idPdi_param_3];
	mul.f64 	%fd1162, %fd1290, %fd1456;
	st.global.f64 	[%rd8+40], %fd1162;
$L__BB0_140:
	ld.param.u32 	%r1761, [_Z21gemm_kernel_optimizediiidPKdiS0_idPdi_param_1];
	ld.param.u32 	%r1621, [_Z21gemm_kernel_optimizediiidPKdiS0_idPdi_param_0];
	setp.ge.s32 	%p494, %r1448, %r1761;
	setp.ge.s32 	%p495, %r65, %r1621;
	or.pred  	%p496, %p495, %p494;
	@%p496 bra 	$L__BB0_142;
	ld.param.f64 	%fd1291, [_Z21gemm_kernel_optimizediiidPKdiS0_idPdi_param_3];
	mul.f64 	%fd1163, %fd1291, %fd1455;
	st.global.f64 	[%rd8+48], %fd1163;
$L__BB0_142:
	ld.param.u32 	%r1762, [_Z21gemm_kernel_optimizediiidPKdiS0_idPdi_param_1];
	ld.param.u32 	%r1622, [_Z21gemm_kernel_optimizediiidPKdiS0_idPdi_param_0];
	setp.ge.s32 	%p497, %r1451, %r1762;
	setp.ge.s32 	%p498, %r65, %r1622;
	or.pred  	%p499, %p498, %p497;
	@%p499 bra 	$L__BB0_144;
	ld.param.f64 	%fd1292, [_Z21gemm_kernel_optimizediiidPKdiS0_idPdi_param_3];
	mul.f64 	%fd1164, %fd1292, %fd1454;
	st.global.f64 	[%rd8+56], %fd1164;
$L__BB0_144:
	ld.param.u32 	%r1873, [_Z21gemm_kernel_optimizediiidPKdiS0_idPdi_param_10];
	ld.param.u32 	%r1763, [_Z21gemm_kernel_optimizediiidPKdiS0_idPdi_param_1];
	ld.param.u32 	%r1623, [_Z21gemm_kernel_optimizediiidPKdiS0_idPdi_param_0];
	setp.ge.s32 	%p500, %r6, %r1763;
	add.s32 	%r67, %r4, 6;
	setp.ge.s32 	%p501, %r67, %r1623;
	add.s32 	%r68, %r66, %r1873;
	or.pred  	%p502, %p501, %p500;
	@%p502 bra 	$L__BB0_146;
	ld.param.f64 	%fd1293, [_Z21gemm_kernel_optimizediiidPKdiS0_idPdi_param_3];
	add.s32 	%r1496, %r6, %r68;
	mul.f64 	%fd1165, %fd1293, %fd1453;
	mul.wide.s32 	%rd364, %r1496, 8;
	add.s64 	%rd365, %rd5, %rd364;
	st.global.f64 	[%rd365], %fd1165;
$L__BB0_146:
	ld.param.u32 	%r1764, [_Z21gemm_kernel_optimizediiidPKdiS0_idPdi_param_1];
	ld.param.u32 	%r1624, [_Z21gemm_kernel_optimizediiidPKdiS0_idPdi_param_0];
	setp.ge.s32 	%p503, %r1459, %r1764;
	setp.ge.s32 	%p504, %r67, %r1624;
	cvt.s64.s32 	%rd366, %r68;
	add.s64 	%rd367, %rd3, %rd366;
	shl.b64 	%rd368, %rd367, 3;
	add.s64 	%rd9, %rd5, %rd368;
	or.pred  	%p505, %p504, %p503;
	@%p505 bra 	$L__BB0_148;
	ld.param.f64 	%fd1294, [_Z21gemm_kernel_optimizediiidPKdiS0_idPdi_param_3];
	mul.f64 	%fd1166, %fd1294, %fd1452;
	st.global.f64 	[%rd9+8], %fd1166;
$L__BB0_148:
	ld.param.u32 	%r1765, [_Z21gemm_kernel_optimizediiidPKdiS0_idPdi_param_1];
	ld.param.u32 	%r1625, [_Z21gemm_kernel_optimizediiidPKdiS0_idPdi_param_0];
	setp.ge.s32 	%p506, %r1463, %r1765;
	setp.ge.s32 	%p507, %r67, %r1625;
	or.pred  	%p508, %p507, %p506;
	@%p508 bra 	$L__BB0_150;
	ld.param.f64 	%fd1295, [_Z21gemm_kernel_optimizediiidPKdiS0_idPdi_param_3];
	mul.f64 	%fd1167, %fd1295, %fd1451;
	st.global.f64 	[%rd9+16], %fd1167;
$L__BB0_150:
	ld.param.u32 	%r1766, [_Z21gemm_kernel_optimizediiidPKdiS0_idPdi_param_1];
	ld.param.u32 	%r1626, [_Z21gemm_kernel_optimizediiidPKdiS0_idPdi_param_0];
	setp.ge.s32 	%p509, %r1467, %r1766;
	setp.ge.s32 	%p510, %r67, %r1626;
	or.pred  	%p511, %p510, %p509;
	@%p511 bra 	$L__BB0_152;
	ld.param.f64 	%fd1296, [_Z21gemm_kernel_optimizediiidPKdiS0_idPdi_param_3];
	mul.f64 	%fd1168, %fd1296, %fd1450;
	st.global.f64 	[%rd9+24], %fd1168;
$L__BB0_152:
	ld.param.u32 	%r1767, [_Z21gemm_kernel_optimizediiidPKdiS0_idPdi_param_1];
	ld.param.u32 	%r1627, [_Z21gemm_kernel_optimizediiidPKdiS0_idPdi_param_0];
	setp.ge.s32 	%p512, %r1471, %r1767;
	setp.ge.s32 	%p513, %r67, %r1627;
	or.pred  	%p514, %p513, %p512;
	@%p514 bra 	$L__BB0_154;
	ld.param.f64 	%fd1297, [_Z21gemm_kernel_optimizediiidPKdiS0_idPdi_param_3];
	mul.f64 	%fd1169, %fd1297, %fd1449;
	st.global.f64 	[%rd9+32], %fd1169;
$L__BB0_154:
	ld.param.u32 	%r1768, [_Z21gemm_kernel_optimizediiidPKdiS0_idPdi_param_1];
	ld.param.u32 	%r1628, [_Z21gemm_kernel_optimizediiidPKdiS0_idPdi_param_0];
	setp.ge.s32 	%p515, %r52, %r1768;
	setp.ge.s32 	%p516, %r67, %r1628;
	or.pred  	%p517, %p516, %p515;
	@%p517 bra 	$L__BB0_156;
	ld.param.f64 	%fd1298, [_Z21gemm_kernel_optimizediiidPKdiS0_idPdi_param_3];
	mul.f64 	%fd1170, %fd1298, %fd1448;
	st.global.f64 	[%rd9+40], %fd1170;
$L__BB0_156:
	ld.param.u32 	%r1769, [_Z21gemm_kernel_optimizediiidPKdiS0_idPdi_param_1];
	ld.param.u32 	%r1629, [_Z21gemm_kernel_optimizediiidPKdiS0_idPdi_param_0];
	setp.ge.s32 	%p518, %r1448, %r1769;
	setp.ge.s32 	%p519, %r67, %r1629;
	or.pred  	%p520, %p519, %p518;
	@%p520 bra 	$L__BB0_158;
	ld.param.f64 	%fd1299, [_Z21gemm_kernel_optimizediiidPKdiS0_idPdi_param_3];
	mul.f64 	%fd1171, %fd1299, %fd1447;
	st.global.f64 	[%rd9+48], %fd1171;
$L__BB0_158:
	ld.param.u32 	%r1770, [_Z21gemm_kernel_optimizediiidPKdiS0_idPdi_param_1];
	ld.param.u32 	%r1630, [_Z21gemm_kernel_optimizediiidPKdiS0_idPdi_param_0];
	setp.ge.s32 	%p521, %r1451, %r1770;
	setp.ge.s32 	%p522, %r67, %r1630;
	or.pred  	%p523, %p522, %p521;
	@%p523 bra 	$L__BB0_160;
	ld.param.f64 	%fd1300, [_Z21gemm_kernel_optimizediiidPKdiS0_idPdi_param_3];
	mul.f64 	%fd1172, %fd1300, %fd1446;
	st.global.f64 	[%rd9+56], %fd1172;
$L__BB0_160:
	ld.param.u32 	%r1874, [_Z21gemm_kernel_optimizediiidPKdiS0_idPdi_param_10];
	ld.param.u32 	%r1771, [_Z21gemm_kernel_optimizediiidPKdiS0_idPdi_param_1];
	ld.param.u32 	%r1631, [_Z21gemm_kernel_optimizediiidPKdiS0_idPdi_param_0];
	setp.ge.s32 	%p524, %r6, %r1771;
	add.s32 	%r69, %r4, 7;
	setp.ge.s32 	%p525, %r69, %r1631;
	add.s32 	%r70, %r68, %r1874;
	or.pred  	%p526, %p525, %p524;
	@%p526 bra 	$L__BB0_162;
	ld.param.f64 	%fd1301, [_Z21gemm_kernel_optimizediiidPKdiS0_idPdi_param_3];
	add.s32 	%r1498, %r6, %r70;
	mul.f64 	%fd1173, %fd1301, %fd1445;
	mul.wide.s32 	%rd369, %r1498, 8;
	add.s64 	%rd370, %rd5, %rd369;
	st.global.f64 	[%rd370], %fd1173;
$L__BB0_162:
	ld.param.u32 	%r1772, [_Z21gemm_kernel_optimizediiidPKdiS0_idPdi_param_1];
	ld.param.u32 	%r1632, [_Z21gemm_kernel_optimizediiidPKdiS0_idPdi_param_0];
	setp.ge.s32 	%p527, %r1459, %r1772;
	setp.ge.s32 	%p528, %r69, %r1632;
	cvt.s64.s32 	%rd371, %r70;
	add.s64 	%rd372, %rd3, %rd371;
	shl.b64 	%rd373, %rd372, 3;
	add.s64 	%rd10, %rd5, %rd373;
	or.pred  	%p529, %p528, %p527;
	@%p529 bra 	$L__BB0_164;
	ld.param.f64 	%fd1302, [_Z21gemm_kernel_optimizediiidPKdiS0_idPdi_param_3];
	mul.f64 	%fd1174, %fd1302, %fd1444;
	st.global.f64 	[%rd10+8], %fd1174;
$L__BB0_164:
	ld.param.u32 	%r1773, [_Z21gemm_kernel_optimizediiidPKdiS0_idPdi_param_1];
	ld.param.u32 	%r1633, [_Z21gemm_kernel_optimizediiidPKdiS0_idPdi_param_0];
	setp.ge.s32 	%p530, %r1463, %r1773;
	setp.ge.s32 	%p531, %r69, %r1633;
	or.pred  	%p532, %p531, %p530;
	@%p532 bra 	$L__BB0_166;
	ld.param.f64 	%fd1303, [_Z21gemm_kernel_optimizediiidPKdiS0_idPdi_param_3];
	mul.f64 	%fd1175, %fd1303, %fd1443;
	st.global.f64 	[%rd10+16], %fd1175;
$L__BB0_166:
	ld.param.u32 	%r1774, [_Z21gemm_kernel_optimizediiidPKdiS0_idPdi_param_1];
	ld.param.u32 	%r1634, [_Z21gemm_kernel_optimizediiidPKdiS0_idPdi_param_0];
	setp.ge.s32 	%p533, %r1467, %r1774;
	setp.ge.s32 	%p534, %r69, %r1634;
	or.pred  	%p535, %p534, %p533;
	@%p535 bra 	$L__BB0_168;
	ld.param.f64 	%fd1304, [_Z21gemm_kernel_optimizediiidPKdiS0_idPdi_param_3];
	mul.f64 	%fd1176, %fd1304, %fd1442;
	st.global.f64 	[%rd10+24], %fd1176;
$L__BB0_168:
	ld.param.u32 	%r1775, [_Z21gemm_kernel_optimizediiidPKdiS0_idPdi_param_1];
	ld.param.u32 	%r1635, [_Z21gemm_kernel_optimizediiidPKdiS0_idPdi_param_0];
	setp.ge.s32 	%p536, %r1471, %r1775;
	setp.ge.s32 	%p537, %r69, %r1635;
	or.pred  	%p538, %p537, %p536;
	@%p538 bra 	$L__BB0_170;
	ld.param.f64 	%fd1305, [_Z21gemm_kernel_optimizediiidPKdiS0_idPdi_param_3];
	mul.f64 	%fd1177, %fd1305, %fd1441;
	st.global.f64 	[%rd10+32], %fd1177;
$L__BB0_170:
	ld.param.u32 	%r1776, [_Z21gemm_kernel_optimizediiidPKdiS0_idPdi_param_1];
	ld.param.u32 	%r1636, [_Z21gemm_kernel_optimizediiidPKdiS0_idPdi_param_0];
	setp.ge.s32 	%p539, %r52, %r1776;
	setp.ge.s32 	%p540, %r69, %r1636;
	or.pred  	%p541, %p540, %p539;
	@%p541 bra 	$L__BB0_172;
	ld.param.f64 	%fd1306, [_Z21gemm_kernel_optimizediiidPKdiS0_idPdi_param_3];
	mul.f64 	%fd1178, %fd1306, %fd1440;
	st.global.f64 	[%rd10+40], %fd1178;
$L__BB0_172:
	ld.param.u32 	%r1777, [_Z21gemm_kernel_optimizediiidPKdiS0_idPdi_param_1];
	ld.param.u32 	%r1637, [_Z21gemm_kernel_optimizediiidPKdiS0_idPdi_param_0];
	setp.ge.s32 	%p542, %r1448, %r1777;
	setp.ge.s32 	%p543, %r69, %r1637;
	or.pred  	%p544, %p543, %p542;
	@%p544 bra 	$L__BB0_174;
	ld.param.f64 	%fd1307, [_Z21gemm_kernel_optimizediiidPKdiS0_idPdi_param_3];
	mul.f64 	%fd1179, %fd1307, %fd1439;
	st.global.f64 	[%rd10+48], %fd1179;
$L__BB0_174:
	ld.param.u32 	%r1778, [_Z21gemm_kernel_optimizediiidPKdiS0_idPdi_param_1];
	ld.param.u32 	%r1638, [_Z21gemm_kernel_optimizediiidPKdiS0_idPdi_param_0];
	setp.ge.s32 	%p545, %r1451, %r1778;
	setp.ge.s32 	%p546, %r69, %r1638;
	or.pred  	%p547, %p546, %p545;
	@%p547 bra 	$L__BB0_483;
	ld.param.f64 	%fd1308, [_Z21gemm_kernel_optimizediiidPKdiS0_idPdi_param_3];
	mul.f64 	%fd1180, %fd1308, %fd1438;
	st.global.f64 	[%rd10+56], %fd1180;
	bra.uni 	$L__BB0_483;
$L__BB0_176:
	ld.param.u32 	%r1811, [_Z21gemm_kernel_optimizediiidPKdiS0_idPdi_param_5];
	mov.u32 	%r300, %tid.y;
	mov.u32 	%r301, %ntid.x;
	mov.u32 	%r302, %tid.x;
	mad.lo.s32 	%r303, %r300, %r301, %r302;
	shr.u32 	%r304, %r303, 3;
	mul.lo.s32 	%r305, %r304, %r1811;
	cvt.s64.s32 	%rd60, %r305;
	and.b32  	%r306, %r303, 7;
	add.s32 	%r307, %r306, %r1883;
	cvt.u64.u32 	%rd61, %r307;
	add.s64 	%rd62, %rd60, %rd61;
	shl.b64 	%rd63, %rd62, 3;
	add.s64 	%rd64, %rd413, %rd63;
	add.s64 	%rd59, %rd64, 64;
	// begin inline asm
	ld.global.nc.f64 %fd783, [%rd59];
	// end inline asm
	mov.u32 	%r308, _ZZ21gemm_kernel_optimizediiidPKdiS0_idPdiE2As;
	mad.lo.s32 	%r309, %r73, 9216, %r308;
	mad.lo.s32 	%r310, %r304, 72, %r309;
	shl.b32 	%r311, %r303, 3;
	and.b32  	%r312, %r311, 56;
	add.s32 	%r313, %r310, %r312;
	st.shared.f64 	[%r313], %fd783;
$L__BB0_177:
	mov.u32 	%r314, %ntid.x;
	mov.u32 	%r315, %ntid.y;
	mov.u32 	%r316, %tid.y;
	mov.u32 	%r317, %tid.x;
	mad.lo.s32 	%r318, %r316, %r314, %r317;
	mad.lo.s32 	%r1885, %r314, %r315, %r318;
	and.b32  	%r319, %r51, 3;
	setp.eq.s32 	%p50, %r319, 0;
	@%p50 bra 	$L__BB0_185;
	ld.param.u32 	%r1792, [_Z21gemm_kernel_optimizediiidPKdiS0_idPdi_param_2];
	ld.param.u32 	%r1505, [_Z21gemm_kernel_optimizediiidPKdiS0_idPdi_param_0];
	mov.u32 	%r320, %ntid.x;
	mov.u32 	%r321, %ntid.y;
	mov.u32 	%r322, %tid.y;
	mov.u32 	%r323, %tid.x;
	mad.lo.s32 	%r324, %r322, %r320, %r323;
	mad.lo.s32 	%r325, %r320, %r321, %r324;
	shr.u32 	%r327, %r325, 3;
	mov.u32 	%r328, %ctaid.y;
	shl.b32 	%r329, %r328, 7;
	add.s32 	%r330, %r329, %r327;
	setp.lt.s32 	%p51, %r330, %r1505;
	and.b32  	%r331, %r325, 7;
	add.s32 	%r332, %r331, %r74;
	setp.lt.s32 	%p52, %r332, %r1792;
	and.pred  	%p53, %p51, %p52;
	@%p53 bra 	$L__BB0_180;
	mov.u32 	%r333, %ntid.x;
	mov.u32 	%r334, %ntid.y;
	mov.u32 	%r335, %tid.y;
	mov.u32 	%r336, %tid.x;
	mad.lo.s32 	%r337, %r335, %r333, %r336;
	mad.lo.s32 	%r338, %r333, %r334, %r337;
	shr.u32 	%r339, %r338, 3;
	mov.u32 	%r340, _ZZ21gemm_kernel_optimizediiidPKdiS0_idPdiE2As;
	mad.lo.s32 	%r341, %r73, 9216, %r340;
	mad.lo.s32 	%r342, %r339, 72, %r341;
	shl.b32 	%r343, %r338, 3;
	and.b32  	%r344, %r343, 56;
	add.s32 	%r345, %r342, %r344;
	mov.b64 	%rd65, 0;
	st.shared.u64 	[%r345], %rd65;
	bra.uni 	$L__BB0_181;
$L__BB0_180:
	ld.param.u32 	%r1812, [_Z21gemm_kernel_optimizediiidPKdiS0_idPdi_param_5];
	mov.u32 	%r346, %ntid.x;
	mov.u32 	%r347, %ntid.y;
	mov.u32 	%r348, %tid.y;
	mov.u32 	%r349, %tid.x;
	mad.lo.s32 	%r350, %r348, %r346, %r349;
	mad.lo.s32 	%r351, %r346, %r347, %r350;
	shr.u32 	%r352, %r351, 3;
	mul.lo.s32 	%r353, %r352, %r1812;
	cvt.s64.s32 	%rd67, %r353;
	and.b32  	%r354, %r351, 7;
	add.s32 	%r355, %r354, %r1883;
	cvt.u64.u32 	%rd68, %r355;
	add.s64 	%rd69, %rd67, %rd68;
	shl.b64 	%rd70, %rd69, 3;
	add.s64 	%rd71, %rd413, %rd70;
	add.s64 	%rd66, %rd71, 64;
	// begin inline asm
	ld.global.nc.f64 %fd784, [%rd66];
	// end inline asm
	mov.u32 	%r356, _ZZ21gemm_kernel_optimizediiidPKdiS0_idPdiE2As;
	mad.lo.s32 	%r357, %r73, 9216, %r356;
	mad.lo.s32 	%r358, %r352, 72, %r357;
	shl.b32 	%r359, %r351, 3;
	and.b32  	%r360, %r359, 56;
	add.s32 	%r361, %r358, %r360;
	st.shared.f64 	[%r361], %fd784;
$L__BB0_181:
	mov.u32 	%r362, %ntid.x;
	mov.u32 	%r363, %ntid.y;
	mul.lo.s32 	%r364, %r362, %r363;
	mov.u32 	%r365, %tid.y;
	mov.u32 	%r366, %tid.x;
	mad.lo.s32 	%r367, %r365, %r362, %r366;
	add.s32 	%r368, %r367, %r364;
	add.s32 	%r1885, %r368, %r364;
	and.b32  	%r369, %r51, 3;
	setp.eq.s32 	%p54, %r369, 1;
	@%p54 bra 	$L__BB0_185;
	ld.param.u32 	%r1793, [_Z21gemm_kernel_optimizediiidPKdiS0_idPdi_param_2];
	ld.param.u32 	%r1506, [_Z21gemm_kernel_optimizediiidPKdiS0_idPdi_param_0];
	mov.u32 	%r370, %ntid.x;
	mov.u32 	%r371, %ntid.y;
	mul.lo.s32 	%r372, %r370, %r371;
	mov.u32 	%r373, %tid.y;
	mov.u32 	%r374, %tid.x;
	mad.lo.s32 	%r375, %r373, %r370, %r374;
	add.s32 	%r376, %r375, %r372;
	add.s32 	%r377, %r376, %r372;
	shr.u32 	%r379, %r377, 3;
	mov.u32 	%r380, %ctaid.y;
	shl.b32 	%r381, %r380, 7;
	add.s32 	%r382, %r381, %r379;
	setp.lt.s32 	%p55, %r382, %r1506;
	and.b32  	%r383, %r377, 7;
	add.s32 	%r384, %r383, %r74;
	setp.lt.s32 	%p56, %r384, %r1793;
	and.pred  	%p57, %p55, %p56;
	@%p57 bra 	$L__BB0_184;
	mov.u32 	%r385, %ntid.x;
	mov.u32 	%r386, %ntid.y;
	mul.lo.s32 	%r387, %r385, %r386;
	mov.u32 	%r388, %tid.y;
	mov.u32 	%r389, %tid.x;
	mad.lo.s32 	%r390, %r388, %r385, %r389;
	add.s32 	%r391, %r390, %r387;
	add.s32 	%r392, %r391, %r387;
	add.s32 	%r1885, %r392, %r387;
	shr.u32 	%r393, %r392, 3;
	mov.u32 	%r394, _ZZ21gemm_kernel_optimizediiidPKdiS0_idPdiE2As;
	mad.lo.s32 	%r395, %r73, 9216, %r394;
	mad.lo.s32 	%r396, %r393, 72, %r395;
	shl.b32 	%r397, %r392, 3;
	and.b32  	%r398, %r397, 56;
	add.s32 	%r399, %r396, %r398;
	mov.b64 	%rd72, 0;
	st.shared.u64 	[%r399], %rd72;
	bra.uni 	$L__BB0_185;
$L__BB0_184:
	ld.param.u32 	%r1813, [_Z21gemm_kernel_optimizediiidPKdiS0_idPdi_param_5];
	mov.u32 	%r400, %ntid.x;
	mov.u32 	%r401, %ntid.y;
	mul.lo.s32 	%r402, %r400, %r401;
	mov.u32 	%r403, %tid.y;
	mov.u32 	%r404, %tid.x;
	mad.lo.s32 	%r405, %r403, %r400, %r404;
	add.s32 	%r406, %r405, %r402;
	add.s32 	%r407, %r406, %r402;
	add.s32 	%r1885, %r407, %r402;
	shr.u32 	%r408, %r407, 3;
	mul.lo.s32 	%r409, %r408, %r1813;
	cvt.s64.s32 	%rd74, %r409;
	and.b32  	%r410, %r407, 7;
	add.s32 	%r411, %r410, %r1883;
	cvt.u64.u32 	%rd75, %r411;
	add.s64 	%rd76, %rd74, %rd75;
	shl.b64 	%rd77, %rd76, 3;
	add.s64 	%rd78, %rd413, %rd77;
	add.s64 	%rd73, %rd78, 64;
	// begin inline asm
	ld.global.nc.f64 %fd785, [%rd73];
	// end inline asm
	mov.u32 	%r412, _ZZ21gemm_kernel_optimizediiidPKdiS0_idPdiE2As;
	mad.lo.s32 	%r413, %r73, 9216, %r412;
	mad.lo.s32 	%r414, %r408, 72, %r413;
	shl.b32 	%r415, %r407, 3;
	and.b32  	%r416, %r415, 56;
	add.s32 	%r417, %r414, %r416;
	st.shared.f64 	[%r417], %fd785;
$L__BB0_185:
	setp.lt.u32 	%p58, %r51, 3;
	@%p58 bra 	$L__BB0_189;
	mov.u32 	%r418, %ntid.x;
	mov.u32 	%r419, %ntid.y;
	mul.lo.s32 	%r420, %r418, %r419;
	shl.b32 	%r421, %r420, 1;
	add.s32 	%r1889, %r421, %r1885;
	mad.lo.s32 	%r1888, %r420, 3, %r1885;
	add.s32 	%r1887, %r420, %r1885;
$L__BB0_187:
	.pragma "nounroll";
	ld.param.u32 	%r1794, [_Z21gemm_kernel_optimizediiidPKdiS0_idPdi_param_2];
	ld.param.u32 	%r1507, [_Z21gemm_kernel_optimizediiidPKdiS0_idPdi_param_0];
	shr.u32 	%r422, %r1885, 3;
	and.b32  	%r423, %r1885, 7;
	add.s32 	%r424, %r423, %r74;
	mov.u32 	%r425, %ctaid.y;
	shl.b32 	%r426, %r425, 7;
	add.s32 	%r427, %r426, %r422;
	setp.ge.s32 	%p59, %r427, %r1507;
	setp.ge.s32 	%p60, %r424, %r1794;
	or.pred  	%p61, %p59, %p60;
	@%p61 bra 	$L__BB0_204;
	ld.param.u32 	%r1814, [_Z21gemm_kernel_optimizediiidPKdiS0_idPdi_param_5];
	shr.u32 	%r435, %r1885, 3;
	mul.lo.s32 	%r436, %r435, %r1814;
	cvt.s64.s32 	%rd81, %r436;
	and.b32  	%r437, %r1885, 7;
	add.s32 	%r438, %r437, %r1883;
	cvt.u64.u32 	%rd82, %r438;
	add.s64 	%rd83, %rd81, %rd82;
	shl.b64 	%rd84, %rd83, 3;
	add.s64 	%rd85, %rd413, %rd84;
	add.s64 	%rd80, %rd85, 64;
	// begin inline asm
	ld.global.nc.f64 %fd786, [%rd80];
	// end inline asm
	mov.u32 	%r439, _ZZ21gemm_kernel_optimizediiidPKdiS0_idPdiE2As;
	mad.lo.s32 	%r440, %r73, 9216, %r439;
	mad.lo.s32 	%r441, %r435, 72, %r440;
	shl.b32 	%r442, %r1885, 3;
	and.b32  	%r443, %r442, 56;
	add.s32 	%r444, %r441, %r443;
	st.shared.f64 	[%r444], %fd786;
	bra.uni 	$L__BB0_205;
$L__BB0_189:
	mov.u32 	%r523, %tid.y;
	mov.u32 	%r524, %ntid.x;
	mov.u32 	%r525, %tid.x;
	mad.lo.s32 	%r1886, %r523, %r524, %r525;
	and.b32  	%r526, %r51, 3;
	setp.eq.s32 	%p72, %r526, 3;
	@%p72 bra 	$L__BB0_201;
	ld.param.u32 	%r1798, [_Z21gemm_kernel_optimizediiidPKdiS0_idPdi_param_2];
	ld.param.u32 	%r1644, [_Z21gemm_kernel_optimizediiidPKdiS0_idPdi_param_1];
	mov.u32 	%r527, %tid.y;
	mov.u32 	%r528, %ntid.x;
	mov.u32 	%r529, %tid.x;
	mad.lo.s32 	%r530, %r527, %r528, %r529;
	and.b32  	%r531, %r530, 127;
	mov.u32 	%r532, %ctaid.x;
	shl.b32 	%r533, %r532, 7;
	or.b32  	%r534, %r533, %r531;
	setp.lt.s32 	%p73, %r534, %r1644;
	shr.u32 	%r536, %r530, 7;
	add.s32 	%r537, %r536, %r74;
	setp.lt.s32 	%p74, %r537, %r1798;
	and.pred  	%p75, %p74, %p73;
	@%p75 bra 	$L__BB0_192;
	mov.u32 	%r538, %tid.y;
	mov.u32 	%r539, %ntid.x;
	mov.u32 	%r540, %tid.x;
	mad.lo.s32 	%r541, %r538, %r539, %r540;
	shr.u32 	%r542, %r541, 7;
	mov.u32 	%r543, _ZZ21gemm_kernel_optimizediiidPKdiS0_idPdiE2Bs;
	mad.lo.s32 	%r544, %r73, 8256, %r543;
	mad.lo.s32 	%r545, %r542, 1032, %r544;
	shl.b32 	%r546, %r541, 3;
	and.b32  	%r547, %r546, 1016;
	add.s32 	%r548, %r545, %r547;
	mov.b64 	%rd107, 0;
	st.shared.u64 	[%r548], %rd107;
	bra.uni 	$L__BB0_193;
$L__BB0_192:
	ld.param.u32 	%r1823, [_Z21gemm_kernel_optimizediiidPKdiS0_idPdi_param_7];
	mov.u32 	%r549, %tid.y;
	mov.u32 	%r550, %ntid.x;
	mov.u32 	%r551, %tid.x;
	mad.lo.s32 	%r552, %r549, %r550, %r551;
	shr.u32 	%r553, %r552, 7;
	add.s32 	%r554, %r553, %r74;
	and.b32  	%r555, %r552, 127;
	mad.lo.s32 	%r556, %r554, %r1823, %r555;
	mul.wide.s32 	%rd109, %r556, 8;
	add.s64 	%rd108, %rd412, %rd109;
	// begin inline asm
	ld.global.nc.f64 %fd790, [%rd108];
	// end inline asm
	mov.u32 	%r557, _ZZ21gemm_kernel_optimizediiidPKdiS0_idPdiE2Bs;
	mad.lo.s32 	%r558, %r73, 8256, %r557;
	mad.lo.s32 	%r559, %r553, 1032, %r558;
	shl.b32 	%r560, %r552, 3;
	and.b32  	%r561, %r560, 1016;
	add.s32 	%r562, %r559, %r561;
	st.shared.f64 	[%r562], %fd790;
$L__BB0_193:
	mov.u32 	%r563, %ntid.x;
	mov.u32 	%r564, %ntid.y;
	mov.u32 	%r565, %tid.y;
	mov.u32 	%r566, %tid.x;
	mad.lo.s32 	%r567, %r565, %r563, %r566;
	mad.lo.s32 	%r1886, %r563, %r564, %r567;
	and.b32  	%r568, %r51, 3;
	setp.eq.s32 	%p76, %r568, 0;
	@%p76 bra 	$L__BB0_201;
	ld.param.u32 	%r1799, [_Z21gemm_kernel_optimizediiidPKdiS0_idPdi_param_2];
	ld.param.u32 	%r1645, [_Z21gemm_kernel_optimizediiidPKdiS0_idPdi_param_1];
	mov.u32 	%r569, %ntid.x;
	mov.u32 	%r570, %ntid.y;
	mov.u32 	%r571, %tid.y;
	mov.u32 	%r572, %tid.x;
	mad.lo.s32 	%r573, %r571, %r569, %r572;
	mad.lo.s32 	%r574, %r569, %r570, %r573;
	and.b32  	%r575, %r574, 127;
	mov.u32 	%r576, %ctaid.x;
	shl.b32 	%r577, %r576, 7;
	or.b32  	%r578, %r577, %r575;
	setp.lt.s32 	%p77, %r578, %r1645;
	shr.u32 	%r580, %r574, 7;
	add.s32 	%r581, %r580, %r74;
	setp.lt.s32 	%p78, %r581, %r1799;
	and.pred  	%p79, %p78, %p77;
	@%p79 bra 	$L__BB0_196;
	mov.u32 	%r582, %ntid.x;
	mov.u32 	%r583, %ntid.y;
	mov.u32 	%r584, %tid.y;
	mov.u32 	%r585, %tid.x;
	mad.lo.s32 	%r586, %r584, %r582, %r585;
	mad.lo.s32 	%r587, %r582, %r583, %r586;
	shr.u32 	%r588, %r587, 7;
	mov.u32 	%r589, _ZZ21gemm_kernel_optimizediiidPKdiS0_idPdiE2Bs;
	mad.lo.s32 	%r590, %r73, 8256, %r589;
	mad.lo.s32 	%r591, %r588, 1032, %r590;
	shl.b32 	%r592, %r587, 3;
	and.b32  	%r593, %r592, 1016;
	add.s32 	%r594, %r591, %r593;
	mov.b64 	%rd110, 0;
	st.shared.u64 	[%r594], %rd110;
	bra.uni 	$L__BB0_197;
$L__BB0_196:
	ld.param.u32 	%r1824, [_Z21gemm_kernel_optimizediiidPKdiS0_idPdi_param_7];
	mov.u32 	%r595, %ntid.x;
	mov.u32 	%r596, %ntid.y;
	mov.u32 	%r597, %tid.y;
	mov.u32 	%r598, %tid.x;
	mad.lo.s32 	%r599, %r597, %r595, %r598;
	mad.lo.s32 	%r600, %r595, %r596, %r599;
	shr.u32 	%r601, %r600, 7;
	add.s32 	%r602, %r601, %r74;
	and.b32  	%r603, %r600, 127;
	mad.lo.s32 	%r604, %r602, %r1824, %r603;
	mul.wide.s32 	%rd112, %r604, 8;
	add.s64 	%rd111, %rd412, %rd112;
	// begin inline asm
	ld.global.nc.f64 %fd791, [%rd111];
	// end inline asm
	mov.u32 	%r605, _ZZ21gemm_kernel_optimizediiidPKdiS0_idPdiE2Bs;
	mad.lo.s32 	%r606, %r73, 8256, %r605;
	mad.lo.s32 	%r607, %r601, 1032, %r606;
	shl.b32 	%r608, %r600, 3;
	and.b32  	%r609, %r608, 1016;
	add.s32 	%r610, %r607, %r609;
	st.shared.f64 	[%r610], %fd791;
$L__BB0_197:
	mov.u32 	%r611, %ntid.x;
	mov.u32 	%r612, %ntid.y;
	mul.lo.s32 	%r613, %r611, %r612;
	mov.u32 	%r614, %tid.y;
	mov.u32 	%r615, %tid.x;
	mad.lo.s32 	%r616, %r614, %r611, %r615;
	add.s32 	%r617, %r616, %r613;
	add.s32 	%r1886, %r617, %r613;
	and.b32  	%r618, %r51, 3;
	setp.eq.s32 	%p80, %r618, 1;
	@%p80 bra 	$L__BB0_201;
	ld.param.u32 	%r1800, [_Z21gemm_kernel_optimizediiidPKdiS0_idPdi_param_2];
	ld.param.u32 	%r1646, [_Z21gemm_kernel_optimizediiidPKdiS0_idPdi_param_1];
	mov.u32 	%r619, %ntid.x;
	mov.u32 	%r620, %ntid.y;
	mul.lo.s32 	%r621, %r619, %r620;
	mov.u32 	%r622, %tid.y;
	mov.u32 	%r623, %tid.x;
	mad.lo.s32 	%r624, %r622, %r619, %r623;
	add.s32 	%r625, %r624, %r621;
	add.s32 	%r626, %r625, %r621;
	and.b32  	%r627, %r626, 127;
	mov.u32 	%r628, %ctaid.x;
	shl.b32 	%r629, %r628, 7;
	or.b32  	%r630, %r629, %r627;
	setp.lt.s32 	%p81, %r630, %r1646;
	shr.u32 	%r632, %r626, 7;
	add.s32 	%r633, %r632, %r74;
	setp.lt.s32 	%p82, %r633, %r1800;
	and.pred  	%p83, %p82, %p81;
	@%p83 bra 	$L__BB0_200;
	mov.u32 	%r634, %ntid.x;
	mov.u32 	%r635, %ntid.y;
	mul.lo.s32 	%r636, %r634, %r635;
	mov.u32 	%r637, %tid.y;
	mov.u32 	%r638, %tid.x;
	mad.lo.s32 	%r639, %r637, %r634, %r638;
	add.s32 	%r640, %r639, %r636;
	add.s32 	%r641, %r640, %r636;
	add.s32 	%r1886, %r641, %r636;
	shr.u32 	%r642, %r641, 7;
	mov.u32 	%r643, _ZZ21gemm_kernel_optimizediiidPKdiS0_idPdiE2Bs;
	mad.lo.s32 	%r644, %r73, 8256, %r643;
	mad.lo.s32 	%r645, %r642, 1032, %r644;
	shl.b32 	%r646, %r641, 3;
	and.b32  	%r647, %r646, 1016;
	add.s32 	%r648, %r645, %r647;
	mov.b64 	%rd113, 0;
	st.shared.u64 	[%r648], %rd113;
	bra.uni 	$L__BB0_201;
$L__BB0_200:
	ld.param.u32 	%r1825, [_Z21gemm_kernel_optimizediiidPKdiS0_idPdi_param_7];
	mov.u32 	%r649, %ntid.x;
	mov.u32 	%r650, %ntid.y;
	mul.lo.s32 	%r651, %r649, %r650;
	mov.u32 	%r652, %tid.y;
	mov.u32 	%r653, %tid.x;
	mad.lo.s32 	%r654, %r652, %r649, %r653;
	add.s32 	%r655, %r654, %r651;
	add.s32 	%r656, %r655, %r651;
	add.s32 	%r1886, %r656, %r651;
	shr.u32 	%r657, %r656, 7;
	add.s32 	%r658, %r657, %r74;
	and.b32  	%r659, %r656, 127;
	mad.lo.s32 	%r660, %r658, %r1825, %r659;
	mul.wide.s32 	%rd115, %r660, 8;
	add.s64 	%rd114, %rd412, %rd115;
	// begin inline asm
	ld.global.nc.f64 %fd792, [%rd114];
	// end inline asm
	mov.u32 	%r661, _ZZ21gemm_kernel_optimizediiidPKdiS0_idPdiE2Bs;
	mad.lo.s32 	%r662, %r73, 8256, %r661;
	mad.lo.s32 	%r663, %r657, 1032, %r662;
	shl.b32 	%r664, %r656, 3;
	and.b32  	%r665, %r664, 1016;
	add.s32 	%r666, %r663, %r665;
	st.shared.f64 	[%r666], %fd792;
$L__BB0_201:
	@%p58 bra 	$L__BB0_226;
$L__BB0_202:
	.pragma "nounroll";
	ld.param.u32 	%r1801, [_Z21gemm_kernel_optimizediiidPKdiS0_idPdi_param_2];
	ld.param.u32 	%r1647, [_Z21gemm_kernel_optimizediiidPKdiS0_idPdi_param_1];
	shr.u32 	%r667, %r1886, 7;
	and.b32  	%r668, %r1886, 127;
	add.s32 	%r669, %r667, %r74;
	setp.ge.s32 	%p85, %r669, %r1801;
	mov.u32 	%r670, %ctaid.x;
	shl.b32 	%r672, %r670, 7;
	or.b32  	%r673, %r672, %r668;
	setp.ge.s32 	%p86, %r673, %r1647;
	or.pred  	%p87, %p85, %p86;
	@%p87 bra 	$L__BB0_215;
	ld.param.u32 	%r1826, [_Z21gemm_kernel_optimizediiidPKdiS0_idPdi_param_7];
	shr.u32 	%r681, %r1886, 7;
	add.s32 	%r682, %r681, %r74;
	and.b32  	%r683, %r1886, 127;
	mad.lo.s32 	%r684, %r682, %r1826, %r683;
	mul.wide.s32 	%rd118, %r684, 8;
	add.s64 	%rd117, %rd412, %rd118;
	// begin inline asm
	ld.global.nc.f64 %fd793, [%rd117];
	// end inline asm
	mov.u32 	%r685, _ZZ21gemm_kernel_optimizediiidPKdiS0_idPdiE2Bs;
	mad.lo.s32 	%r686, %r73, 8256, %r685;
	mad.lo.s32 	%r687, %r681, 1032, %r686;
	shl.b32 	%r688, %r1886, 3;
	and.b32  	%r689, %r688, 1016;
	add.s32 	%r690, %r687, %r689;
	st.shared.f64 	[%r690], %fd793;
	bra.uni 	$L__BB0_216;
$L__BB0_204:
	mov.u32 	%r428, _ZZ21gemm_kernel_optimizediiidPKdiS0_idPdiE2As;
	mad.lo.s32 	%r429, %r73, 9216, %r428;
	shr.u32 	%r430, %r1885, 3;
	mad.lo.s32 	%r431, %r430, 72, %r429;
	shl.b32 	%r432, %r1885, 3;
	and.b32  	%r433, %r432, 56;
	add.s32 	%r434, %r431, %r433;
	mov.b64 	%rd79, 0;
	st.shared.u64 	[%r434], %rd79;
$L__BB0_205:
	ld.param.u32 	%r1795, [_Z21gemm_kernel_optimizediiidPKdiS0_idPdi_param_2];
	ld.param.u32 	%r1508, [_Z21gemm_kernel_optimizediiidPKdiS0_idPdi_param_0];
	shr.u32 	%r445, %r1887, 3;
	and.b32  	%r446, %r1887, 7;
	add.s32 	%r447, %r446, %r74;
	mov.u32 	%r448, %ctaid.y;
	shl.b32 	%r449, %r448, 7;
	add.s32 	%r450, %r449, %r445;
	setp.lt.s32 	%p62, %r450, %r1508;
	setp.lt.s32 	%p63, %r447, %r1795;
	and.pred  	%p64, %p62, %p63;
	@%p64 bra 	$L__BB0_207;
	mov.u32 	%r451, _ZZ21gemm_kernel_optimizediiidPKdiS0_idPdiE2As;
	mad.lo.s32 	%r452, %r73, 9216, %r451;
	shr.u32 	%r453, %r1887, 3;
	mad.lo.s32 	%r454, %r453, 72, %r452;
	shl.b32 	%r455, %r1887, 3;
	and.b32  	%r456, %r455, 56;
	add.s32 	%r457, %r454, %r456;
	mov.b64 	%rd86, 0;
	st.shared.u64 	[%r457], %rd86;
	bra.uni 	$L__BB0_208;
$L__BB0_207:
	ld.param.u32 	%r1815, [_Z21gemm_kernel_optimizediiidPKdiS0_idPdi_param_5];
	shr.u32 	%r458, %r1887, 3;
	mul.lo.s32 	%r459, %r458, %r1815;
	cvt.s64.s32 	%rd88, %r459;
	and.b32  	%r460, %r1887, 7;
	add.s32 	%r461, %r460, %r1883;
	cvt.u64.u32 	%rd89, %r461;
	add.s64 	%rd90, %rd88, %rd89;
	shl.b64 	%rd91, %rd90, 3;
	add.s64 	%rd92, %rd413, %rd91;
	add.s64 	%rd87, %rd92, 64;
	// begin inline asm
	ld.global.nc.f64 %fd787, [%rd87];
	// end inline asm
	mov.u32 	%r462, _ZZ21gemm_kernel_optimizediiidPKdiS0_idPdiE2As;
	mad.lo.s32 	%r463, %r73, 9216, %r462;
	mad.lo.s32 	%r464, %r458, 72, %r463;
	shl.b32 	%r465, %r1887, 3;
	and.b32  	%r466, %r465, 56;
	add.s32 	%r467, %r464, %r466;
	st.shared.f64 	[%r467], %fd787;
$L__BB0_208:
	ld.param.u32 	%r1796, [_Z21gemm_kernel_optimizediiidPKdiS0_idPdi_param_2];
	ld.param.u32 	%r1509, [_Z21gemm_kernel_optimizediiidPKdiS0_idPdi_param_0];
	mov.u32 	%r468, %ntid.x;
	mov.u32 	%r469, %ntid.y;
	mad.lo.s32 	%r94, %r468, %r469, %r1885;
	shr.u32 	%r470, %r1889, 3;
	and.b32  	%r471, %r1889, 7;
	add.s32 	%r472, %r471, %r74;
	mov.u32 	%r473, %ctaid.y;
	shl.b32 	%r474, %r473, 7;
	add.s32 	%r475, %r474, %r470;
	setp.lt.s32 	%p65, %r475, %r1509;
	setp.lt.s32 	%p66, %r472, %r1796;
	and.pred  	%p67, %p65, %p66;
	@%p67 bra 	$L__BB0_210;
	mov.u32 	%r476, _ZZ21gemm_kernel_optimizediiidPKdiS0_idPdiE2As;
	mad.lo.s32 	%r477, %r73, 9216, %r476;
	shr.u32 	%r478, %r1889, 3;
	mad.lo.s32 	%r479, %r478, 72, %r477;
	shl.b32 	%r480, %r1889, 3;
	and.b32  	%r481, %r480, 56;
	add.s32 	%r482, %r479, %r481;
	mov.b64 	%rd93, 0;
	st.shared.u64 	[%r482], %rd93;
	bra.uni 	$L__BB0_211;
$L__BB0_210:
	ld.param.u32 	%r1816, [_Z21gemm_kernel_optimizediiidPKdiS0_idPdi_param_5];
	shr.u32 	%r483, %r1889, 3;
	mul.lo.s32 	%r484, %r483, %r1816;
	cvt.s64.s32 	%rd95, %r484;
	and.b32  	%r485, %r1889, 7;
	add.s32 	%r486, %r485, %r1883;
	cvt.u64.u32 	%rd96, %r486;
	add.s64 	%rd97, %rd95, %rd96;
	shl.b64 	%rd98, %rd97, 3;
	add.s64 	%rd99, %rd413, %rd98;
	add.s64 	%rd94, %rd99, 64;
	// begin inline asm
	ld.global.nc.f64 %fd788, [%rd94];
	// end inline asm
	mov.u32 	%r487, _ZZ21gemm_kernel_optimizediiidPKdiS0_idPdiE2As;
	mad.lo.s32 	%r488, %r73, 9216, %r487;
	mad.lo.s32 	%r489, %r483, 72, %r488;
	shl.b32 	%r490, %r1889, 3;
	and.b32  	%r491, %r490, 56;
	add.s32 	%r492, %r489, %r491;
	st.shared.f64 	[%r492], %fd788;
$L__BB0_211:
	ld.param.u32 	%r1797, [_Z21gemm_kernel_optimizediiidPKdiS0_idPdi_param_2];
	ld.param.u32 	%r1510, [_Z21gemm_kernel_optimizediiidPKdiS0_idPdi_param_0];
	mov.u32 	%r493, %ntid.x;
	mov.u32 	%r494, %ntid.y;
	mad.lo.s32 	%r95, %r493, %r494, %r94;
	shr.u32 	%r495, %r1888, 3;
	and.b32  	%r496, %r1888, 7;
	add.s32 	%r497, %r496, %r74;
	mov.u32 	%r498, %ctaid.y;
	shl.b32 	%r499, %r498, 7;
	add.s32 	%r500, %r499, %r495;
	setp.lt.s32 	%p68, %r500, %r1510;
	setp.lt.s32 	%p69, %r497, %r1797;
	and.pred  	%p70, %p68, %p69;
	@%p70 bra 	$L__BB0_213;
	mov.u32 	%r501, _ZZ21gemm_kernel_optimizediiidPKdiS0_idPdiE2As;
	mad.lo.s32 	%r502, %r73, 9216, %r501;
	shr.u32 	%r503, %r1888, 3;
	mad.lo.s32 	%r504, %r503, 72, %r502;
	shl.b32 	%r505, %r1888, 3;
	and.b32  	%r506, %r505, 56;
	add.s32 	%r507, %r504, %r506;
	mov.b64 	%rd100, 0;
	st.shared.u64 	[%r507], %rd100;
	bra.uni 	$L__BB0_214;
$L__BB0_213:
	ld.param.u32 	%r1817, [_Z21gemm_kernel_optimizediiidPKdiS0_idPdi_param_5];
	shr.u32 	%r508, %r1888, 3;
	mul.lo.s32 	%r509, %r508, %r1817;
	cvt.s64.s32 	%rd102, %r509;
	and.b32  	%r510, %r1888, 7;
	add.s32 	%r511, %r510, %r1883;
	cvt.u64.u32 	%rd103, %r511;
	add.s64 	%rd104, %rd102, %rd103;
	shl.b64 	%rd105, %rd104, 3;
	add.s64 	%rd106, %rd413, %rd105;
	add.s64 	%rd101, %rd106, 64;
	// begin inline asm
	ld.global.nc.f64 %fd789, [%rd101];
	// end inline asm
	mov.u32 	%r512, _ZZ21gemm_kernel_optimizediiidPKdiS0_idPdiE2As;
	mad.lo.s32 	%r513, %r73, 9216, %r512;
	mad.lo.s32 	%r514, %r508, 72, %r513;
	shl.b32 	%r515, %r1888, 3;
	and.b32  	%r516, %r515, 56;
	add.s32 	%r517, %r514, %r516;
	st.shared.f64 	[%r517], %fd789;
$L__BB0_214:
	mov.u32 	%r518, %ntid.x;
	mov.u32 	%r519, %ntid.y;
	mul.lo.s32 	%r520, %r518, %r519;
	add.s32 	%r521, %r95, %r520;
	add.s32 	%r1885, %r521, %r520;
	shl.b32 	%r522, %r520, 2;
	add.s32 	%r1889, %r1889, %r522;
	add.s32 	%r1888, %r1888, %r522;
	add.s32 	%r1887, %r1887, %r522;
	setp.lt.u32 	%p71, %r1885, 1024;
	@%p71 bra 	$L__BB0_187;
	bra.uni 	$L__BB0_189;
$L__BB0_215:
	mov.u32 	%r674, _ZZ21gemm_kernel_optimizediiidPKdiS0_idPdiE2Bs;
	mad.lo.s32 	%r675, %r73, 8256, %r674;
	shr.u32 	%r676, %r1886, 7;
	mad.lo.s32 	%r677, %r676, 1032, %r675;
	shl.b32 	%r678, %r1886, 3;
	and.b32  	%r679, %r678, 1016;
	add.s32 	%r680, %r677, %r679;
	mov.b64 	%rd116, 0;
	st.shared.u64 	[%r680], %rd116;
$L__BB0_216:
	ld.param.u32 	%r1802, [_Z21gemm_kernel_optimizediiidPKdiS0_idPdi_param_2];
	ld.param.u32 	%r1648, [_Z21gemm_kernel_optimizediiidPKdiS0_idPdi_param_1];
	mov.u32 	%r691, %ntid.x;
	mov.u32 	%r692, %ntid.y;
	mad.lo.s32 	%r101, %r691, %r692, %r1886;
	shr.u32 	%r693, %r101, 7;
	and.b32  	%r694, %r101, 127;
	add.s32 	%r695, %r693, %r74;
	setp.lt.s32 	%p88, %r695, %r1802;
	mov.u32 	%r696, %ctaid.x;
	shl.b32 	%r697, %r696, 7;
	or.b32  	%r698, %r697, %r694;
	setp.lt.s32 	%p89, %r698, %r1648;
	and.pred  	%p90, %p88, %p89;
	@%p90 bra 	$L__BB0_218;
	mov.u32 	%r700, _ZZ21gemm_kernel_optimizediiidPKdiS0_idPdiE2Bs;
	mad.lo.s32 	%r701, %r73, 8256, %r700;
	shr.u32 	%r702, %r101, 7;
	mad.lo.s32 	%r703, %r702, 1032, %r701;
	shl.b32 	%r704, %r101, 3;
	and.b32  	%r705, %r704, 1016;
	add.s32 	%r706, %r703, %r705;
	mov.b64 	%rd119, 0;
	st.shared.u64 	[%r706], %rd119;
	bra.uni 	$L__BB0_219;
$L__BB0_218:
	ld.param.u32 	%r1827, [_Z21gemm_kernel_optimizediiidPKdiS0_idPdi_param_7];
	shr.u32 	%r707, %r101, 7;
	add.s32 	%r708, %r707, %r74;
	and.b32  	%r709, %r101, 127;
	mad.lo.s32 	%r710, %r708, %r1827, %r709;
	mul.wide.s32 	%rd121, %r710, 8;
	add.s64 	%rd120, %rd412, %rd121;
	// begin inline asm
	ld.global.nc.f64 %fd794, [%rd120];
	// end inline asm
	mov.u32 	%r711, _ZZ21gemm_kernel_optimizediiidPKdiS0_idPdiE2Bs;
	mad.lo.s32 	%r712, %r73, 8256, %r711;
	mad.lo.s32 	%r713, %r707, 1032, %r712;
	shl.b32 	%r714, %r101, 3;
	and.b32  	%r715, %r714, 1016;
	add.s32 	%r716, %r713, %r715;
	st.shared.f64 	[%r716], %fd794;
$L__BB0_219:
	ld.param.u32 	%r1803, [_Z21gemm_kernel_optimizediiidPKdiS0_idPdi_param_2];
	ld.param.u32 	%r1649, [_Z21gemm_kernel_optimizediiidPKdiS0_idPdi_param_1];
	mov.u32 	%r717, %ntid.x;
	mov.u32 	%r718, %ntid.y;
	mad.lo.s32 	%r102, %r717, %r718, %r101;
	shr.u32 	%r719, %r102, 7;
	and.b32  	%r720, %r102, 127;
	add.s32 	%r721, %r719, %r74;
	setp.lt.s32 	%p91, %r721, %r1803;
	mov.u32 	%r722, %ctaid.x;
	shl.b32 	%r723, %r722, 7;
	or.b32  	%r724, %r723, %r720;
	setp.lt.s32 	%p92, %r724, %r1649;
	and.pred  	%p93, %p91, %p92;
	@%p93 bra 	$L__BB0_221;
	mov.u32 	%r726, _ZZ21gemm_kernel_optimizediiidPKdiS0_idPdiE2Bs;
	mad.lo.s32 	%r727, %r73, 8256, %r726;
	shr.u32 	%r728, %r102, 7;
	mad.lo.s32 	%r729, %r728, 1032, %r727;
	shl.b32 	%r730, %r102, 3;
	and.b32  	%r731, %r730, 1016;
	add.s32 	%r732, %r729, %r731;
	mov.b64 	%rd122, 0;
	st.shared.u64 	[%r732], %rd122;
	bra.uni 	$L__BB0_222;
$L__BB0_221:
	ld.param.u32 	%r1828, [_Z21gemm_kernel_optimizediiidPKdiS0_idPdi_param_7];
	shr.u32 	%r733, %r102, 7;
	add.s32 	%r734, %r733, %r74;
	and.b32  	%r735, %r102, 127;
	mad.lo.s32 	%r736, %r734, %r1828, %r735;
	mul.wide.s32 	%rd124, %r736, 8;
	add.s64 	%rd123, %rd412, %rd124;
	// begin inline asm
	ld.global.nc.f64 %fd795, [%rd123];
	// end inline asm
	mov.u32 	%r737, _ZZ21gemm_kernel_optimizediiidPKdiS0_idPdiE2Bs;
	mad.lo.s32 	%r738, %r73, 8256, %r737;
	mad.lo.s32 	%r739, %r733, 1032, %r738;
	shl.b32 	%r740, %r102, 3;
	and.b32  	%r741, %r740, 1016;
	add.s32 	%r742, %r739, %r741;
	st.shared.f64 	[%r742], %fd795;
$L__BB0_222:
	ld.param.u32 	%r1804, [_Z21gemm_kernel_optimizediiidPKdiS0_idPdi_param_2];
	ld.param.u32 	%r1650, [_Z21gemm_kernel_optimizediiidPKdiS0_idPdi_param_1];
	mov.u32 	%r743, %ntid.x;
	mov.u32 	%r744, %ntid.y;
	mad.lo.s32 	%r103, %r743, %r744, %r102;
	shr.u32 	%r745, %r103, 7;
	and.b32  	%r746, %r103, 127;
	add.s32 	%r747, %r745, %r74;
	setp.lt.s32 	%p94, %r747, %r1804;
	mov.u32 	%r748, %ctaid.x;
	shl.b32 	%r749, %r748, 7;
	or.b32  	%r750, %r749, %r746;
	setp.lt.s32 	%p95, %r750, %r1650;
	and.pred  	%p96, %p94, %p95;
	@%p96 bra 	$L__BB0_224;
	mov.u32 	%r752, _ZZ21gemm_kernel_optimizediiidPKdiS0_idPdiE2Bs;
	mad.lo.s32 	%r753, %r73, 8256, %r752;
	shr.u32 	%r754, %r103, 7;
	mad.lo.s32 	%r755, %r754, 1032, %r753;
	shl.b32 	%r756, %r103, 3;
	and.b32  	%r757, %r756, 1016;
	add.s32 	%r758, %r755, %r757;
	mov.b64 	%rd125, 0;
	st.shared.u64 	[%r758], %rd125;
	bra.uni 	$L__BB0_225;
$L__BB0_224:
	ld.param.u32 	%r1829, [_Z21gemm_kernel_optimizediiidPKdiS0_idPdi_param_7];
	shr.u32 	%r759, %r103, 7;
	add.s32 	%r760, %r759, %r74;
	and.b32  	%r761, %r103, 127;
	mad.lo.s32 	%r762, %r760, %r1829, %r761;
	mul.wide.s32 	%rd127, %r762, 8;
	add.s64 	%rd126, %rd412, %rd127;
	// begin inline asm
	ld.global.nc.f64 %fd796, [%rd126];
	// end inline asm
	mov.u32 	%r763, _ZZ21gemm_kernel_optimizediiidPKdiS0_idPdiE2Bs;
	mad.lo.s32 	%r764, %r73, 8256, %r763;
	mad.lo.s32 	%r765, %r759, 1032, %r764;
	shl.b32 	%r766, %r103, 3;
	and.b32  	%r767, %r766, 1016;
	add.s32 	%r768, %r765, %r767;
	st.shared.f64 	[%r768], %fd796;
$L__BB0_225:
	mov.u32 	%r769, %ntid.x;
	mov.u32 	%r770, %ntid.y;
	mad.lo.s32 	%r1886, %r769, %r770, %r103;
	setp.lt.u32 	%p97, %r1886, 1024;
	@%p97 bra 	$L__BB0_202;
$L__BB0_226:
	mov.u32 	%r771, %tid.y;
	mov.u32 	%r772, %ntid.x;
	mov.u32 	%r773, %tid.x;
	mad.lo.s32 	%r774, %r771, %r772, %r773;
	shr.u32 	%r775, %r774, 1;
	and.b32  	%r776, %r775, 131040;
	shl.b32 	%r777, %r774, 1;
	and.b32  	%r778, %r777, 56;
	add.s32 	%r779, %r776, %r778;
	setp.gt.u32 	%p98, %r779, 127;
	mov.u32 	%r780, _ZZ21gemm_kernel_optimizediiidPKdiS0_idPdiE2As;
	mad.lo.s32 	%r781, %r1884, 9216, %r780;
	mad.lo.s32 	%r105, %r779, 72, %r781;
	mov.f64 	%fd1502, 0d0000000000000000;
	@%p98 bra 	$L__BB0_228;
	ld.shared.f64 	%fd1502, [%r105];
$L__BB0_228:
	mov.u32 	%r782, %tid.y;
	mov.u32 	%r783, %ntid.x;
	mov.u32 	%r784, %tid.x;
	mad.lo.s32 	%r785, %r782, %r783, %r784;
	shr.u32 	%r786, %r785, 1;
	and.b32  	%r787, %r786, 131040;
	shl.b32 	%r788, %r785, 1;
	and.b32  	%r789, %r788, 56;
	add.s32 	%r790, %r787, %r789;
	setp.gt.u32 	%p99, %r790, 126;
	mov.f64 	%fd1503, 0d0000000000000000;
	@%p99 bra 	$L__BB0_230;
	ld.shared.f64 	%fd1503, [%r105+72];
$L__BB0_230:
	mov.u32 	%r791, %tid.y;
	mov.u32 	%r792, %ntid.x;
	mov.u32 	%r793, %tid.x;
	mad.lo.s32 	%r794, %r791, %r792, %r793;
	shr.u32 	%r795, %r794, 1;
	and.b32  	%r796, %r795, 131040;
	shl.b32 	%r797, %r794, 1;
	and.b32  	%r798, %r797, 56;
	add.s32 	%r799, %r796, %r798;
	setp.gt.u32 	%p100, %r799, 125;
	mov.f64 	%fd1504, 0d0000000000000000;
	@%p100 bra 	$L__BB0_232;
	ld.shared.f64 	%fd1504, [%r105+144];
$L__BB0_232:
	mov.u32 	%r800, %tid.y;
	mov.u32 	%r801, %ntid.x;
	mov.u32 	%r802, %tid.x;
	mad.lo.s32 	%r803, %r800, %r801, %r802;
	shr.u32 	%r804, %r803, 1;
	and.b32  	%r805, %r804, 131040;
	shl.b32 	%r806, %r803, 1;
	and.b32  	%r807, %r806, 56;
	add.s32 	%r808, %r805, %r807;
	setp.gt.u32 	%p101, %r808, 124;
	mov.f64 	%fd1505, 0d0000000000000000;
	@%p101 bra 	$L__BB0_234;
	ld.shared.f64 	%fd1505, [%r105+216];
$L__BB0_234:
	mov.u32 	%r809, %tid.y;
	mov.u32 	%r810, %ntid.x;
	mov.u32 	%r811, %tid.x;
	mad.lo.s32 	%r812, %r809, %r810, %r811;
	shr.u32 	%r813, %r812, 1;
	and.b32  	%r814, %r813, 131040;
	shl.b32 	%r815, %r812, 1;
	and.b32  	%r816, %r815, 56;
	add.s32 	%r817, %r814, %r816;
	setp.gt.u32 	%p102, %r817, 123;
	mov.f64 	%fd1506, 0d0000000000000000;
	@%p102 bra 	$L__BB0_236;
	ld.shared.f64 	%fd1506, [%r105+288];
$L__BB0_236:
	mov.u32 	%r818, %tid.y;
	mov.u32 	%r819, %ntid.x;
	mov.u32 	%r820, %tid.x;
	mad.lo.s32 	%r821, %r818, %r819, %r820;
	shr.u32 	%r822, %r821, 1;
	and.b32  	%r823, %r822, 131040;
	shl.b32 	%r824, %r821, 1;
	and.b32  	%r825, %r824, 56;
	add.s32 	%r826, %r823, %r825;
	setp.gt.u32 	%p103, %r826, 122;
	mov.f64 	%fd1507, 0d0000000000000000;
	@%p103 bra 	$L__BB0_238;
	ld.shared.f64 	%fd1507, [%r105+360];
$L__BB0_238:
	mov.u32 	%r827, %tid.y;
	mov.u32 	%r828, %ntid.x;
	mov.u32 	%r829, %tid.x;
	mad.lo.s32 	%r830, %r827, %r828, %r829;
	shr.u32 	%r831, %r830, 1;
	and.b32  	%r832, %r831, 131040;
	shl.b32 	%r833, %r830, 1;
	and.b32  	%r834, %r833, 56;
	add.s32 	%r835, %r832, %r834;
	setp.gt.u32 	%p104, %r835, 121;
	mov.f64 	%fd1508, 0d0000000000000000;
	@%p104 bra 	$L__BB0_240;
	ld.shared.f64 	%fd1508, [%r105+432];
$L__BB0_240:
	mov.u32 	%r836, %tid.y;
	mov.u32 	%r837, %ntid.x;
	mov.u32 	%r838, %tid.x;
	mad.lo.s32 	%r839, %r836, %r837, %r838;
	shr.u32 	%r840, %r839, 1;
	and.b32  	%r841, %r840, 131040;
	shl.b32 	%r842, %r839, 1;
	and.b32  	%r843, %r842, 56;
	add.s32 	%r844, %r841, %r843;
	setp.gt.u32 	%p105, %r844, 120;
	mov.f64 	%fd1509, 0d0000000000000000;
	@%p105 bra 	$L__BB0_242;
	ld.shared.f64 	%fd1509, [%r105+504];
$L__BB0_242:
	mov.u32 	%r845, %tid.y;
	mov.u32 	%r846, %ntid.x;
	mov.u32 	%r847, %tid.x;
	mad.lo.s32 	%r848, %r845, %r846, %r847;
	shr.u32 	%r849, %r848, 1;
	and.b32  	%r850, %r849, 131040;
	shl.b32 	%r851, %r848, 1;
	and.b32  	%r852, %r851, 56;
	add.s32 	%r853, %r850, %r852;
	setp.gt.u32 	%p106, %r853, 127;
	mov.u32 	%r854, _ZZ21gemm_kernel_optimizediiidPKdiS0_idPdiE2Bs;
	mad.lo.s32 	%r855, %r1884, 8256, %r854;
	and.b32  	%r856, %r851, 64;
	shl.b32 	%r857, %r848, 4;
	and.b32  	%r858, %r857, 48;
	or.b32  	%r859, %r856, %r858;
	shl.b32 	%r860, %r859, 3;
	add.s32 	%r106, %r855, %r860;
	ld.shared.v2.f64 	{%fd806, %fd807}, [%r106];
	ld.shared.v2.f64 	{%fd808, %fd809}, [%r106+16];
	ld.shared.v2.f64 	{%fd810, %fd811}, [%r106+32];
	ld.shared.v2.f64 	{%fd812, %fd813}, [%r106+48];
	fma.rn.f64 	%fd145, %fd1502, %fd806, %fd1501;
	fma.rn.f64 	%fd146, %fd1502, %fd807, %fd1500;
	fma.rn.f64 	%fd147, %fd1502, %fd808, %fd1499;
	fma.rn.f64 	%fd148, %fd1502, %fd809, %fd1498;
	fma.rn.f64 	%fd149, %fd1502, %fd810, %fd1497;
	fma.rn.f64 	%fd150, %fd1502, %fd811, %fd1496;
	fma.rn.f64 	%fd151, %fd1502, %fd812, %fd1495;
	fma.rn.f64 	%fd152, %fd1502, %fd813, %fd1494;
	fma.rn.f64 	%fd153, %fd1503, %fd806, %fd1493;
	fma.rn.f64 	%fd154, %fd1503, %fd807, %fd1492;
	fma.rn.f64 	%fd155, %fd1503, %fd808, %fd1491;
	fma.rn.f64 	%fd156, %fd1503, %fd809, %fd1490;
	fma.rn.f64 	%fd157, %fd1503, %fd810, %fd1489;
	fma.rn.f64 	%fd158, %fd1503, %fd811, %fd1488;
	fma.rn.f64 	%fd159, %fd1503, %fd812, %fd1487;
	fma.rn.f64 	%fd160, %fd1503, %fd813, %fd1486;
	fma.rn.f64 	%fd161, %fd1504, %fd806, %fd1485;
	fma.rn.f64 	%fd162, %fd1504, %fd807, %fd1484;
	fma.rn.f64 	%fd163, %fd1504, %fd808, %fd1483;
	fma.rn.f64 	%fd164, %fd1504, %fd809, %fd1482;
	fma.rn.f64 	%fd165, %fd1504, %fd810, %fd1481;
	fma.rn.f64 	%fd166, %fd1504, %fd811, %fd1480;
	fma.rn.f64 	%fd167, %fd1504, %fd812, %fd1479;
	fma.rn.f64 	%fd168, %fd1504, %fd813, %fd1478;
	fma.rn.f64 	%fd169, %fd1505, %fd806, %fd1477;
	fma.rn.f64 	%fd170, %fd1505, %fd807, %fd1476;
	fma.rn.f64 	%fd171, %fd1505, %fd808, %fd1475;
	fma.rn.f64 	%fd172, %fd1505, %fd809, %fd1474;
	fma.rn.f64 	%fd173, %fd1505, %fd810, %fd1473;
	fma.rn.f64 	%fd174, %fd1505, %fd811, %fd1472;
	fma.rn.f64 	%fd175, %fd1505, %fd812, %fd1471;
	fma.rn.f64 	%fd176, %fd1505, %fd813, %fd1470;
	fma.rn.f64 	%fd177, %fd1506, %fd806, %fd1469;
	fma.rn.f64 	%fd178, %fd1506, %fd807, %fd1468;
	fma.rn.f64 	%fd179, %fd1506, %fd808, %fd1467;
	fma.rn.f64 	%fd180, %fd1506, %fd809, %fd1466;
	fma.rn.f64 	%fd181, %fd1506, %fd810, %fd1465;
	fma.rn.f64 	%fd182, %fd1506, %fd811, %fd1464;
	fma.rn.f64 	%fd183, %fd1506, %fd812, %fd1463;
	fma.rn.f64 	%fd184, %fd1506, %fd813, %fd1462;
	fma.rn.f64 	%fd185, %fd1507, %fd806, %fd1461;
	fma.rn.f64 	%fd186, %fd1507, %fd807, %fd1460;
	fma.rn.f64 	%fd187, %fd1507, %fd808, %fd1459;
	fma.rn.f64 	%fd188, %fd1507, %fd809, %fd1458;
	fma.rn.f64 	%fd189, %fd1507, %fd810, %fd1457;
	fma.rn.f64 	%fd190, %fd1507, %fd811, %fd1456;
	fma.rn.f64 	%fd191, %fd1507, %fd812, %fd1455;
	fma.rn.f64 	%fd192, %fd1507, %fd813, %fd1454;
	fma.rn.f64 	%fd193, %fd1508, %fd806, %fd1453;
	fma.rn.f64 	%fd194, %fd1508, %fd807, %fd1452;
	fma.rn.f64 	%fd195, %fd1508, %fd808, %fd1451;
	fma.rn.f64 	%fd196, %fd1508, %fd809, %fd1450;
	fma.rn.f64 	%fd197, %fd1508, %fd810, %fd1449;
	fma.rn.f64 	%fd198, %fd1508, %fd811, %fd1448;
	fma.rn.f64 	%fd199, %fd1508, %fd812, %fd1447;
	fma.rn.f64 	%fd200, %fd1508, %fd813, %fd1446;
	fma.rn.f64 	%fd201, %fd1509, %fd806, %fd1445;
	fma.rn.f64 	%fd202, %fd1509, %fd807, %fd1444;
	fma.rn.f64 	%fd203, %fd1509, %fd808, %fd1443;
	fma.rn.f64 	%fd204, %fd1509, %fd809, %fd1442;
	fma.rn.f64 	%fd205, %fd1509, %fd810, %fd1441;
	fma.rn.f64 	%fd206, %fd1509, %fd811, %fd1440;
	fma.rn.f64 	%fd207, %fd1509, %fd812, %fd1439;
	fma.rn.f64 	%fd208, %fd1509, %fd813, %fd1438;
	mov.f64 	%fd1510, 0d0000000000000000;
	@%p106 bra 	$L__BB0_244;
	ld.shared.f64 	%fd1510, [%r105+8];
$L__BB0_244:
	mov.u32 	%r861, %tid.y;
	mov.u32 	%r862, %ntid.x;
	mov.u32 	%r863, %tid.x;
	mad.lo.s32 	%r864, %r861, %r862, %r863;
	shr.u32 	%r865, %r864, 1;
	and.b32  	%r866, %r865, 131040;
	shl.b32 	%r867, %r864, 1;
	and.b32  	%r868, %r867, 56;
	add.s32 	%r869, %r866, %r868;
	setp.gt.u32 	%p107, %r869, 126;
	mov.f64 	%fd1511, 0d0000000000000000;
	@%p107 bra 	$L__BB0_246;
	ld.shared.f64 	%fd1511, [%r105+80];
$L__BB0_246:
	mov.u32 	%r870, %tid.y;
	mov.u32 	%r871, %ntid.x;
	mov.u32 	%r872, %tid.x;
	mad.lo.s32 	%r873, %r870, %r871, %r872;
	shr.u32 	%r874, %r873, 1;
	and.b32  	%r875, %r874, 131040;
	shl.b32 	%r876, %r873, 1;
	and.b32  	%r877, %r876, 56;
	add.s32 	%r878, %r875, %r877;
	setp.gt.u32 	%p108, %r878, 125;
	mov.f64 	%fd1512, 0d0000000000000000;
	@%p108 bra 	$L__BB0_248;
	ld.shared.f64 	%fd1512, [%r105+152];
$L__BB0_248:
	mov.u32 	%r879, %tid.y;
	mov.u32 	%r880, %ntid.x;
	mov.u32 	%r881, %tid.x;
	mad.lo.s32 	%r882, %r879, %r880, %r881;
	shr.u32 	%r883, %r882, 1;
	and.b32  	%r884, %r883, 131040;
	shl.b32 	%r885, %r882, 1;
	and.b32  	%r886, %r885, 56;
	add.s32 	%r887, %r884, %r886;
	setp.gt.u32 	%p109, %r887, 124;
	mov.f64 	%fd1513, 0d0000000000000000;
	@%p109 bra 	$L__BB0_250;
	ld.shared.f64 	%fd1513, [%r105+224];
$L__BB0_250:
	mov.u32 	%r888, %tid.y;
	mov.u32 	%r889, %ntid.x;
	mov.u32 	%r890, %tid.x;
	mad.lo.s32 	%r891, %r888, %r889, %r890;
	shr.u32 	%r892, %r891, 1;
	and.b32  	%r893, %r892, 131040;
	shl.b32 	%r894, %r891, 1;
	and.b32  	%r895, %r894, 56;
	add.s32 	%r896, %r893, %r895;
	setp.gt.u32 	%p110, %r896, 123;
	mov.f64 	%fd1514, 0d0000000000000000;
	@%p110 bra 	$L__BB0_252;
	ld.shared.f64 	%fd1514, [%r105+296];
$L__BB0_252:
	mov.u32 	%r897, %tid.y;
	mov.u32 	%r898, %ntid.x;
	mov.u32 	%r899, %tid.x;
	mad.lo.s32 	%r900, %r897, %r898, %r899;
	shr.u32 	%r901, %r900, 1;
	and.b32  	%r902, %r901, 131040;
	shl.b32 	%r903, %r900, 1;
	and.b32  	%r904, %r903, 56;
	add.s32 	%r905, %r902, %r904;
	setp.gt.u32 	%p111, %r905, 122;
	mov.f64 	%fd1515, 0d0000000000000000;
	@%p111 bra 	$L__BB0_254;
	ld.shared.f64 	%fd1515, [%r105+368];
$L__BB0_254:
	mov.u32 	%r906, %tid.y;
	mov.u32 	%r907, %ntid.x;
	mov.u32 	%r908, %tid.x;
	mad.lo.s32 	%r909, %r906, %r907, %r908;
	shr.u32 	%r910, %r909, 1;
	and.b32  	%r911, %r910, 131040;
	shl.b32 	%r912, %r909, 1;
	and.b32  	%r913, %r912, 56;
	add.s32 	%r914, %r911, %r913;
	setp.gt.u32 	%p112, %r914, 121;
	mov.f64 	%fd1516, 0d0000000000000000;
	@%p112 bra 	$L__BB0_256;
	ld.shared.f64 	%fd1516, [%r105+440];
$L__BB0_256:
	mov.u32 	%r915, %tid.y;
	mov.u32 	%r916, %ntid.x;
	mov.u32 	%r917, %tid.x;
	mad.lo.s32 	%r918, %r915, %r916, %r917;
	shr.u32 	%r919, %r918, 1;
	and.b32  	%r920, %r919, 131040;
	shl.b32 	%r921, %r918, 1;
	and.b32  	%r922, %r921, 56;
	add.s32 	%r923, %r920, %r922;
	setp.gt.u32 	%p113, %r923, 120;
	mov.f64 	%fd1517, 0d0000000000000000;
	@%p113 bra 	$L__BB0_258;
	ld.shared.f64 	%fd1517, [%r105+512];
$L__BB0_258:
	mov.u32 	%r924, %tid.y;
	mov.u32 	%r925, %ntid.x;
	mov.u32 	%r926, %tid.x;
	mad.lo.s32 	%r927, %r924, %r925, %r926;
	shr.u32 	%r928, %r927, 1;
	and.b32  	%r929, %r928, 131040;
	shl.b32 	%r930, %r927, 1;
	and.b32  	%r931, %r930, 56;
	add.s32 	%r932, %r929, %r931;
	setp.gt.u32 	%p114, %r932, 127;
	ld.shared.f64 	%fd822, [%r106+1032];
	ld.shared.v2.f64 	{%fd823, %fd824}, [%r106+1040];
	ld.shared.v2.f64 	{%fd825, %fd826}, [%r106+1056];
	ld.shared.v2.f64 	{%fd827, %fd828}, [%r106+1072];
	ld.shared.f64 	%fd829, [%r106+1088];
	fma.rn.f64 	%fd225, %fd1510, %fd822, %fd145;
	fma.rn.f64 	%fd226, %fd1510, %fd823, %fd146;
	fma.rn.f64 	%fd227, %fd1510, %fd824, %fd147;
	fma.rn.f64 	%fd228, %fd1510, %fd825, %fd148;
	fma.rn.f64 	%fd229, %fd1510, %fd826, %fd149;
	fma.rn.f64 	%fd230, %fd1510, %fd827, %fd150;
	fma.rn.f64 	%fd231, %fd1510, %fd828, %fd151;
	fma.rn.f64 	%fd232, %fd1510, %fd829, %fd152;
	fma.rn.f64 	%fd233, %fd1511, %fd822, %fd153;
	fma.rn.f64 	%fd234, %fd1511, %fd823, %fd154;
	fma.rn.f64 	%fd235, %fd1511, %fd824, %fd155;
	fma.rn.f64 	%fd236, %fd1511, %fd825, %fd156;
	fma.rn.f64 	%fd237, %fd1511, %fd826, %fd157;
	fma.rn.f64 	%fd238, %fd1511, %fd827, %fd158;
	fma.rn.f64 	%fd239, %fd1511, %fd828, %fd159;
	fma.rn.f64 	%fd240, %fd1511, %fd829, %fd160;
	fma.rn.f64 	%fd241, %fd1512, %fd822, %fd161;
	fma.rn.f64 	%fd242, %fd1512, %fd823, %fd162;
	fma.rn.f64 	%fd243, %fd1512, %fd824, %fd163;
	fma.rn.f64 	%fd244, %fd1512, %fd825, %fd164;
	fma.rn.f64 	%fd245, %fd1512, %fd826, %fd165;
	fma.rn.f64 	%fd246, %fd1512, %fd827, %fd166;
	fma.rn.f64 	%fd247, %fd1512, %fd828, %fd167;
	fma.rn.f64 	%fd248, %fd1512, %fd829, %fd168;
	fma.rn.f64 	%fd249, %fd1513, %fd822, %fd169;
	fma.rn.f64 	%fd250, %fd1513, %fd823, %fd170;
	fma.rn.f64 	%fd251, %fd1513, %fd824, %fd171;
	fma.rn.f64 	%fd252, %fd1513, %fd825, %fd172;
	fma.rn.f64 	%fd253, %fd1513, %fd826, %fd173;
	fma.rn.f64 	%fd254, %fd1513, %fd827, %fd174;
	fma.rn.f64 	%fd255, %fd1513, %fd828, %fd175;
	fma.rn.f64 	%fd256, %fd1513, %fd829, %fd176;
	fma.rn.f64 	%fd257, %fd1514, %fd822, %fd177;
	fma.rn.f64 	%fd258, %fd1514, %fd823, %fd178;
	fma.rn.f64 	%fd259, %fd1514, %fd824, %fd179;
	fma.rn.f64 	%fd260, %fd1514, %fd825, %fd180;
	fma.rn.f64 	%fd261, %fd1514, %fd826, %fd181;
	fma.rn.f64 	%fd262, %fd1514, %fd827, %fd182;
	fma.rn.f64 	%fd263, %fd1514, %fd828, %fd183;
	fma.rn.f64 	%fd264, %fd1514, %fd829, %fd184;
	fma.rn.f64 	%fd265, %fd1515, %fd822, %fd185;
	fma.rn.f64 	%fd266, %fd1515, %fd823, %fd186;
	fma.rn.f64 	%fd267, %fd1515, %fd824, %fd187;
	fma.rn.f64 	%fd268, %fd1515, %fd825, %fd188;
	fma.rn.f64 	%fd269, %fd1515, %fd826, %fd189;
	fma.rn.f64 	%fd270, %fd1515, %fd827, %fd190;
	fma.rn.f64 	%fd271, %fd1515, %fd828, %fd191;
	fma.rn.f64 	%fd272, %fd1515, %fd829, %fd192;
	fma.rn.f64 	%fd273, %fd1516, %fd822, %fd193;
	fma.rn.f64 	%fd274, %fd1516, %fd823, %fd194;
	fma.rn.f64 	%fd275, %fd1516, %fd824, %fd195;
	fma.rn.f64 	%fd276, %fd1516, %fd825, %fd196;
	fma.rn.f64 	%fd277, %fd1516, %fd826, %fd197;
	fma.rn.f64 	%fd278, %fd1516, %fd827, %fd198;
	fma.rn.f64 	%fd279, %fd1516, %fd828, %fd199;
	fma.rn.f64 	%fd280, %fd1516, %fd829, %fd200;
	fma.rn.f64 	%fd281, %fd1517, %fd822, %fd201;
	fma.rn.f64 	%fd282, %fd1517, %fd823, %fd202;
	fma.rn.f64 	%fd283, %fd1517, %fd824, %fd203;
	fma.rn.f64 	%fd284, %fd1517, %fd825, %fd204;
	fma.rn.f64 	%fd285, %fd1517, %fd826, %fd205;
	fma.rn.f64 	%fd286, %fd1517, %fd827, %fd206;
	fma.rn.f64 	%fd287, %fd1517, %fd828, %fd207;
	fma.rn.f64 	%fd288, %fd1517, %fd829, %fd208;
	mov.f64 	%fd1518, 0d0000000000000000;
	@%p114 bra 	$L__BB0_260;
	ld.shared.f64 	%fd1518, [%r105+16];
$L__BB0_260:
	mov.u32 	%r933, %tid.y;
	mov.u32 	%r934, %ntid.x;
	mov.u32 	%r935, %tid.x;
	mad.lo.s32 	%r936, %r933, %r934, %r935;
	shr.u32 	%r937, %r936, 1;
	and.b32  	%r938, %r937, 131040;
	shl.b32 	%r939, %r936, 1;
	and.b32  	%r940, %r939, 56;
	add.s32 	%r941, %r938, %r940;
	setp.gt.u32 	%p115, %r941, 126;
	mov.f64 	%fd1519, 0d0000000000000000;
	@%p115 bra 	$L__BB0_262;
	ld.shared.f64 	%fd1519, [%r105+88];
$L__BB0_262:
	mov.u32 	%r942, %tid.y;
	mov.u32 	%r943, %ntid.x;
	mov.u32 	%r944, %tid.x;
	mad.lo.s32 	%r945, %r942, %r943, %r944;
	shr.u32 	%r946, %r945, 1;
	and.b32  	%r947, %r946, 131040;
	shl.b32 	%r948, %r945, 1;
	and.b32  	%r949, %r948, 56;
	add.s32 	%r950, %r947, %r949;
	setp.gt.u32 	%p116, %r950, 125;
	mov.f64 	%fd1520, 0d0000000000000000;
	@%p116 bra 	$L__BB0_264;
	ld.shared.f64 	%fd1520, [%r105+160];
$L__BB0_264:
	mov.u32 	%r951, %tid.y;
	mov.u32 	%r952, %ntid.x;
	mov.u32 	%r953, %tid.x;
	mad.lo.s32 	%r954, %r951, %r952, %r953;
	shr.u32 	%r955, %r954, 1;
	and.b32  	%r956, %r955, 131040;
	shl.b32 	%r957, %r954, 1;
	and.b32  	%r958, %r957, 56;
	add.s32 	%r959, %r956, %r958;
	setp.gt.u32 	%p117, %r959, 124;
	mov.f64 	%fd1521, 0d0000000000000000;
	@%p117 bra 	$L__BB0_266;
	ld.shared.f64 	%fd1521, [%r105+232];
$L__BB0_266:
	mov.u32 	%r960, %tid.y;
	mov.u32 	%r961, %ntid.x;
	mov.u32 	%r962, %tid.x;
	mad.lo.s32 	%r963, %r960, %r961, %r962;
	shr.u32 	%r964, %r963, 1;
	and.b32  	%r965, %r964, 131040;
	shl.b32 	%r966, %r963, 1;
	and.b32  	%r967, %r966, 56;
	add.s32 	%r968, %r965, %r967;
	setp.gt.u32 	%p118, %r968, 123;
	mov.f64 	%fd1522, 0d0000000000000000;
	@%p118 bra 	$L__BB0_268;
	ld.shared.f64 	%fd1522, [%r105+304];
$L__BB0_268:
	mov.u32 	%r969, %tid.y;
	mov.u32 	%r970, %ntid.x;
	mov.u32 	%r971, %tid.x;
	mad.lo.s32 	%r972, %r969, %r970, %r971;
	shr.u32 	%r973, %r972, 1;
	and.b32  	%r974, %r973, 131040;
	shl.b32 	%r975, %r972, 1;
	and.b32  	%r976, %r975, 56;
	add.s32 	%r977, %r974, %r976;
	setp.gt.u32 	%p119, %r977, 122;
	mov.f64 	%fd1523, 0d0000000000000000;
	@%p119 bra 	$L__BB0_270;
	ld.shared.f64 	%fd1523, [%r105+376];
$L__BB0_270:
	mov.u32 	%r978, %tid.y;
	mov.u32 	%r979, %ntid.x;
	mov.u32 	%r980, %tid.x;
	mad.lo.s32 	%r981, %r978, %r979, %r980;
	shr.u32 	%r982, %r981, 1;
	and.b32  	%r983, %r982, 131040;
	shl.b32 	%r984, %r981, 1;
	and.b32  	%r985, %r984, 56;
	add.s32 	%r986, %r983, %r985;
	setp.gt.u32 	%p120, %r986, 121;
	mov.f64 	%fd1524, 0d0000000000000000;
	@%p120 bra 	$L__BB0_272;
	ld.shared.f64 	%fd1524, [%r105+448];
$L__BB0_272:
	mov.u32 	%r987, %tid.y;
	mov.u32 	%r988, %ntid.x;
	mov.u32 	%r989, %tid.x;
	mad.lo.s32 	%r990, %r987, %r988, %r989;
	shr.u32 	%r991, %r990, 1;
	and.b32  	%r992, %r991, 131040;
	shl.b32 	%r993, %r990, 1;
	and.b32  	%r994, %r993, 56;
	add.s32 	%r995, %r992, %r994;
	setp.gt.u32 	%p121, %r995, 120;
	mov.f64 	%fd1525, 0d0000000000000000;
	@%p121 bra 	$L__BB0_274;
	ld.shared.f64 	%fd1525, [%r105+520];
$L__BB0_274:
	mov.u32 	%r996, %tid.y;
	mov.u32 	%r997, %ntid.x;
	mov.u32 	%r998, %tid.x;
	mad.lo.s32 	%r999, %r996, %r997, %r998;
	shr.u32 	%r1000, %r999, 1;
	and.b32  	%r1001, %r1000, 131040;
	shl.b32 	%r1002, %r999, 1;
	and.b32  	%r1003, %r1002, 56;
	add.s32 	%r1004, %r1001, %r1003;
	setp.gt.u32 	%p122, %r1004, 127;
	ld.shared.v2.f64 	{%fd838, %fd839}, [%r106+2064];
	ld.shared.v2.f64 	{%fd840, %fd841}, [%r106+2080];
	ld.shared.v2.f64 	{%fd842, %fd843}, [%r106+2096];
	ld.shared.v2.f64 	{%fd844, %fd845}, [%r106+2112];
	fma.rn.f64 	%fd305, %fd1518, %fd838, %fd225;
	fma.rn.f64 	%fd306, %fd1518, %fd839, %fd226;
	fma.rn.f64 	%fd307, %fd1518, %fd840, %fd227;
	fma.rn.f64 	%fd308, %fd1518, %fd841, %fd228;
	fma.rn.f64 	%fd309, %fd1518, %fd842, %fd229;
	fma.rn.f64 	%fd310, %fd1518, %fd843, %fd230;
	fma.rn.f64 	%fd311, %fd1518, %fd844, %fd231;
	fma.rn.f64 	%fd312, %fd1518, %fd845, %fd232;
	fma.rn.f64 	%fd313, %fd1519, %fd838, %fd233;
	fma.rn.f64 	%fd314, %fd1519, %fd839, %fd234;
	fma.rn.f64 	%fd315, %fd1519, %fd840, %fd235;
	fma.rn.f64 	%fd316, %fd1519, %fd841, %fd236;
	fma.rn.f64 	%fd317, %fd1519, %fd842, %fd237;
	fma.rn.f64 	%fd318, %fd1519, %fd843, %fd238;
	fma.rn.f64 	%fd319, %fd1519, %fd844, %fd239;
	fma.rn.f64 	%fd320, %fd1519, %fd845, %fd240;
	fma.rn.f64 	%fd321, %fd1520, %fd838, %fd241;
	fma.rn.f64 	%fd322, %fd1520, %fd839, %fd242;
	fma.rn.f64 	%fd323, %fd1520, %fd840, %fd243;
	fma.rn.f64 	%fd324, %fd1520, %fd841, %fd244;
	fma.rn.f64 	%fd325, %fd1520, %fd842, %fd245;
	fma.rn.f64 	%fd326, %fd1520, %fd843, %fd246;
	fma.rn.f64 	%fd327, %fd1520, %fd844, %fd247;
	fma.rn.f64 	%fd328, %fd1520, %fd845, %fd248;
	fma.rn.f64 	%fd329, %fd1521, %fd838, %fd249;
	fma.rn.f64 	%fd330, %fd1521, %fd839, %fd250;
	fma.rn.f64 	%fd331, %fd1521, %fd840, %fd251;
	fma.rn.f64 	%fd332, %fd1521, %fd841, %fd252;
	fma.rn.f64 	%fd333, %fd1521, %fd842, %fd253;
	fma.rn.f64 	%fd334, %fd1521, %fd843, %fd254;
	fma.rn.f64 	%fd335, %fd1521, %fd844, %fd255;
	fma.rn.f64 	%fd336, %fd1521, %fd845, %fd256;
	fma.rn.f64 	%fd337, %fd1522, %fd838, %fd257;
	fma.rn.f64 	%fd338, %fd1522, %fd839, %fd258;
	fma.rn.f64 	%fd339, %fd1522, %fd840, %fd259;
	fma.rn.f64 	%fd340, %fd1522, %fd841, %fd260;
	fma.rn.f64 	%fd341, %fd1522, %fd842, %fd261;
	fma.rn.f64 	%fd342, %fd1522, %fd843, %fd262;
	fma.rn.f64 	%fd343, %fd1522, %fd844, %fd263;
	fma.rn.f64 	%fd344, %fd1522, %fd845, %fd264;
	fma.rn.f64 	%fd345, %fd1523, %fd838, %fd265;
	fma.rn.f64 	%fd346, %fd1523, %fd839, %fd266;
	fma.rn.f64 	%fd347, %fd1523, %fd840, %fd267;
	fma.rn.f64 	%fd348, %fd1523, %fd841, %fd268;
	fma.rn.f64 	%fd349, %fd1523, %fd842, %fd269;
	fma.rn.f64 	%fd350, %fd1523, %fd843, %fd270;
	fma.rn.f64 	%fd351, %fd1523, %fd844, %fd271;
	fma.rn.f64 	%fd352, %fd1523, %fd845, %fd272;
	fma.rn.f64 	%fd353, %fd1524, %fd838, %fd273;
	fma.rn.f64 	%fd354, %fd1524, %fd839, %fd274;
	fma.rn.f64 	%fd355, %fd1524, %fd840, %fd275;
	fma.rn.f64 	%fd356, %fd1524, %fd841, %fd276;
	fma.rn.f64 	%fd357, %fd1524, %fd842, %fd277;
	fma.rn.f64 	%fd358, %fd1524, %fd843, %fd278;
	fma.rn.f64 	%fd359, %fd1524, %fd844, %fd279;
	fma.rn.f64 	%fd360, %fd1524, %fd845, %fd280;
	fma.rn.f64 	%fd361, %fd1525, %fd838, %fd281;
	fma.rn.f64 	%fd362, %fd1525, %fd839, %fd282;
	fma.rn.f64 	%fd363, %fd1525, %fd840, %fd283;
	fma.rn.f64 	%fd364, %fd1525, %fd841, %fd284;
	fma.rn.f64 	%fd365, %fd1525, %fd842, %fd285;
	fma.rn.f64 	%fd366, %fd1525, %fd843, %fd286;
	fma.rn.f64 	%fd367, %fd1525, %fd844, %fd287;
	fma.rn.f64 	%fd368, %fd1525, %fd845, %fd288;
	mov.f64 	%fd1526, 0d0000000000000000;
	@%p122 bra 	$L__BB0_276;
	ld.shared.f64 	%fd1526, [%r105+24];
$L__BB0_276:
	mov.u32 	%r1005, %tid.y;
	mov.u32 	%r1006, %ntid.x;
	mov.u32 	%r1007, %tid.x;
	mad.lo.s32 	%r1008, %r1005, %r1006, %r1007;
	shr.u32 	%r1009, %r1008, 1;
	and.b32  	%r1010, %r1009, 131040;
	shl.b32 	%r1011, %r1008, 1;
	and.b32  	%r1012, %r1011, 56;
	add.s32 	%r1013, %r1010, %r1012;
	setp.gt.u32 	%p123, %r1013, 126;
	mov.f64 	%fd1527, 0d0000000000000000;
	@%p123 bra 	$L__BB0_278;
	ld.shared.f64 	%fd1527, [%r105+96];
$L__BB0_278:
	mov.u32 	%r1014, %tid.y;
	mov.u32 	%r1015, %ntid.x;
	mov.u32 	%r1016, %tid.x;
	mad.lo.s32 	%r1017, %r1014, %r1015, %r1016;
	shr.u32 	%r1018, %r1017, 1;
	and.b32  	%r1019, %r1018, 131040;
	shl.b32 	%r1020, %r1017, 1;
	and.b32  	%r1021, %r1020, 56;
	add.s32 	%r1022, %r1019, %r1021;
	setp.gt.u32 	%p124, %r1022, 125;
	mov.f64 	%fd1528, 0d0000000000000000;
	@%p124 bra 	$L__BB0_280;
	ld.shared.f64 	%fd1528, [%r105+168];
$L__BB0_280:
	mov.u32 	%r1023, %tid.y;
	mov.u32 	%r1024, %ntid.x;
	mov.u32 	%r1025, %tid.x;
	mad.lo.s32 	%r1026, %r1023, %r1024, %r1025;
	shr.u32 	%r1027, %r1026, 1;
	and.b32  	%r1028, %r1027, 131040;
	shl.b32 	%r1029, %r1026, 1;
	and.b32  	%r1030, %r1029, 56;
	add.s32 	%r1031, %r1028, %r1030;
	setp.gt.u32 	%p125, %r1031, 124;
	mov.f64 	%fd1529, 0d0000000000000000;
	@%p125 bra 	$L__BB0_282;
	ld.shared.f64 	%fd1529, [%r105+240];
$L__BB0_282:
	mov.u32 	%r1032, %tid.y;
	mov.u32 	%r1033, %ntid.x;
	mov.u32 	%r1034, %tid.x;
	mad.lo.s32 	%r1035, %r1032, %r1033, %r1034;
	shr.u32 	%r1036, %r1035, 1;
	and.b32  	%r1037, %r1036, 131040;
	shl.b32 	%r1038, %r1035, 1;
	and.b32  	%r1039, %r1038, 56;
	add.s32 	%r1040, %r1037, %r1039;
	setp.gt.u32 	%p126, %r1040, 123;
	mov.f64 	%fd1530, 0d0000000000000000;
	@%p126 bra 	$L__BB0_284;
	ld.shared.f64 	%fd1530, [%r105+312];
$L__BB0_284:
	mov.u32 	%r1041, %tid.y;
	mov.u32 	%r1042, %ntid.x;
	mov.u32 	%r1043, %tid.x;
	mad.lo.s32 	%r1044, %r1041, %r1042, %r1043;
	shr.u32 	%r1045, %r1044, 1;
	and.b32  	%r1046, %r1045, 131040;
	shl.b32 	%r1047, %r1044, 1;
	and.b32  	%r1048, %r1047, 56;
	add.s32 	%r1049, %r1046, %r1048;
	setp.gt.u32 	%p127, %r1049, 122;
	mov.f64 	%fd1531, 0d0000000000000000;
	@%p127 bra 	$L__BB0_286;
	ld.shared.f64 	%fd1531, [%r105+384];
$L__BB0_286:
	mov.u32 	%r1050, %tid.y;
	mov.u32 	%r1051, %ntid.x;
	mov.u32 	%r1052, %tid.x;
	mad.lo.s32 	%r1053, %r1050, %r1051, %r1052;
	shr.u32 	%r1054, %r1053, 1;
	and.b32  	%r1055, %r1054, 131040;
	shl.b32 	%r1056, %r1053, 1;
	and.b32  	%r1057, %r1056, 56;
	add.s32 	%r1058, %r1055, %r1057;
	setp.gt.u32 	%p128, %r1058, 121;
	mov.f64 	%fd1532, 0d0000000000000000;
	@%p128 bra 	$L__BB0_288;
	ld.shared.f64 	%fd1532, [%r105+456];
$L__BB0_288:
	mov.u32 	%r1059, %tid.y;
	mov.u32 	%r1060, %ntid.x;
	mov.u32 	%r1061, %tid.x;
	mad.lo.s32 	%r1062, %r1059, %r1060, %r1061;
	shr.u32 	%r1063, %r1062, 1;
	and.b32  	%r1064, %r1063, 131040;
	shl.b32 	%r1065, %r1062, 1;
	and.b32  	%r1066, %r1065, 56;
	add.s32 	%r1067, %r1064, %r1066;
	setp.gt.u32 	%p129, %r1067, 120;
	mov.f64 	%fd1533, 0d0000000000000000;
	@%p129 bra 	$L__BB0_290;
	ld.shared.f64 	%fd1533, [%r105+528];
$L__BB0_290:
	mov.u32 	%r1068, %tid.y;
	mov.u32 	%r1069, %ntid.x;
	mov.u32 	%r1070, %tid.x;
	mad.lo.s32 	%r1071, %r1068, %r1069, %r1070;
	shr.u32 	%r1072, %r1071, 1;
	and.b32  	%r1073, %r1072, 131040;
	shl.b32 	%r1074, %r1071, 1;
	and.b32  	%r1075, %r1074, 56;
	add.s32 	%r1076, %r1073, %r1075;
	setp.gt.u32 	%p130, %r1076, 127;
	ld.shared.f64 	%fd854, [%r106+3096];
	ld.shared.v2.f64 	{%fd855, %fd856}, [%r106+3104];
	ld.shared.v2.f64 	{%fd857, %fd858}, [%r106+3120];
	ld.shared.v2.f64 	{%fd859, %fd860}, [%r106+3136];
	ld.shared.f64 	%fd861, [%r106+3152];
	fma.rn.f64 	%fd385, %fd1526, %fd854, %fd305;
	fma.rn.f64 	%fd386, %fd1526, %fd855, %fd306;
	fma.rn.f64 	%fd387, %fd1526, %fd856, %fd307;
	fma.rn.f64 	%fd388, %fd1526, %fd857, %fd308;
	fma.rn.f64 	%fd389, %fd1526, %fd858, %fd309;
	fma.rn.f64 	%fd390, %fd1526, %fd859, %fd310;
	fma.rn.f64 	%fd391, %fd1526, %fd860, %fd311;
	fma.rn.f64 	%fd392, %fd1526, %fd861, %fd312;
	fma.rn.f64 	%fd393, %fd1527, %fd854, %fd313;
	fma.rn.f64 	%fd394, %fd1527, %fd855, %fd314;
	fma.rn.f64 	%fd395, %fd1527, %fd856, %fd315;
	fma.rn.f64 	%fd396, %fd1527, %fd857, %fd316;
	fma.rn.f64 	%fd397, %fd1527, %fd858, %fd317;
	fma.rn.f64 	%fd398, %fd1527, %fd859, %fd318;
	fma.rn.f64 	%fd399, %fd1527, %fd860, %fd319;
	fma.rn.f64 	%fd400, %fd1527, %fd861, %fd320;
	fma.rn.f64 	%fd401, %fd1528, %fd854, %fd321;
	fma.rn.f64 	%fd402, %fd1528, %fd855, %fd322;
	fma.rn.f64 	%fd403, %fd1528, %fd856, %fd323;
	fma.rn.f64 	%fd404, %fd1528, %fd857, %fd324;
	fma.rn.f64 	%fd405, %fd1528, %fd858, %fd325;
	fma.rn.f64 	%fd406, %fd1528, %fd859, %fd326;
	fma.rn.f64 	%fd407, %fd1528, %fd860, %fd327;
	fma.rn.f64 	%fd408, %fd1528, %fd861, %fd328;
	fma.rn.f64 	%fd409, %fd1529, %fd854, %fd329;
	fma.rn.f64 	%fd410, %fd1529, %fd855, %fd330;
	fma.rn.f64 	%fd411, %fd1529, %fd856, %fd331;
	fma.rn.f64 	%fd412, %fd1529, %fd857, %fd332;
	fma.rn.f64 	%fd413, %fd1529, %fd858, %fd333;
	fma.rn.f64 	%fd414, %fd1529, %fd859, %fd334;
	fma.rn.f64 	%fd415, %fd1529, %fd860, %fd335;
	fma.rn.f64 	%fd416, %fd1529, %fd861, %fd336;
	fma.rn.f64 	%fd417, %fd1530, %fd854, %fd337;
	fma.rn.f64 	%fd418, %fd1530, %fd855, %fd338;
	fma.rn.f64 	%fd419, %fd1530, %fd856, %fd339;
	fma.rn.f64 	%fd420, %fd1530, %fd857, %fd340;
	fma.rn.f64 	%fd421, %fd1530, %fd858, %fd341;
	fma.rn.f64 	%fd422, %fd1530, %fd859, %fd342;
	fma.rn.f64 	%fd423, %fd1530, %fd860, %fd343;
	fma.rn.f64 	%fd424, %fd1530, %fd861, %fd344;
	fma.rn.f64 	%fd425, %fd1531, %fd854, %fd345;
	fma.rn.f64 	%fd426, %fd1531, %fd855, %fd346;
	fma.rn.f64 	%fd427, %fd1531, %fd856, %fd347;
	fma.rn.f64 	%fd428, %fd1531, %fd857, %fd348;
	fma.rn.f64 	%fd429, %fd1531, %fd858, %fd349;
	fma.rn.f64 	%fd430, %fd1531, %fd859, %fd350;
	fma.rn.f64 	%fd431, %fd1531, %fd860, %fd351;
	fma.rn.f64 	%fd432, %fd1531, %fd861, %fd352;
	fma.rn.f64 	%fd433, %fd1532, %fd854, %fd353;
	fma.rn.f64 	%fd434, %fd1532, %fd855, %fd354;
	fma.rn.f64 	%fd435, %fd1532, %fd856, %fd355;
	fma.rn.f64 	%fd436, %fd1532, %fd857, %fd356;
	fma.rn.f64 	%fd437, %fd1532, %fd858, %fd357;
	fma.rn.f64 	%fd438, %fd1532, %fd859, %fd358;
	fma.rn.f64 	%fd439, %fd1532, %fd860, %fd359;
	fma.rn.f64 	%fd440, %fd1532, %fd861, %fd360;
	fma.rn.f64 	%fd441, %fd1533, %fd854, %fd361;
	fma.rn.f64 	%fd442, %fd1533, %fd855, %fd362;
	fma.rn.f64 	%fd443, %fd1533, %fd856, %fd363;
	fma.rn.f64 	%fd444, %fd1533, %fd857, %fd364;
	fma.rn.f64 	%fd445, %fd1533, %fd858, %fd365;
	fma.rn.f64 	%fd446, %fd1533, %fd859, %fd366;
	fma.rn.f64 	%fd447, %fd1533, %fd860, %fd367;
	fma.rn.f64 	%fd448, %fd1533, %fd861, %fd368;
	mov.f64 	%fd1534, 0d0000000000000000;
	@%p130 bra 	$L__BB0_292;
	ld.shared.f64 	%fd1534, [%r105+32];
$L__BB0_292:
	mov.u32 	%r1077, %tid.y;
	mov.u32 	%r1078, %ntid.x;
	mov.u32 	%r1079, %tid.x;
	mad.lo.s32 	%r1080, %r1077, %r1078, %r1079;
	shr.u32 	%r1081, %r1080, 1;
	and.b32  	%r1082, %r1081, 131040;
	shl.b32 	%r1083, %r1080, 1;
	and.b32  	%r1084, %r1083, 56;
	add.s32 	%r1085, %r1082, %r1084;
	setp.gt.u32 	%p131, %r1085, 126;
	mov.f64 	%fd1535, 0d0000000000000000;
	@%p131 bra 	$L__BB0_294;
	ld.shared.f64 	%fd1535, [%r105+104];
$L__BB0_294:
	mov.u32 	%r1086, %tid.y;
	mov.u32 	%r1087, %ntid.x;
	mov.u32 	%r1088, %tid.x;
	mad.lo.s32 	%r1089, %r1086, %r1087, %r1088;
	shr.u32 	%r1090, %r1089, 1;
	and.b32  	%r1091, %r1090, 131040;
	shl.b32 	%r1092, %r1089, 1;
	and.b32  	%r1093, %r1092, 56;
	add.s32 	%r1094, %r1091, %r1093;
	setp.gt.u32 	%p132, %r1094, 125;
	mov.f64 	%fd1536, 0d0000000000000000;
	@%p132 bra 	$L__BB0_296;
	ld.shared.f64 	%fd1536, [%r105+176];
$L__BB0_296:
	mov.u32 	%r1095, %tid.y;
	mov.u32 	%r1096, %ntid.x;
	mov.u32 	%r1097, %tid.x;
	mad.lo.s32 	%r1098, %r1095, %r1096, %r1097;
	shr.u32 	%r1099, %r1098, 1;
	and.b32  	%r1100, %r1099, 131040;
	shl.b32 	%r1101, %r1098, 1;
	and.b32  	%r1102, %r1101, 56;
	add.s32 	%r1103, %r1100, %r1102;
	setp.gt.u32 	%p133, %r1103, 124;
	mov.f64 	%fd1537, 0d0000000000000000;
	@%p133 bra 	$L__BB0_298;
	ld.shared.f64 	%fd1537, [%r105+248];
$L__BB0_298:
	mov.u32 	%r1104, %tid.y;
	mov.u32 	%r1105, %ntid.x;
	mov.u32 	%r1106, %tid.x;
	mad.lo.s32 	%r1107, %r1104, %r1105, %r1106;
	shr.u32 	%r1108, %r1107, 1;
	and.b32  	%r1109, %r1108, 131040;
	shl.b32 	%r1110, %r1107, 1;
	and.b32  	%r1111, %r1110, 56;
	add.s32 	%r1112, %r1109, %r1111;
	setp.gt.u32 	%p134, %r1112, 123;
	mov.f64 	%fd1538, 0d0000000000000000;
	@%p134 bra 	$L__BB0_300;
	ld.shared.f64 	%fd1538, [%r105+320];
$L__BB0_300:
	mov.u32 	%r1113, %tid.y;
	mov.u32 	%r1114, %ntid.x;
	mov.u32 	%r1115, %tid.x;
	mad.lo.s32 	%r1116, %r1113, %r1114, %r1115;
	shr.u32 	%r1117, %r1116, 1;
	and.b32  	%r1118, %r1117, 131040;
	shl.b32 	%r1119, %r1116, 1;
	and.b32  	%r1120, %r1119, 56;
	add.s32 	%r1121, %r1118, %r1120;
	setp.gt.u32 	%p135, %r1121, 122;
	mov.f64 	%fd1539, 0d0000000000000000;
	@%p135 bra 	$L__BB0_302;
	ld.shared.f64 	%fd1539, [%r105+392];
$L__BB0_302:
	mov.u32 	%r1122, %tid.y;
	mov.u32 	%r1123, %ntid.x;
	mov.u32 	%r1124, %tid.x;
	mad.lo.s32 	%r1125, %r1122, %r1123, %r1124;
	shr.u32 	%r1126, %r1125, 1;
	and.b32  	%r1127, %r1126, 131040;
	shl.b32 	%r1128, %r1125, 1;
	and.b32  	%r1129, %r1128, 56;
	add.s32 	%r1130, %r1127, %r1129;
	setp.gt.u32 	%p136, %r1130, 121;
	mov.f64 	%fd1540, 0d0000000000000000;
	@%p136 bra 	$L__BB0_304;
	ld.shared.f64 	%fd1540, [%r105+464];
$L__BB0_304:
	mov.u32 	%r1131, %tid.y;
	mov.u32 	%r1132, %ntid.x;
	mov.u32 	%r1133, %tid.x;
	mad.lo.s32 	%r1134, %r1131, %r1132, %r1133;
	shr.u32 	%r1135, %r1134, 1;
	and.b32  	%r1136, %r1135, 131040;
	shl.b32 	%r1137, %r1134, 1;
	and.b32  	%r1138, %r1137, 56;
	add.s32 	%r1139, %r1136, %r1138;
	setp.gt.u32 	%p137, %r1139, 120;
	mov.f64 	%fd1541, 0d0000000000000000;
	@%p137 bra 	$L__BB0_306;
	ld.shared.f64 	%fd1541, [%r105+536];
$L__BB0_306:
	mov.u32 	%r1140, %tid.y;
	mov.u32 	%r1141, %ntid.x;
	mov.u32 	%r1142, %tid.x;
	mad.lo.s32 	%r1143, %r1140, %r1141, %r1142;
	shr.u32 	%r1144, %r1143, 1;
	and.b32  	%r1145, %r1144, 131040;
	shl.b32 	%r1146, %r1143, 1;
	and.b32  	%r1147, %r1146, 56;
	add.s32 	%r1148, %r1145, %r1147;
	setp.gt.u32 	%p138, %r1148, 127;
	ld.shared.v2.f64 	{%fd870, %fd871}, [%r106+4128];
	ld.shared.v2.f64 	{%fd872, %fd873}, [%r106+4144];
	ld.shared.v2.f64 	{%fd874, %fd875}, [%r106+4160];
	ld.shared.v2.f64 	{%fd876, %fd877}, [%r106+4176];
	fma.rn.f64 	%fd465, %fd1534, %fd870, %fd385;
	fma.rn.f64 	%fd466, %fd1534, %fd871, %fd386;
	fma.rn.f64 	%fd467, %fd1534, %fd872, %fd387;
	fma.rn.f64 	%fd468, %fd1534, %fd873, %fd388;
	fma.rn.f64 	%fd469, %fd1534, %fd874, %fd389;
	fma.rn.f64 	%fd470, %fd1534, %fd875, %fd390;
	fma.rn.f64 	%fd471, %fd1534, %fd876, %fd391;
	fma.rn.f64 	%fd472, %fd1534, %fd877, %fd392;
	fma.rn.f64 	%fd473, %fd1535, %fd870, %fd393;
	fma.rn.f64 	%fd474, %fd1535, %fd871, %fd394;
	fma.rn.f64 	%fd475, %fd1535, %fd872, %fd395;
	fma.rn.f64 	%fd476, %fd1535, %fd873, %fd396;
	fma.rn.f64 	%fd477, %fd1535, %fd874, %fd397;
	fma.rn.f64 	%fd478, %fd1535, %fd875, %fd398;
	fma.rn.f64 	%fd479, %fd1535, %fd876, %fd399;
	fma.rn.f64 	%fd480, %fd1535, %fd877, %fd400;
	fma.rn.f64 	%fd481, %fd1536, %fd870, %fd401;
	fma.rn.f64 	%fd482, %fd1536, %fd871, %fd402;
	fma.rn.f64 	%fd483, %fd1536, %fd872, %fd403;
	fma.rn.f64 	%fd484, %fd1536, %fd873, %fd404;
	fma.rn.f64 	%fd485, %fd1536, %fd874, %fd405;
	fma.rn.f64 	%fd486, %fd1536, %fd875, %fd406;
	fma.rn.f64 	%fd487, %fd1536, %fd876, %fd407;
	fma.rn.f64 	%fd488, %fd1536, %fd877, %fd408;
	fma.rn.f64 	%fd489, %fd1537, %fd870, %fd409;
	fma.rn.f64 	%fd490, %fd1537, %fd871, %fd410;
	fma.rn.f64 	%fd491, %fd1537, %fd872, %fd411;
	fma.rn.f64 	%fd492, %fd1537, %fd873, %fd412;
	fma.rn.f64 	%fd493, %fd1537, %fd874, %fd413;
	fma.rn.f64 	%fd494, %fd1537, %fd875, %fd414;
	fma.rn.f64 	%fd495, %fd1537, %fd876, %fd415;
	fma.rn.f64 	%fd496, %fd1537, %fd877, %fd416;
	fma.rn.f64 	%fd497, %fd1538, %fd870, %fd417;
	fma.rn.f64 	%fd498, %fd1538, %fd871, %fd418;
	fma.rn.f64 	%fd499, %fd1538, %fd872, %fd419;
	fma.rn.f64 	%fd500, %fd1538, %fd873, %fd420;
	fma.rn.f64 	%fd501, %fd1538, %fd874, %fd421;
	fma.rn.f64 	%fd502, %fd1538, %fd875, %fd422;
	fma.rn.f64 	%fd503, %fd1538, %fd876, %fd423;
	fma.rn.f64 	%fd504, %fd1538, %fd877, %fd424;
	fma.rn.f64 	%fd505, %fd1539, %fd870, %fd425;
	fma.rn.f64 	%fd506, %fd1539, %fd871, %fd426;
	fma.rn.f64 	%fd507, %fd1539, %fd872, %fd427;
	fma.rn.f64 	%fd508, %fd1539, %fd873, %fd428;
	fma.rn.f64 	%fd509, %fd1539, %fd874, %fd429;
	fma.rn.f64 	%fd510, %fd1539, %fd875, %fd430;
	fma.rn.f64 	%fd511, %fd1539, %fd876, %fd431;
	fma.rn.f64 	%fd512, %fd1539, %fd877, %fd432;
	fma.rn.f64 	%fd513, %fd1540, %fd870, %fd433;
	fma.rn.f64 	%fd514, %fd1540, %fd871, %fd434;
	fma.rn.f64 	%fd515, %fd1540, %fd872, %fd435;
	fma.rn.f64 	%fd516, %fd1540, %fd873, %fd436;
	fma.rn.f64 	%fd517, %fd1540, %fd874, %fd437;
	fma.rn.f64 	%fd518, %fd1540, %fd875, %fd438;
	fma.rn.f64 	%fd519, %fd1540, %fd876, %fd439;
	fma.rn.f64 	%fd520, %fd1540, %fd877, %fd440;
	fma.rn.f64 	%fd521, %fd1541, %fd870, %fd441;
	fma.rn.f64 	%fd522, %fd1541, %fd871, %fd442;
	fma.rn.f64 	%fd523, %fd1541, %fd872, %fd443;
	fma.rn.f64 	%fd524, %fd1541, %fd873, %fd444;
	fma.rn.f64 	%fd525, %fd1541, %fd874, %fd445;
	fma.rn.f64 	%fd526, %fd1541, %fd875, %fd446;
	fma.rn.f64 	%fd527, %fd1541, %fd876, %fd447;
	fma.rn.f64 	%fd528, %fd1541, %fd877, %fd448;
	mov.f64 	%fd1542, 0d0000000000000000;
	@%p138 bra 	$L__BB0_308;
	ld.shared.f64 	%fd1542, [%r105+40];
$L__BB0_308:
	mov.u32 	%r1149, %tid.y;
	mov.u32 	%r1150, %ntid.x;
	mov.u32 	%r1151, %tid.x;
	mad.lo.s32 	%r1152, %r1149, %r1150, %r1151;
	shr.u32 	%r1153, %r1152, 1;
	and.b32  	%r1154, %r1153, 131040;
	shl.b32 	%r1155, %r1152, 1;
	and.b32  	%r1156, %r1155, 56;
	add.s32 	%r1157, %r1154, %r1156;
	setp.gt.u32 	%p139, %r1157, 126;
	mov.f64 	%fd1543, 0d0000000000000000;
	@%p139 bra 	$L__BB0_310;
	ld.shared.f64 	%fd1543, [%r105+112];
$L__BB0_310:
	mov.u32 	%r1158, %tid.y;
	mov.u32 	%r1159, %ntid.x;
	mov.u32 	%r1160, %tid.x;
	mad.lo.s32 	%r1161, %r1158, %r1159, %r1160;
	shr.u32 	%r1162, %r1161, 1;
	and.b32  	%r1163, %r1162, 131040;
	shl.b32 	%r1164, %r1161, 1;
	and.b32  	%r1165, %r1164, 56;
	add.s32 	%r1166, %r1163, %r1165;
	setp.gt.u32 	%p140, %r1166, 125;
	mov.f64 	%fd1544, 0d0000000000000000;
	@%p140 bra 	$L__BB0_312;
	ld.shared.f64 	%fd1544, [%r105+184];
$L__BB0_312:
	mov.u32 	%r1167, %tid.y;
	mov.u32 	%r1168, %ntid.x;
	mov.u32 	%r1169, %tid.x;
	mad.lo.s32 	%r1170, %r1167, %r1168, %r1169;
	shr.u32 	%r1171, %r1170, 1;
	and.b32  	%r1172, %r1171, 131040;
	shl.b32 	%r1173, %r1170, 1;
	and.b32  	%r1174, %r1173, 56;
	add.s32 	%r1175, %r1172, %r1174;
	setp.gt.u32 	%p141, %r1175, 124;
	mov.f64 	%fd1545, 0d0000000000000000;
	@%p141 bra 	$L__BB0_314;
	ld.shared.f64 	%fd1545, [%r105+256];
$L__BB0_314:
	mov.u32 	%r1176, %tid.y;
	mov.u32 	%r1177, %ntid.x;
	mov.u32 	%r1178, %tid.x;
	mad.lo.s32 	%r1179, %r1176, %r1177, %r1178;
	shr.u32 	%r1180, %r1179, 1;
	and.b32  	%r1181, %r1180, 131040;
	shl.b32 	%r1182, %r1179, 1;
	and.b32  	%r1183, %r1182, 56;
	add.s32 	%r1184, %r1181, %r1183;
	setp.gt.u32 	%p142, %r1184, 123;
	mov.f64 	%fd1546, 0d0000000000000000;
	@%p142 bra 	$L__BB0_316;
	ld.shared.f64 	%fd1546, [%r105+328];
$L__BB0_316:
	mov.u32 	%r1185, %tid.y;
	mov.u32 	%r1186, %ntid.x;
	mov.u32 	%r1187, %tid.x;
	mad.lo.s32 	%r1188, %r1185, %r1186, %r1187;
	shr.u32 	%r1189, %r1188, 1;
	and.b32  	%r1190, %r1189, 131040;
	shl.b32 	%r1191, %r1188, 1;
	and.b32  	%r1192, %r1191, 56;
	add.s32 	%r1193, %r1190, %r1192;
	setp.gt.u32 	%p143, %r1193, 122;
	mov.f64 	%fd1547, 0d0000000000000000;
	@%p143 bra 	$L__BB0_318;
	ld.shared.f64 	%fd1547, [%r105+400];
$L__BB0_318:
	mov.u32 	%r1194, %tid.y;
	mov.u32 	%r1195, %ntid.x;
	mov.u32 	%r1196, %tid.x;
	mad.lo.s32 	%r1197, %r1194, %r1195, %r1196;
	shr.u32 	%r1198, %r1197, 1;
	and.b32  	%r1199, %r1198, 131040;
	shl.b32 	%r1200, %r1197, 1;
	and.b32  	%r1201, %r1200, 56;
	add.s32 	%r1202, %r1199, %r1201;
	setp.gt.u32 	%p144, %r1202, 121;
	mov.f64 	%fd1548, 0d0000000000000000;
	@%p144 bra 	$L__BB0_320;
	ld.shared.f64 	%fd1548, [%r105+472];
$L__BB0_320:
	mov.u32 	%r1203, %tid.y;
	mov.u32 	%r1204, %ntid.x;
	mov.u32 	%r1205, %tid.x;
	mad.lo.s32 	%r1206, %r1203, %r1204, %r1205;
	shr.u32 	%r1207, %r1206, 1;
	and.b32  	%r1208, %r1207, 131040;
	shl.b32 	%r1209, %r1206, 1;
	and.b32  	%r1210, %r1209, 56;
	add.s32 	%r1211, %r1208, %r1210;
	setp.gt.u32 	%p145, %r1211, 120;
	mov.f64 	%fd1549, 0d0000000000000000;
	@%p145 bra 	$L__BB0_322;
	ld.shared.f64 	%fd1549, [%r105+544];
$L__BB0_322:
	mov.u32 	%r1212, %tid.y;
	mov.u32 	%r1213, %ntid.x;
	mov.u32 	%r1214, %tid.x;
	mad.lo.s32 	%r1215, %r1212, %r1213, %r1214;
	shr.u32 	%r1216, %r1215, 1;
	and.b32  	%r1217, %r1216, 131040;
	shl.b32 	%r1218, %r1215, 1;
	and.b32  	%r1219, %r1218, 56;
	add.s32 	%r1220, %r1217, %r1219;
	setp.gt.u32 	%p146, %r1220, 127;
	ld.shared.f64 	%fd886, [%r106+5160];
	ld.shared.v2.f64 	{%fd887, %fd888}, [%r106+5168];
	ld.shared.v2.f64 	{%fd889, %fd890}, [%r106+5184];
	ld.shared.v2.f64 	{%fd891, %fd892}, [%r106+5200];
	ld.shared.f64 	%fd893, [%r106+5216];
	fma.rn.f64 	%fd545, %fd1542, %fd886, %fd465;
	fma.rn.f64 	%fd546, %fd1542, %fd887, %fd466;
	fma.rn.f64 	%fd547, %fd1542, %fd888, %fd467;
	fma.rn.f64 	%fd548, %fd1542, %fd889, %fd468;
	fma.rn.f64 	%fd549, %fd1542, %fd890, %fd469;
	fma.rn.f64 	%fd550, %fd1542, %fd891, %fd470;
	fma.rn.f64 	%fd551, %fd1542, %fd892, %fd471;
	fma.rn.f64 	%fd552, %fd1542, %fd893, %fd472;
	fma.rn.f64 	%fd553, %fd1543, %fd886, %fd473;
	fma.rn.f64 	%fd554, %fd1543, %fd887, %fd474;
	fma.rn.f64 	%fd555, %fd1543, %fd888, %fd475;
	fma.rn.f64 	%fd556, %fd1543, %fd889, %fd476;
	fma.rn.f64 	%fd557, %fd1543, %fd890, %fd477;
	fma.rn.f64 	%fd558, %fd1543, %fd891, %fd478;
	fma.rn.f64 	%fd559, %fd1543, %fd892, %fd479;
	fma.rn.f64 	%fd560, %fd1543, %fd893, %fd480;
	fma.rn.f64 	%fd561, %fd1544, %fd886, %fd481;
	fma.rn.f64 	%fd562, %fd1544, %fd887, %fd482;
	fma.rn.f64 	%fd563, %fd1544, %fd888, %fd483;
	fma.rn.f64 	%fd564, %fd1544, %fd889, %fd484;
	fma.rn.f64 	%fd565, %fd1544, %fd890, %fd485;
	fma.rn.f64 	%fd566, %fd1544, %fd891, %fd486;
	fma.rn.f64 	%fd567, %fd1544, %fd892, %fd487;
	fma.rn.f64 	%fd568, %fd1544, %fd893, %fd488;
	fma.rn.f64 	%fd569, %fd1545, %fd886, %fd489;
	fma.rn.f64 	%fd570, %fd1545, %fd887, %fd490;
	fma.rn.f64 	%fd571, %fd1545, %fd888, %fd491;
	fma.rn.f64 	%fd572, %fd1545, %fd889, %fd492;
	fma.rn.f64 	%fd573, %fd1545, %fd890, %fd493;
	fma.rn.f64 	%fd574, %fd1545, %fd891, %fd494;
	fma.rn.f64 	%fd575, %fd1545, %fd892, %fd495;
	fma.rn.f64 	%fd576, %fd1545, %fd893, %fd496;
	fma.rn.f64 	%fd577, %fd1546, %fd886, %fd497;
	fma.rn.f64 	%fd578, %fd1546, %fd887, %fd498;
	fma.rn.f64 	%fd579, %fd1546, %fd888, %fd499;
	fma.rn.f64 	%fd580, %fd1546, %fd889, %fd500;
	fma.rn.f64 	%fd581, %fd1546, %fd890, %fd501;
	fma.rn.f64 	%fd582, %fd1546, %fd891, %fd502;
	fma.rn.f64 	%fd583, %fd1546, %fd892, %fd503;
	fma.rn.f64 	%fd584, %fd1546, %fd893, %fd504;
	fma.rn.f64 	%fd585, %fd1547, %fd886, %fd505;
	fma.rn.f64 	%fd586, %fd1547, %fd887, %fd506;
	fma.rn.f64 	%fd587, %fd1547, %fd888, %fd507;
	fma.rn.f64 	%fd588, %fd1547, %fd889, %fd508;
	fma.rn.f64 	%fd589, %fd1547, %fd890, %fd509;
	fma.rn.f64 	%fd590, %fd1547, %fd891, %fd510;
	fma.rn.f64 	%fd591, %fd1547, %fd892, %fd511;
	fma.rn.f64 	%fd592, %fd1547, %fd893, %fd512;
	fma.rn.f64 	%fd593, %fd1548, %fd886, %fd513;
	fma.rn.f64 	%fd594, %fd1548, %fd887, %fd514;
	fma.rn.f64 	%fd595, %fd1548, %fd888, %fd515;
	fma.rn.f64 	%fd596, %fd1548, %fd889, %fd516;
	fma.rn.f64 	%fd597, %fd1548, %fd890, %fd517;
	fma.rn.f64 	%fd598, %fd1548, %fd891, %fd518;
	fma.rn.f64 	%fd599, %fd1548, %fd892, %fd519;
	fma.rn.f64 	%fd600, %fd1548, %fd893, %fd520;
	fma.rn.f64 	%fd601, %fd1549, %fd886, %fd521;
	fma.rn.f64 	%fd602, %fd1549, %fd887, %fd522;
	fma.rn.f64 	%fd603, %fd1549, %fd888, %fd523;
	fma.rn.f64 	%fd604, %fd1549, %fd889, %fd524;
	fma.rn.f64 	%fd605, %fd1549, %fd890, %fd525;
	fma.rn.f64 	%fd606, %fd1549, %fd891, %fd526;
	fma.rn.f64 	%fd607, %fd1549, %fd892, %fd527;
	fma.rn.f64 	%fd608, %fd1549, %fd893, %fd528;
	mov.f64 	%fd1550, 0d0000000000000000;
	@%p146 bra 	$L__BB0_324;
	ld.shared.f64 	%fd1550, [%r105+48];
$L__BB0_324:
	mov.u32 	%r1221, %tid.y;
	mov.u32 	%r1222, %ntid.x;
	mov.u32 	%r1223, %tid.x;
	mad.lo.s32 	%r1224, %r1221, %r1222, %r1223;
	shr.u32 	%r1225, %r1224, 1;
	and.b32  	%r1226, %r1225, 131040;
	shl.b32 	%r1227, %r1224, 1;
	and.b32  	%r1228, %r1227, 56;
	add.s32 	%r1229, %r1226, %r1228;
	setp.gt.u32 	%p147, %r1229, 126;
	mov.f64 	%fd1551, 0d0000000000000000;
	@%p147 bra 	$L__BB0_326;
	ld.shared.f64 	%fd1551, [%r105+120];
$L__BB0_326:
	mov.u32 	%r1230, %tid.y;
	mov.u32 	%r1231, %ntid.x;
	mov.u32 	%r1232, %tid.x;
	mad.lo.s32 	%r1233, %r1230, %r1231, %r1232;
	shr.u32 	%r1234, %r1233, 1;
	and.b32  	%r1235, %r1234, 131040;
	shl.b32 	%r1236, %r1233, 1;
	and.b32  	%r1237, %r1236, 56;
	add.s32 	%r1238, %r1235, %r1237;
	setp.gt.u32 	%p148, %r1238, 125;
	mov.f64 	%fd1552, 0d0000000000000000;
	@%p148 bra 	$L__BB0_328;
	ld.shared.f64 	%fd1552, [%r105+192];
$L__BB0_328:
	mov.u32 	%r1239, %tid.y;
	mov.u32 	%r1240, %ntid.x;
	mov.u32 	%r1241, %tid.x;
	mad.lo.s32 	%r1242, %r1239, %r1240, %r1241;
	shr.u32 	%r1243, %r1242, 1;
	and.b32  	%r1244, %r1243, 131040;
	shl.b32 	%r1245, %r1242, 1;
	and.b32  	%r1246, %r1245, 56;
	add.s32 	%r1247, %r1244, %r1246;
	setp.gt.u32 	%p149, %r1247, 124;
	mov.f64 	%fd1553, 0d0000000000000000;
	@%p149 bra 	$L__BB0_330;
	ld.shared.f64 	%fd1553, [%r105+264];
$L__BB0_330:
	mov.u32 	%r1248, %tid.y;
	mov.u32 	%r1249, %ntid.x;
	mov.u32 	%r1250, %tid.x;
	mad.lo.s32 	%r1251, %r1248, %r1249, %r1250;
	shr.u32 	%r1252, %r1251, 1;
	and.b32  	%r1253, %r1252, 131040;
	shl.b32 	%r1254, %r1251, 1;
	and.b32  	%r1255, %r1254, 56;
	add.s32 	%r1256, %r1253, %r1255;
	setp.gt.u32 	%p150, %r1256, 123;
	mov.f64 	%fd1554, 0d0000000000000000;
	@%p150 bra 	$L__BB0_332;
	ld.shared.f64 	%fd1554, [%r105+336];
$L__BB0_332:
	mov.u32 	%r1257, %tid.y;
	mov.u32 	%r1258, %ntid.x;
	mov.u32 	%r1259, %tid.x;
	mad.lo.s32 	%r1260, %r1257, %r1258, %r1259;
	shr.u32 	%r1261, %r1260, 1;
	and.b32  	%r1262, %r1261, 131040;
	shl.b32 	%r1263, %r1260, 1;
	and.b32  	%r1264, %r1263, 56;
	add.s32 	%r1265, %r1262, %r1264;
	setp.gt.u32 	%p151, %r1265, 122;
	mov.f64 	%fd1555, 0d0000000000000000;
	@%p151 bra 	$L__BB0_334;
	ld.shared.f64 	%fd1555, [%r105+408];
$L__BB0_334:
	mov.u32 	%r1266, %tid.y;
	mov.u32 	%r1267, %ntid.x;
	mov.u32 	%r1268, %tid.x;
	mad.lo.s32 	%r1269, %r1266, %r1267, %r1268;
	shr.u32 	%r1270, %r1269, 1;
	and.b32  	%r1271, %r1270, 131040;
	shl.b32 	%r1272, %r1269, 1;
	and.b32  	%r1273, %r1272, 56;
	add.s32 	%r1274, %r1271, %r1273;
	setp.gt.u32 	%p152, %r1274, 121;
	mov.f64 	%fd1556, 0d0000000000000000;
	@%p152 bra 	$L__BB0_336;
	ld.shared.f64 	%fd1556, [%r105+480];
$L__BB0_336:
	mov.u32 	%r1275, %tid.y;
	mov.u32 	%r1276, %ntid.x;
	mov.u32 	%r1277, %tid.x;
	mad.lo.s32 	%r1278, %r1275, %r1276, %r1277;
	shr.u32 	%r1279, %r1278, 1;
	and.b32  	%r1280, %r1279, 131040;
	shl.b32 	%r1281, %r1278, 1;
	and.b32  	%r1282, %r1281, 56;
	add.s32 	%r1283, %r1280, %r1282;
	setp.gt.u32 	%p153, %r1283, 120;
	mov.f64 	%fd1557, 0d0000000000000000;
	@%p153 bra 	$L__BB0_338;
	ld.shared.f64 	%fd1557, [%r105+552];
$L__BB0_338:
	mov.u32 	%r1284, %tid.y;
	mov.u32 	%r1285, %ntid.x;
	mov.u32 	%r1286, %tid.x;
	mad.lo.s32 	%r1287, %r1284, %r1285, %r1286;
	shr.u32 	%r1288, %r1287, 1;
	and.b32  	%r1289, %r1288, 131040;
	shl.b32 	%r1290, %r1287, 1;
	and.b32  	%r1291, %r1290, 56;
	add.s32 	%r1292, %r1289, %r1291;
	setp.gt.u32 	%p154, %r1292, 127;
	ld.shared.v2.f64 	{%fd902, %fd903}, [%r106+6192];
	ld.shared.v2.f64 	{%fd904, %fd905}, [%r106+6208];
	ld.shared.v2.f64 	{%fd906, %fd907}, [%r106+6224];
	ld.shared.v2.f64 	{%fd908, %fd909}, [%r106+6240];
	fma.rn.f64 	%fd625, %fd1550, %fd902, %fd545;
	fma.rn.f64 	%fd626, %fd1550, %fd903, %fd546;
	fma.rn.f64 	%fd627, %fd1550, %fd904, %fd547;
	fma.rn.f64 	%fd628, %fd1550, %fd905, %fd548;
	fma.rn.f64 	%fd629, %fd1550, %fd906, %fd549;
	fma.rn.f64 	%fd630, %fd1550, %fd907, %fd550;
	fma.rn.f64 	%fd631, %fd1550, %fd908, %fd551;
	fma.rn.f64 	%fd632, %fd1550, %fd909, %fd552;
	fma.rn.f64 	%fd633, %fd1551, %fd902, %fd553;
	fma.rn.f64 	%fd634, %fd1551, %fd903, %fd554;
	fma.rn.f64 	%fd635, %fd1551, %fd904, %fd555;
	fma.rn.f64 	%fd636, %fd1551, %fd905, %fd556;
	fma.rn.f64 	%fd637, %fd1551, %fd906, %fd557;
	fma.rn.f64 	%fd638, %fd1551, %fd907, %fd558;
	fma.rn.f64 	%fd639, %fd1551, %fd908, %fd559;
	fma.rn.f64 	%fd640, %fd1551, %fd909, %fd560;
	fma.rn.f64 	%fd641, %fd1552, %fd902, %fd561;
	fma.rn.f64 	%fd642, %fd1552, %fd903, %fd562;
	fma.rn.f64 	%fd643, %fd1552, %fd904, %fd563;
	fma.rn.f64 	%fd644, %fd1552, %fd905, %fd564;
	fma.rn.f64 	%fd645, %fd1552, %fd906, %fd565;
	fma.rn.f64 	%fd646, %fd1552, %fd907, %fd566;
	fma.rn.f64 	%fd647, %fd1552, %fd908, %fd567;
	fma.rn.f64 	%fd648, %fd1552, %fd909, %fd568;
	fma.rn.f64 	%fd649, %fd1553, %fd902, %fd569;
	fma.rn.f64 	%fd650, %fd1553, %fd903, %fd570;
	fma.rn.f64 	%fd651, %fd1553, %fd904, %fd571;
	fma.rn.f64 	%fd652, %fd1553, %fd905, %fd572;
	fma.rn.f64 	%fd653, %fd1553, %fd906, %fd573;
	fma.rn.f64 	%fd654, %fd1553, %fd907, %fd574;
	fma.rn.f64 	%fd655, %fd1553, %fd908, %fd575;
	fma.rn.f64 	%fd656, %fd1553, %fd909, %fd576;
	fma.rn.f64 	%fd657, %fd1554, %fd902, %fd577;
	fma.rn.f64 	%fd658, %fd1554, %fd903, %fd578;
	fma.rn.f64 	%fd659, %fd1554, %fd904, %fd579;
	fma.rn.f64 	%fd660, %fd1554, %fd905, %fd580;
	fma.rn.f64 	%fd661, %fd1554, %fd906, %fd581;
	fma.rn.f64 	%fd662, %fd1554, %fd907, %fd582;
	fma.rn.f64 	%fd663, %fd1554, %fd908, %fd583;
	fma.rn.f64 	%fd664, %fd1554, %fd909, %fd584;
	fma.rn.f64 	%fd665, %fd1555, %fd902, %fd585;
	fma.rn.f64 	%fd666, %fd1555, %fd903, %fd586;
	fma.rn.f64 	%fd667, %fd1555, %fd904, %fd587;
	fma.rn.f64 	%fd668, %fd1555, %fd905, %fd588;
	fma.rn.f64 	%fd669, %fd1555, %fd906, %fd589;
	fma.rn.f64 	%fd670, %fd1555, %fd907, %fd590;
	fma.rn.f64 	%fd671, %fd1555, %fd908, %fd591;
	fma.rn.f64 	%fd672, %fd1555, %fd909, %fd592;
	fma.rn.f64 	%fd673, %fd1556, %fd902, %fd593;
	fma.rn.f64 	%fd674, %fd1556, %fd903, %fd594;
	fma.rn.f64 	%fd675, %fd1556, %fd904, %fd595;
	fma.rn.f64 	%fd676, %fd1556, %fd905, %fd596;
	fma.rn.f64 	%fd677, %fd1556, %fd906, %fd597;
	fma.rn.f64 	%fd678, %fd1556, %fd907, %fd598;
	fma.rn.f64 	%fd679, %fd1556, %fd908, %fd599;
	fma.rn.f64 	%fd680, %fd1556, %fd909, %fd600;
	fma.rn.f64 	%fd681, %fd1557, %fd902, %fd601;
	fma.rn.f64 	%fd682, %fd1557, %fd903, %fd602;
	fma.rn.f64 	%fd683, %fd1557, %fd904, %fd603;
	fma.rn.f64 	%fd684, %fd1557, %fd905, %fd604;
	fma.rn.f64 	%fd685, %fd1557, %fd906, %fd605;
	fma.rn.f64 	%fd686, %fd1557, %fd907, %fd606;
	fma.rn.f64 	%fd687, %fd1557, %fd908, %fd607;
	fma.rn.f64 	%fd688, %fd1557, %fd909, %fd608;
	mov.f64 	%fd1558, 0d0000000000000000;
	@%p154 bra 	$L__BB0_340;
	ld.shared.f64 	%fd1558, [%r105+56];
$L__BB0_340:
	mov.u32 	%r1293, %tid.y;
	mov.u32 	%r1294, %ntid.x;
	mov.u32 	%r1295, %tid.x;
	mad.lo.s32 	%r1296, %r1293, %r1294, %r1295;
	shr.u32 	%r1297, %r1296, 1;
	and.b32  	%r1298, %r1297, 131040;
	shl.b32 	%r1299, %r1296, 1;
	and.b32  	%r1300, %r1299, 56;
	add.s32 	%r1301, %r1298, %r1300;
	setp.gt.u32 	%p155, %r1301, 126;
	mov.f64 	%fd1559, 0d0000000000000000;
	@%p155 bra 	$L__BB0_342;
	ld.shared.f64 	%fd1559, [%r105+128];
$L__BB0_342:
	mov.u32 	%r1302, %tid.y;
	mov.u32 	%r1303, %ntid.x;
	mov.u32 	%r1304, %tid.x;
	mad.lo.s32 	%r1305, %r1302, %r1303, %r1304;
	shr.u32 	%r1306, %r1305, 1;
	and.b32  	%r1307, %r1306, 131040;
	shl.b32 	%r1308, %r1305, 1;
	and.b32  	%r1309, %r1308, 56;
	add.s32 	%r1310, %r1307, %r1309;
	setp.gt.u32 	%p156, %r1310, 125;
	mov.f64 	%fd1560, 0d0000000000000000;
	@%p156 bra 	$L__BB0_344;
	ld.shared.f64 	%fd1560, [%r105+200];
$L__BB0_344:
	mov.u32 	%r1311, %tid.y;
	mov.u32 	%r1312, %ntid.x;
	mov.u32 	%r1313, %tid.x;
	mad.lo.s32 	%r1314, %r1311, %r1312, %r1313;
	shr.u32 	%r1315, %r1314, 1;
	and.b32  	%r1316, %r1315, 131040;
	shl.b32 	%r1317, %r1314, 1;
	and.b32  	%r1318, %r1317, 56;
	add.s32 	%r1319, %r1316, %r1318;
	setp.gt.u32 	%p157, %r1319, 124;
	mov.f64 	%fd1561, 0d0000000000000000;
	@%p157 bra 	$L__BB0_346;
	ld.shared.f64 	%fd1561, [%r105+272];
$L__BB0_346:
	mov.u32 	%r1320, %tid.y;
	mov.u32 	%r1321, %ntid.x;
	mov.u32 	%r1322, %tid.x;
	mad.lo.s32 	%r1323, %r1320, %r1321, %r1322;
	shr.u32 	%r1324, %r1323, 1;
	and.b32  	%r1325, %r1324, 131040;
	shl.b32 	%r1326, %r1323, 1;
	and.b32  	%r1327, %r1326, 56;
	add.s32 	%r1328, %r1325, %r1327;
	setp.gt.u32 	%p158, %r1328, 123;
	mov.f64 	%fd1562, 0d0000000000000000;
	@%p158 bra 	$L__BB0_348;
	ld.shared.f64 	%fd1562, [%r105+344];
$L__BB0_348:
	mov.u32 	%r1329, %tid.y;
	mov.u32 	%r1330, %ntid.x;
	mov.u32 	%r1331, %tid.x;
	mad.lo.s32 	%r1332, %r1329, %r1330, %r1331;
	shr.u32 	%r1333, %r1332, 1;
	and.b32  	%r1334, %r1333, 131040;
	shl.b32 	%r1335, %r1332, 1;
	and.b32  	%r1336, %r1335, 56;
	add.s32 	%r1337, %r1334, %r1336;
	setp.gt.u32 	%p159, %r1337, 122;
	mov.f64 	%fd1563, 0d0000000000000000;
	@%p159 bra 	$L__BB0_350;
	ld.shared.f64 	%fd1563, [%r105+416];
$L__BB0_350:
	mov.u32 	%r1338, %tid.y;
	mov.u32 	%r1339, %ntid.x;
	mov.u32 	%r1340, %tid.x;
	mad.lo.s32 	%r1341, %r1338, %r1339, %r1340;
	shr.u32 	%r1342, %r1341, 1;
	and.b32  	%r1343, %r1342, 131040;
	shl.b32 	%r1344, %r1341, 1;
	and.b32  	%r1345, %r1344, 56;
	add.s32 	%r1346, %r1343, %r1345;
	setp.gt.u32 	%p160, %r1346, 121;
	mov.f64 	%fd1564, 0d0000000000000000;
	@%p160 bra 	$L__BB0_352;
	ld.shared.f64 	%fd1564, [%r105+488];
$L__BB0_352:
	mov.u32 	%r1347, %tid.y;
	mov.u32 	%r1348, %ntid.x;
	mov.u32 	%r1349, %tid.x;
	mad.lo.s32 	%r1350, %r1347, %r1348, %r1349;
	shr.u32 	%r1351, %r1350, 1;
	and.b32  	%r1352, %r1351, 131040;
	shl.b32 	%r1353, %r1350, 1;
	and.b32  	%r1354, %r1353, 56;
	add.s32 	%r1355, %r1352, %r1354;
	setp.gt.u32 	%p161, %r1355, 120;
	mov.f64 	%fd1565, 0d0000000000000000;
	@%p161 bra 	$L__BB0_354;
	ld.shared.f64 	%fd1565, [%r105+560];
$L__BB0_354:
	ld.param.u32 	%r1830, [_Z21gemm_kernel_optimizediiidPKdiS0_idPdi_param_7];
	ld.param.u32 	%r1805, [_Z21gemm_kernel_optimizediiidPKdiS0_idPdi_param_2];
	setp.ge.s32 	%p162, %r74, %r1805;
	shl.b32 	%r1356, %r1830, 3;
	ld.shared.f64 	%fd917, [%r106+7224];
	ld.shared.v2.f64 	{%fd918, %fd919}, [%r106+7232];
	ld.shared.v2.f64 	{%fd920, %fd921}, [%r106+7248];
	ld.shared.v2.f64 	{%fd922, %fd923}, [%r106+7264];
	ld.shared.f64 	%fd924, [%r106+7280];
	fma.rn.f64 	%fd1501, %fd1558, %fd917, %fd625;
	fma.rn.f64 	%fd1500, %fd1558, %fd918, %fd626;
	fma.rn.f64 	%fd1499, %fd1558, %fd919, %fd627;
	fma.rn.f64 	%fd1498, %fd1558, %fd920, %fd628;
	fma.rn.f64 	%fd1497, %fd1558, %fd921, %fd629;
	fma.rn.f64 	%fd1496, %fd1558, %fd922, %fd630;
	fma.rn.f64 	%fd1495, %fd1558, %fd923, %fd631;
	fma.rn.f64 	%fd1494, %fd1558, %fd924, %fd632;
	fma.rn.f64 	%fd1493, %fd1559, %fd917, %fd633;
	fma.rn.f64 	%fd1492, %fd1559, %fd918, %fd634;
	fma.rn.f64 	%fd1491, %fd1559, %fd919, %fd635;
	fma.rn.f64 	%fd1490, %fd1559, %fd920, %fd636;
	fma.rn.f64 	%fd1489, %fd1559, %fd921, %fd637;
	fma.rn.f64 	%fd1488, %fd1559, %fd922, %fd638;
	fma.rn.f64 	%fd1487, %fd1559, %fd923, %fd639;
	fma.rn.f64 	%fd1486, %fd1559, %fd924, %fd640;
	fma.rn.f64 	%fd1485, %fd1560, %fd917, %fd641;
	fma.rn.f64 	%fd1484, %fd1560, %fd918, %fd642;
	fma.rn.f64 	%fd1483, %fd1560, %fd919, %fd643;
	fma.rn.f64 	%fd1482, %fd1560, %fd920, %fd644;
	fma.rn.f64 	%fd1481, %fd1560, %fd921, %fd645;
	fma.rn.f64 	%fd1480, %fd1560, %fd922, %fd646;
	fma.rn.f64 	%fd1479, %fd1560, %fd923, %fd647;
	fma.rn.f64 	%fd1478, %fd1560, %fd924, %fd648;
	fma.rn.f64 	%fd1477, %fd1561, %fd917, %fd649;
	fma.rn.f64 	%fd1476, %fd1561, %fd918, %fd650;
	fma.rn.f64 	%fd1475, %fd1561, %fd919, %fd651;
	fma.rn.f64 	%fd1474, %fd1561, %fd920, %fd652;
	fma.rn.f64 	%fd1473, %fd1561, %fd921, %fd653;
	fma.rn.f64 	%fd1472, %fd1561, %fd922, %fd654;
	fma.rn.f64 	%fd1471, %fd1561, %fd923, %fd655;
	fma.rn.f64 	%fd1470, %fd1561, %fd924, %fd656;
	fma.rn.f64 	%fd1469, %fd1562, %fd917, %fd657;
	fma.rn.f64 	%fd1468, %fd1562, %fd918, %fd658;
	fma.rn.f64 	%fd1467, %fd1562, %fd919, %fd659;
	fma.rn.f64 	%fd1466, %fd1562, %fd920, %fd660;
	fma.rn.f64 	%fd1465, %fd1562, %fd921, %fd661;
	fma.rn.f64 	%fd1464, %fd1562, %fd922, %fd662;
	fma.rn.f64 	%fd1463, %fd1562, %fd923, %fd663;
	fma.rn.f64 	%fd1462, %fd1562, %fd924, %fd664;
	fma.rn.f64 	%fd1461, %fd1563, %fd917, %fd665;
	fma.rn.f64 	%fd1460, %fd1563, %fd918, %fd666;
	fma.rn.f64 	%fd1459, %fd1563, %fd919, %fd667;
	fma.rn.f64 	%fd1458, %fd1563, %fd920, %fd668;
	fma.rn.f64 	%fd1457, %fd1563, %fd921, %fd669;
	fma.rn.f64 	%fd1456, %fd1563, %fd922, %fd670;
	fma.rn.f64 	%fd1455, %fd1563, %fd923, %fd671;
	fma.rn.f64 	%fd1454, %fd1563, %fd924, %fd672;
	fma.rn.f64 	%fd1453, %fd1564, %fd917, %fd673;
	fma.rn.f64 	%fd1452, %fd1564, %fd918, %fd674;
	fma.rn.f64 	%fd1451, %fd1564, %fd919, %fd675;
	fma.rn.f64 	%fd1450, %fd1564, %fd920, %fd676;
	fma.rn.f64 	%fd1449, %fd1564, %fd921, %fd677;
	fma.rn.f64 	%fd1448, %fd1564, %fd922, %fd678;
	fma.rn.f64 	%fd1447, %fd1564, %fd923, %fd679;
	fma.rn.f64 	%fd1446, %fd1564, %fd924, %fd680;
	fma.rn.f64 	%fd1445, %fd1565, %fd917, %fd681;
	fma.rn.f64 	%fd1444, %fd1565, %fd918, %fd682;
	fma.rn.f64 	%fd1443, %fd1565, %fd919, %fd683;
	fma.rn.f64 	%fd1442, %fd1565, %fd920, %fd684;
	fma.rn.f64 	%fd1441, %fd1565, %fd921, %fd685;
	fma.rn.f64 	%fd1440, %fd1565, %fd922, %fd686;
	fma.rn.f64 	%fd1439, %fd1565, %fd923, %fd687;
	fma.rn.f64 	%fd1438, %fd1565, %fd924, %fd688;
	bar.sync 	0;
	add.s64 	%rd413, %rd413, 64;
	mul.wide.s32 	%rd128, %r1356, 8;
	add.s64 	%rd412, %rd412, %rd128;
	mov.u32 	%r1883, %r74;
	mov.u32 	%r1884, %r73;
	@%p162 bra 	$L__BB0_47;
	bra.uni 	$L__BB0_43;
$L__BB0_355:
	ld.param.u32 	%r1651, [_Z21gemm_kernel_optimizediiidPKdiS0_idPdi_param_1];
	ld.param.u32 	%r1511, [_Z21gemm_kernel_optimizediiidPKdiS0_idPdi_param_0];
	setp.ge.s32 	%p164, %r4, %r1511;
	setp.ge.s32 	%p165, %r6, %r1651;
	or.pred  	%p166, %p164, %p165;
	@%p166 bra 	$L__BB0_357;
	ld.param.u32 	%r1831, [_Z21gemm_kernel_optimizediiidPKdiS0_idPdi_param_10];
	ld.param.u64 	%rd374, [_Z21gemm_kernel_optimizediiidPKdiS0_idPdi_param_9];
	ld.param.f64 	%fd1310, [_Z21gemm_kernel_optimizediiidPKdiS0_idPdi_param_8];
	ld.param.f64 	%fd1181, [_Z21gemm_kernel_optimizediiidPKdiS0_idPdi_param_3];
	mad.lo.s32 	%r1358, %r4, %r1831, %r6;
	cvta.to.global.u64 	%rd129, %rd374;
	mul.wide.s32 	%rd130, %r1358, 8;
	add.s64 	%rd131, %rd129, %rd130;
	ld.global.f64 	%fd925, [%rd131];
	mul.f64 	%fd926, %fd1310, %fd925;
	fma.rn.f64 	%fd927, %fd1181, %fd1501, %fd926;
	st.global.f64 	[%rd131], %fd927;
$L__BB0_357:
	ld.param.u32 	%r1652, [_Z21gemm_kernel_optimizediiidPKdiS0_idPdi_param_1];
	ld.param.u32 	%r1512, [_Z21gemm_kernel_optimizediiidPKdiS0_idPdi_param_0];
	setp.ge.s32 	%p167, %r4, %r1512;
	add.s32 	%r1360, %r6, 1;
	setp.ge.s32 	%p168, %r1360, %r1652;
	or.pred  	%p169, %p167, %p168;
	@%p169 bra 	$L__BB0_359;
	ld.param.u32 	%r1832, [_Z21gemm_kernel_optimizediiidPKdiS0_idPdi_param_10];
	ld.param.u64 	%rd375, [_Z21gemm_kernel_optimizediiidPKdiS0_idPdi_param_9];
	ld.param.f64 	%fd1311, [_Z21gemm_kernel_optimizediiidPKdiS0_idPdi_param_8];
	ld.param.f64 	%fd1182, [_Z21gemm_kernel_optimizediiidPKdiS0_idPdi_param_3];
	mul.lo.s32 	%r1361, %r4, %r1832;
	cvt.s64.s32 	%rd132, %r1361;
	cvt.u64.u32 	%rd133, %r6;
	add.s64 	%rd134, %rd133, %rd132;
	cvta.to.global.u64 	%rd135, %rd375;
	shl.b64 	%rd136, %rd134, 3;
	add.s64 	%rd137, %rd135, %rd136;
	ld.global.f64 	%fd928, [%rd137+8];
	mul.f64 	%fd929, %fd1311, %fd928;
	fma.rn.f64 	%fd930, %fd1182, %fd1500, %fd929;
	st.global.f64 	[%rd137+8], %fd930;
$L__BB0_359:
	ld.param.u32 	%r1653, [_Z21gemm_kernel_optimizediiidPKdiS0_idPdi_param_1];
	ld.param.u32 	%r1513, [_Z21gemm_kernel_optimizediiidPKdiS0_idPdi_param_0];
	setp.ge.s32 	%p170, %r4, %r1513;
	add.s32 	%r1363, %r6, 2;
	setp.ge.s32 	%p171, %r1363, %r1653;
	or.pred  	%p172, %p170, %p171;
	@%p172 bra 	$L__BB0_361;
	ld.param.u32 	%r1833, [_Z21gemm_kernel_optimizediiidPKdiS0_idPdi_param_10];
	ld.param.u64 	%rd376, [_Z21gemm_kernel_optimizediiidPKdiS0_idPdi_param_9];
	ld.param.f64 	%fd1312, [_Z21gemm_kernel_optimizediiidPKdiS0_idPdi_param_8];
	ld.param.f64 	%fd1183, [_Z21gemm_kernel_optimizediiidPKdiS0_idPdi_param_3];
	mul.lo.s32 	%r1364, %r4, %r1833;
	cvt.s64.s32 	%rd138, %r1364;
	cvt.u64.u32 	%rd139, %r6;
	add.s64 	%rd140, %rd139, %rd138;
	cvta.to.global.u64 	%rd141, %rd376;
	shl.b64 	%rd142, %rd140, 3;
	add.s64 	%rd143, %rd141, %rd142;
	ld.global.f64 	%fd931, [%rd143+16];
	mul.f64 	%fd932, %fd1312, %fd931;
	fma.rn.f64 	%fd933, %fd1183, %fd1499, %fd932;
	st.global.f64 	[%rd143+16], %fd933;
$L__BB0_361:
	ld.param.u32 	%r1654, [_Z21gemm_kernel_optimizediiidPKdiS0_idPdi_param_1];
	ld.param.u32 	%r1514, [_Z21gemm_kernel_optimizediiidPKdiS0_idPdi_param_0];
	setp.ge.s32 	%p173, %r4, %r1514;
	add.s32 	%r1366, %r6, 3;
	setp.ge.s32 	%p174, %r1366, %r1654;
	or.pred  	%p175, %p173, %p174;
	@%p175 bra 	$L__BB0_363;
	ld.param.u32 	%r1834, [_Z21gemm_kernel_optimizediiidPKdiS0_idPdi_param_10];
	ld.param.u64 	%rd377, [_Z21gemm_kernel_optimizediiidPKdiS0_idPdi_param_9];
	ld.param.f64 	%fd1313, [_Z21gemm_kernel_optimizediiidPKdiS0_idPdi_param_8];
	ld.param.f64 	%fd1184, [_Z21gemm_kernel_optimizediiidPKdiS0_idPdi_param_3];
	mul.lo.s32 	%r1367, %r4, %r1834;
	cvt.s64.s32 	%rd144, %r1367;
	cvt.u64.u32 	%rd145, %r6;
	add.s64 	%rd146, %rd145, %rd144;
	cvta.to.global.u64 	%rd147, %rd377;
	shl.b64 	%rd148, %rd146, 3;
	add.s64 	%rd149, %rd147, %rd148;
	ld.global.f64 	%fd934, [%rd149+24];
	mul.f64 	%fd935, %fd1313, %fd934;
	fma.rn.f64 	%fd936, %fd1184, %fd1498, %fd935;
	st.global.f64 	[%rd149+24], %fd936;
$L__BB0_363:
	ld.param.u32 	%r1655, [_Z21gemm_kernel_optimizediiidPKdiS0_idPdi_param_1];
	ld.param.u32 	%r1515, [_Z21gemm_kernel_optimizediiidPKdiS0_idPdi_param_0];
	setp.ge.s32 	%p176, %r4, %r1515;
	add.s32 	%r1369, %r6, 4;
	setp.ge.s32 	%p177, %r1369, %r1655;
	or.pred  	%p178, %p176, %p177;
	@%p178 bra 	$L__BB0_365;
	ld.param.u32 	%r1835, [_Z21gemm_kernel_optimizediiidPKdiS0_idPdi_param_10];
	ld.param.u64 	%rd378, [_Z21gemm_kernel_optimizediiidPKdiS0_idPdi_param_9];
	ld.param.f64 	%fd1314, [_Z21gemm_kernel_optimizediiidPKdiS0_idPdi_param_8];
	ld.param.f64 	%fd1185, [_Z21gemm_kernel_optimizediiidPKdiS0_idPdi_param_3];
	mul.lo.s32 	%r1370, %r4, %r1835;
	cvt.s64.s32 	%rd150, %r1370;
	cvt.u64.u32 	%rd151, %r6;
	add.s64 	%rd152, %rd151, %rd150;
	cvta.to.global.u64 	%rd153, %rd378;
	shl.b64 	%rd154, %rd152, 3;
	add.s64 	%rd155, %rd153, %rd154;
	ld.global.f64 	%fd937, [%rd155+32];
	mul.f64 	%fd938, %fd1314, %fd937;
	fma.rn.f64 	%fd939, %fd1185, %fd1497, %fd938;
	st.global.f64 	[%rd155+32], %fd939;
$L__BB0_365:
	ld.param.u32 	%r1656, [_Z21gemm_kernel_optimizediiidPKdiS0_idPdi_param_1];
	ld.param.u32 	%r1516, [_Z21gemm_kernel_optimizediiidPKdiS0_idPdi_param_0];
	setp.ge.s32 	%p179, %r4, %r1516;
	add.s32 	%r1372, %r6, 5;
	setp.ge.s32 	%p180, %r1372, %r1656;
	or.pred  	%p181, %p179, %p180;
	@%p181 bra 	$L__BB0_367;
	ld.param.u32 	%r1836, [_Z21gemm_kernel_optimizediiidPKdiS0_idPdi_param_10];
	ld.param.u64 	%rd379, [_Z21gemm_kernel_optimizediiidPKdiS0_idPdi_param_9];
	ld.param.f64 	%fd1315, [_Z21gemm_kernel_optimizediiidPKdiS0_idPdi_param_8];
	ld.param.f64 	%fd1186, [_Z21gemm_kernel_optimizediiidPKdiS0_idPdi_param_3];
	mul.lo.s32 	%r1373, %r4, %r1836;
	cvt.s64.s32 	%rd156, %r1373;
	cvt.u64.u32 	%rd157, %r6;
	add.s64 	%rd158, %rd157, %rd156;
	cvta.to.global.u64 	%rd159, %rd379;
	shl.b64 	%rd160, %rd158, 3;
	add.s64 	%rd161, %rd159, %rd160;
	ld.global.f64 	%fd940, [%rd161+40];
	mul.f64 	%fd941, %fd1315, %fd940;
	fma.rn.f64 	%fd942, %fd1186, %fd1496, %fd941;
	st.global.f64 	[%rd161+40], %fd942;
$L__BB0_367:
	ld.param.u32 	%r1657, [_Z21gemm_kernel_optimizediiidPKdiS0_idPdi_param_1];
	ld.param.u32 	%r1517, [_Z21gemm_kernel_optimizediiidPKdiS0_idPdi_param_0];
	setp.ge.s32 	%p182, %r4, %r1517;
	add.s32 	%r1375, %r6, 6;
	setp.ge.s32 	%p183, %r1375, %r1657;
	or.pred  	%p184, %p182, %p183;
	@%p184 bra 	$L__BB0_369;
	ld.param.u32 	%r1837, [_Z21gemm_kernel_optimizediiidPKdiS0_idPdi_param_10];
	ld.param.u64 	%rd380, [_Z21gemm_kernel_optimizediiidPKdiS0_idPdi_param_9];
	ld.param.f64 	%fd1316, [_Z21gemm_kernel_optimizediiidPKdiS0_idPdi_param_8];
	ld.param.f64 	%fd1187, [_Z21gemm_kernel_optimizediiidPKdiS0_idPdi_param_3];
	mul.lo.s32 	%r1376, %r4, %r1837;
	cvt.s64.s32 	%rd162, %r1376;
	cvt.u64.u32 	%rd163, %r6;
	add.s64 	%rd164, %rd163, %rd162;
	cvta.to.global.u64 	%rd165, %rd380;
	shl.b64 	%rd166, %rd164, 3;
	add.s64 	%rd167, %rd165, %rd166;
	ld.global.f64 	%fd943, [%rd167+48];
	mul.f64 	%fd944, %fd1316, %fd943;
	fma.rn.f64 	%fd945, %fd1187, %fd1495, %fd944;
	st.global.f64 	[%rd167+48], %fd945;
$L__BB0_369:
	ld.param.u32 	%r1658, [_Z21gemm_kernel_optimizediiidPKdiS0_idPdi_param_1];
	ld.param.u32 	%r1518, [_Z21gemm_kernel_optimizediiidPKdiS0_idPdi_param_0];
	setp.ge.s32 	%p185, %r4, %r1518;
	add.s32 	%r1378, %r6, 7;
	setp.ge.s32 	%p186, %r1378, %r1658;
	or.pred  	%p187, %p185, %p186;
	@%p187 bra 	$L__BB0_371;
	ld.param.u32 	%r1838, [_Z21gemm_kernel_optimizediiidPKdiS0_idPdi_param_10];
	ld.param.u64 	%rd381, [_Z21gemm_kernel_optimizediiidPKdiS0_idPdi_param_9];
	ld.param.f64 	%fd1317, [_Z21gemm_kernel_optimizediiidPKdiS0_idPdi_param_8];
	ld.param.f64 	%fd1188, [_Z21gemm_kernel_optimizediiidPKdiS0_idPdi_param_3];
	mul.lo.s32 	%r1379, %r4, %r1838;
	cvt.s64.s32 	%rd168, %r1379;
	cvt.u64.u32 	%rd169, %r6;
	add.s64 	%rd170, %rd169, %rd168;
	cvta.to.global.u64 	%rd171, %rd381;
	shl.b64 	%rd172, %rd170, 3;
	add.s64 	%rd173, %rd171, %rd172;
	ld.global.f64 	%fd946, [%rd173+56];
	mul.f64 	%fd947, %fd1317, %fd946;
	fma.rn.f64 	%fd948, %fd1188, %fd1494, %fd947;
	st.global.f64 	[%rd173+56], %fd948;
$L__BB0_371:
	ld.param.u32 	%r1659, [_Z21gemm_kernel_optimizediiidPKdiS0_idPdi_param_1];
	ld.param.u32 	%r1519, [_Z21gemm_kernel_optimizediiidPKdiS0_idPdi_param_0];
	setp.ge.s32 	%p188, %r6, %r1659;
	add.s32 	%r1381, %r4, 1;
	setp.ge.s32 	%p189, %r1381, %r1519;
	or.pred  	%p190, %p189, %p188;
	@%p190 bra 	$L__BB0_373;
	ld.param.u32 	%r1839, [_Z21gemm_kernel_optimizediiidPKdiS0_idPdi_param_10];
	ld.param.u64 	%rd382, [_Z21gemm_kernel_optimizediiidPKdiS0_idPdi_param_9];
	ld.param.f64 	%fd1318, [_Z21gemm_kernel_optimizediiidPKdiS0_idPdi_param_8];
	ld.param.f64 	%fd1189, [_Z21gemm_kernel_optimizediiidPKdiS0_idPdi_param_3];
	mad.lo.s32 	%r1382, %r4, %r1839, %r1839;
	add.s32 	%r1383, %r6, %r1382;
	cvta.to.global.u64 	%rd174, %rd382;
	mul.wide.s32 	%rd175, %r1383, 8;
	add.s64 	%rd176, %rd174, %rd175;
	ld.global.f64 	%fd949, [%rd176];
	mul.f64 	%fd950, %fd1318, %fd949;
	fma.rn.f64 	%fd951, %fd1189, %fd1493, %fd950;
	st.global.f64 	[%rd176], %fd951;
$L__BB0_373:
	ld.param.u32 	%r1660, [_Z21gemm_kernel_optimizediiidPKdiS0_idPdi_param_1];
	ld.param.u32 	%r1520, [_Z21gemm_kernel_optimizediiidPKdiS0_idPdi_param_0];
	setp.ge.s32 	%p191, %r1381, %r1520;
	add.s32 	%r1386, %r6, 1;
	setp.ge.s32 	%p192, %r1386, %r1660;
	or.pred  	%p193, %p191, %p192;
	@%p193 bra 	$L__BB0_375;
	ld.param.u32 	%r1840, [_Z21gemm_kernel_optimizediiidPKdiS0_idPdi_param_10];
	ld.param.u64 	%rd383, [_Z21gemm_kernel_optimizediiidPKdiS0_idPdi_param_9];
	ld.param.f64 	%fd1319, [_Z21gemm_kernel_optimizediiidPKdiS0_idPdi_param_8];
	ld.param.f64 	%fd1190, [_Z21gemm_kernel_optimizediiidPKdiS0_idPdi_param_3];
	mad.lo.s32 	%r1387, %r4, %r1840, %r1840;
	cvt.s64.s32 	%rd177, %r1387;
	cvt.u64.u32 	%rd178, %r6;
	add.s64 	%rd179, %rd178, %rd177;
	cvta.to.global.u64 	%rd180, %rd383;
	shl.b64 	%rd181, %rd179, 3;
	add.s64 	%rd182, %rd180, %rd181;
	ld.global.f64 	%fd952, [%rd182+8];
	mul.f64 	%fd953, %fd1319, %fd952;
	fma.rn.f64 	%fd954, %fd1190, %fd1492, %fd953;
	st.global.f64 	[%rd182+8], %fd954;
$L__BB0_375:
	ld.param.u32 	%r1661, [_Z21gemm_kernel_optimizediiidPKdiS0_idPdi_param_1];
	ld.param.u32 	%r1521, [_Z21gemm_kernel_optimizediiidPKdiS0_idPdi_param_0];
	setp.ge.s32 	%p194, %r1381, %r1521;
	add.s32 	%r1390, %r6, 2;
	setp.ge.s32 	%p195, %r1390, %r1661;
	or.pred  	%p196, %p194, %p195;
	@%p196 bra 	$L__BB0_377;
	ld.param.u32 	%r1841, [_Z21gemm_kernel_optimizediiidPKdiS0_idPdi_param_10];
	ld.param.u64 	%rd384, [_Z21gemm_kernel_optimizediiidPKdiS0_idPdi_param_9];
	ld.param.f64 	%fd1320, [_Z21gemm_kernel_optimizediiidPKdiS0_idPdi_param_8];
	ld.param.f64 	%fd1191, [_Z21gemm_kernel_optimizediiidPKdiS0_idPdi_param_3];
	mad.lo.s32 	%r1391, %r4, %r1841, %r1841;
	cvt.s64.s32 	%rd183, %r1391;
	cvt.u64.u32 	%rd184, %r6;
	add.s64 	%rd185, %rd184, %rd183;
	cvta.to.global.u64 	%rd186, %rd384;
	shl.b64 	%rd187, %rd185, 3;
	add.s64 	%rd188, %rd186, %rd187;
	ld.global.f64 	%fd955, [%rd188+16];
	mul.f64 	%fd956, %fd1320, %fd955;
	fma.rn.f64 	%fd957, %fd1191, %fd1491, %fd956;
	st.global.f64 	[%rd188+16], %fd957;
$L__BB0_377:
	ld.param.u32 	%r1662, [_Z21gemm_kernel_optimizediiidPKdiS0_idPdi_param_1];
	ld.param.u32 	%r1522, [_Z21gemm_kernel_optimizediiidPKdiS0_idPdi_param_0];
	setp.ge.s32 	%p197, %r1381, %r1522;
	add.s32 	%r1394, %r6, 3;
	setp.ge.s32 	%p198, %r1394, %r1662;
	or.pred  	%p199, %p197, %p198;
	@%p199 bra 	$L__BB0_379;
	ld.param.u32 	%r1842, [_Z21gemm_kernel_optimizediiidPKdiS0_idPdi_param_10];
	ld.param.u64 	%rd385, [_Z21gemm_kernel_optimizediiidPKdiS0_idPdi_param_9];
	ld.param.f64 	%fd1321, [_Z21gemm_kernel_optimizediiidPKdiS0_idPdi_param_8];
	ld.param.f64 	%fd1192, [_Z21gemm_kernel_optimizediiidPKdiS0_idPdi_param_3];
	mad.lo.s32 	%r1395, %r4, %r1842, %r1842;
	cvt.s64.s32 	%rd189, %r1395;
	cvt.u64.u32 	%rd190, %r6;
	add.s64 	%rd191, %rd190, %rd189;
	cvta.to.global.u64 	%rd192, %rd385;
	shl.b64 	%rd193, %rd191, 3;
	add.s64 	%rd194, %rd192, %rd193;
	ld.global.f64 	%fd958, [%rd194+24];
	mul.f64 	%fd959, %fd1321, %fd958;
	fma.rn.f64 	%fd960, %fd1192, %fd1490, %fd959;
	st.global.f64 	[%rd194+24], %fd960;
$L__BB0_379:
	ld.param.u32 	%r1663, [_Z21gemm_kernel_optimizediiidPKdiS0_idPdi_param_1];
	ld.param.u32 	%r1523, [_Z21gemm_kernel_optimizediiidPKdiS0_idPdi_param_0];
	setp.ge.s32 	%p200, %r1381, %r1523;
	add.s32 	%r1398, %r6, 4;
	setp.ge.s32 	%p201, %r1398, %r1663;
	or.pred  	%p202, %p200, %p201;
	@%p202 bra 	$L__BB0_381;
	ld.param.u32 	%r1843, [_Z21gemm_kernel_optimizediiidPKdiS0_idPdi_param_10];
	ld.param.u64 	%rd386, [_Z21gemm_kernel_optimizediiidPKdiS0_idPdi_param_9];
	ld.param.f64 	%fd1322, [_Z21gemm_kernel_optimizediiidPKdiS0_idPdi_param_8];
	ld.param.f64 	%fd1193, [_Z21gemm_kernel_optimizediiidPKdiS0_idPdi_param_3];
	mad.lo.s32 	%r1399, %r4, %r1843, %r1843;
	cvt.s64.s32 	%rd195, %r1399;
	cvt.u64.u32 	%rd196, %r6;
	add.s64 	%rd197, %rd196, %rd195;
	cvta.to.global.u64 	%rd198, %rd386;
	shl.b64 	%rd199, %rd197, 3;
	add.s64 	%rd200, %rd198, %rd199;
	ld.global.f64 	%fd961, [%rd200+32];
	mul.f64 	%fd962, %fd1322, %fd961;
	fma.rn.f64 	%fd963, %fd1193, %fd1489, %fd962;
	st.global.f64 	[%rd200+32], %fd963;
$L__BB0_381:
	ld.param.u32 	%r1664, [_Z21gemm_kernel_optimizediiidPKdiS0_idPdi_param_1];
	ld.param.u32 	%r1524, [_Z21gemm_kernel_optimizediiidPKdiS0_idPdi_param_0];
	setp.ge.s32 	%p203, %r1381, %r1524;
	add.s32 	%r1402, %r6, 5;
	setp.ge.s32 	%p204, %r1402, %r1664;
	or.pred  	%p205, %p203, %p204;
	@%p205 bra 	$L__BB0_383;
	ld.param.u32 	%r1844, [_Z21gemm_kernel_optimizediiidPKdiS0_idPdi_param_10];
	ld.param.u64 	%rd387, [_Z21gemm_kernel_optimizediiidPKdiS0_idPdi_param_9];
	ld.param.f64 	%fd1323, [_Z21gemm_kernel_optimizediiidPKdiS0_idPdi_param_8];
	ld.param.f64 	%fd1194, [_Z21gemm_kernel_optimizediiidPKdiS0_idPdi_param_3];
	mad.lo.s32 	%r1403, %r4, %r1844, %r1844;
	cvt.s64.s32 	%rd201, %r1403;
	cvt.u64.u32 	%rd202, %r6;
	add.s64 	%rd203, %rd202, %rd201;
	cvta.to.global.u64 	%rd204, %rd387;
	shl.b64 	%rd205, %rd203, 3;
	add.s64 	%rd206, %rd204, %rd205;
	ld.global.f64 	%fd964, [%rd206+40];
	mul.f64 	%fd965, %fd1323, %fd964;
	fma.rn.f64 	%fd966, %fd1194, %fd1488, %fd965;
	st.global.f64 	[%rd206+40], %fd966;
$L__BB0_383:
	ld.param.u32 	%r1665, [_Z21gemm_kernel_optimizediiidPKdiS0_idPdi_param_1];
	ld.param.u32 	%r1525, [_Z21gemm_kernel_optimizediiidPKdiS0_idPdi_param_0];
	setp.ge.s32 	%p206, %r1381, %r1525;
	add.s32 	%r107, %r6, 6;
	setp.ge.s32 	%p207, %r107, %r1665;
	or.pred  	%p208, %p206, %p207;
	@%p208 bra 	$L__BB0_385;
	ld.param.u32 	%r1845, [_Z21gemm_kernel_optimizediiidPKdiS0_idPdi_param_10];
	ld.param.u64 	%rd388, [_Z21gemm_kernel_optimizediiidPKdiS0_idPdi_param_9];
	ld.param.f64 	%fd1324, [_Z21gemm_kernel_optimizediiidPKdiS0_idPdi_param_8];
	ld.param.f64 	%fd1195, [_Z21gemm_kernel_optimizediiidPKdiS0_idPdi_param_3];
	mad.lo.s32 	%r1406, %r4, %r1845, %r1845;
	cvt.s64.s32 	%rd207, %r1406;
	cvt.u64.u32 	%rd208, %r6;
	add.s64 	%rd209, %rd208, %rd207;
	cvta.to.global.u64 	%rd210, %rd388;
	shl.b64 	%rd211, %rd209, 3;
	add.s64 	%rd212, %rd210, %rd211;
	ld.global.f64 	%fd967, [%rd212+48];
	mul.f64 	%fd968, %fd1324, %fd967;
	fma.rn.f64 	%fd969, %fd1195, %fd1487, %fd968;
	st.global.f64 	[%rd212+48], %fd969;
$L__BB0_385:
	ld.param.u32 	%r1666, [_Z21gemm_kernel_optimizediiidPKdiS0_idPdi_param_1];
	ld.param.u32 	%r1526, [_Z21gemm_kernel_optimizediiidPKdiS0_idPdi_param_0];
	setp.ge.s32 	%p209, %r1381, %r1526;
	add.s32 	%r108, %r6, 7;
	setp.ge.s32 	%p210, %r108, %r1666;
	or.pred  	%p211, %p209, %p210;
	@%p211 bra 	$L__BB0_387;
	ld.param.u32 	%r1846, [_Z21gemm_kernel_optimizediiidPKdiS0_idPdi_param_10];
	ld.param.u64 	%rd389, [_Z21gemm_kernel_optimizediiidPKdiS0_idPdi_param_9];
	ld.param.f64 	%fd1325, [_Z21gemm_kernel_optimizediiidPKdiS0_idPdi_param_8];
	ld.param.f64 	%fd1196, [_Z21gemm_kernel_optimizediiidPKdiS0_idPdi_param_3];
	mad.lo.s32 	%r1409, %r4, %r1846, %r1846;
	cvt.s64.s32 	%rd213, %r1409;
	cvt.u64.u32 	%rd214, %r6;
	add.s64 	%rd215, %rd214, %rd213;
	cvta.to.global.u64 	%rd216, %rd389;
	shl.b64 	%rd217, %rd215, 3;
	add.s64 	%rd218, %rd216, %rd217;
	ld.global.f64 	%fd970, [%rd218+56];
	mul.f64 	%fd971, %fd1325, %fd970;
	fma.rn.f64 	%fd972, %fd1196, %fd1486, %fd971;
	st.global.f64 	[%rd218+56], %fd972;
$L__BB0_387:
	ld.param.u32 	%r1847, [_Z21gemm_kernel_optimizediiidPKdiS0_idPdi_param_10];
	ld.param.u32 	%r1667, [_Z21gemm_kernel_optimizediiidPKdiS0_idPdi_param_1];
	ld.param.u32 	%r1527, [_Z21gemm_kernel_optimizediiidPKdiS0_idPdi_param_0];
	setp.ge.s32 	%p212, %r6, %r1667;
	add.s32 	%r109, %r4, 2;
	setp.ge.s32 	%p213, %r109, %r1527;
	mad.lo.s32 	%r1411, %r4, %r1847, %r1847;
	add.s32 	%r110, %r1411, %r1847;
	or.pred  	%p214, %p213, %p212;
	@%p214 bra 	$L__BB0_389;
	ld.param.u64 	%rd390, [_Z21gemm_kernel_optimizediiidPKdiS0_idPdi_param_9];
	ld.param.f64 	%fd1326, [_Z21gemm_kernel_optimizediiidPKdiS0_idPdi_param_8];
	ld.param.f64 	%fd1197, [_Z21gemm_kernel_optimizediiidPKdiS0_idPdi_param_3];
	add.s32 	%r1412, %r6, %r110;
	cvta.to.global.u64 	%rd219, %rd390;
	mul.wide.s32 	%rd220, %r1412, 8;
	add.s64 	%rd221, %rd219, %rd220;
	ld.global.f64 	%fd973, [%rd221];
	mul.f64 	%fd974, %fd1326, %fd973;
	fma.rn.f64 	%fd975, %fd1197, %fd1485, %fd974;
	st.global.f64 	[%rd221], %fd975;
$L__BB0_389:
	ld.param.u64 	%rd391, [_Z21gemm_kernel_optimizediiidPKdiS0_idPdi_param_9];
	ld.param.u32 	%r1668, [_Z21gemm_kernel_optimizediiidPKdiS0_idPdi_param_1];
	ld.param.u32 	%r1528, [_Z21gemm_kernel_optimizediiidPKdiS0_idPdi_param_0];
	setp.ge.s32 	%p215, %r109, %r1528;
	setp.ge.s32 	%p216, %r1386, %r1668;
	cvt.s64.s32 	%rd222, %r110;
	cvt.u64.u32 	%rd223, %r6;
	add.s64 	%rd224, %rd223, %rd222;
	cvta.to.global.u64 	%rd225, %rd391;
	shl.b64 	%rd226, %rd224, 3;
	add.s64 	%rd15, %rd225, %rd226;
	or.pred  	%p217, %p215, %p216;
	@%p217 bra 	$L__BB0_391;
	ld.param.f64 	%fd1327, [_Z21gemm_kernel_optimizediiidPKdiS0_idPdi_param_8];
	ld.param.f64 	%fd1198, [_Z21gemm_kernel_optimizediiidPKdiS0_idPdi_param_3];
	ld.global.f64 	%fd976, [%rd15+8];
	mul.f64 	%fd977, %fd1327, %fd976;
	fma.rn.f64 	%fd978, %fd1198, %fd1484, %fd977;
	st.global.f64 	[%rd15+8], %fd978;
$L__BB0_391:
	ld.param.u32 	%r1669, [_Z21gemm_kernel_optimizediiidPKdiS0_idPdi_param_1];
	ld.param.u32 	%r1529, [_Z21gemm_kernel_optimizediiidPKdiS0_idPdi_param_0];
	setp.ge.s32 	%p218, %r109, %r1529;
	setp.ge.s32 	%p219, %r1390, %r1669;
	or.pred  	%p220, %p218, %p219;
	@%p220 bra 	$L__BB0_393;
	ld.param.f64 	%fd1328, [_Z21gemm_kernel_optimizediiidPKdiS0_idPdi_param_8];
	ld.param.f64 	%fd1199, [_Z21gemm_kernel_optimizediiidPKdiS0_idPdi_param_3];
	ld.global.f64 	%fd979, [%rd15+16];
	mul.f64 	%fd980, %fd1328, %fd979;
	fma.rn.f64 	%fd981, %fd1199, %fd1483, %fd980;
	st.global.f64 	[%rd15+16], %fd981;
$L__BB0_393:
	ld.param.u32 	%r1670, [_Z21gemm_kernel_optimizediiidPKdiS0_idPdi_param_1];
	ld.param.u32 	%r1530, [_Z21gemm_kernel_optimizediiidPKdiS0_idPdi_param_0];
	setp.ge.s32 	%p221, %r109, %r1530;
	setp.ge.s32 	%p222, %r1394, %r1670;
	or.pred  	%p223, %p221, %p222;
	@%p223 bra 	$L__BB0_395;
	ld.param.f64 	%fd1329, [_Z21gemm_kernel_optimizediiidPKdiS0_idPdi_param_8];
	ld.param.f64 	%fd1200, [_Z21gemm_kernel_optimizediiidPKdiS0_idPdi_param_3];
	ld.global.f64 	%fd982, [%rd15+24];
	mul.f64 	%fd983, %fd1329, %fd982;
	fma.rn.f64 	%fd984, %fd1200, %fd1482, %fd983;
	st.global.f64 	[%rd15+24], %fd984;
$L__BB0_395:
	ld.param.u32 	%r1671, [_Z21gemm_kernel_optimizediiidPKdiS0_idPdi_param_1];
	ld.param.u32 	%r1531, [_Z21gemm_kernel_optimizediiidPKdiS0_idPdi_param_0];
	setp.ge.s32 	%p224, %r109, %r1531;
	setp.ge.s32 	%p225, %r1398, %r1671;
	or.pred  	%p226, %p224, %p225;
	@%p226 bra 	$L__BB0_397;
	ld.param.f64 	%fd1330, [_Z21gemm_kernel_optimizediiidPKdiS0_idPdi_param_8];
	ld.param.f64 	%fd1201, [_Z21gemm_kernel_optimizediiidPKdiS0_idPdi_param_3];
	ld.global.f64 	%fd985, [%rd15+32];
	mul.f64 	%fd986, %fd1330, %fd985;
	fma.rn.f64 	%fd987, %fd1201, %fd1481, %fd986;
	st.global.f64 	[%rd15+32], %fd987;
$L__BB0_397:
	ld.param.u32 	%r1672, [_Z21gemm_kernel_optimizediiidPKdiS0_idPdi_param_1];
	ld.param.u32 	%r1532, [_Z21gemm_kernel_optimizediiidPKdiS0_idPdi_param_0];
	setp.ge.s32 	%p227, %r109, %r1532;
	setp.ge.s32 	%p228, %r1402, %r1672;
	or.pred  	%p229, %p227, %p228;
	@%p229 bra 	$L__BB0_399;
	ld.param.f64 	%fd1331, [_Z21gemm_kernel_optimizediiidPKdiS0_idPdi_param_8];
	ld.param.f64 	%fd1202, [_Z21gemm_kernel_optimizediiidPKdiS0_idPdi_param_3];
	ld.global.f64 	%fd988, [%rd15+40];
	mul.f64 	%fd989, %fd1331, %fd988;
	fma.rn.f64 	%fd990, %fd1202, %fd1480, %fd989;
	st.global.f64 	[%rd15+40], %fd990;
$L__BB0_399:
	ld.param.u32 	%r1673, [_Z21gemm_kernel_optimizediiidPKdiS0_idPdi_param_1];
	ld.param.u32 	%r1533, [_Z21gemm_kernel_optimizediiidPKdiS0_idPdi_param_0];
	setp.ge.s32 	%p230, %r109, %r1533;
	setp.ge.s32 	%p231, %r107, %r1673;
	or.pred  	%p232, %p230, %p231;
	@%p232 bra 	$L__BB0_401;
	ld.param.f64 	%fd1332, [_Z21gemm_kernel_optimizediiidPKdiS0_idPdi_param_8];
	ld.param.f64 	%fd1203, [_Z21gemm_kernel_optimizediiidPKdiS0_idPdi_param_3];
	ld.global.f64 	%fd991, [%rd15+48];
	mul.f64 	%fd992, %fd1332, %fd991;
	fma.rn.f64 	%fd993, %fd1203, %fd1479, %fd992;
	st.global.f64 	[%rd15+48], %fd993;
$L__BB0_401:
	ld.param.u32 	%r1674, [_Z21gemm_kernel_optimizediiidPKdiS0_idPdi_param_1];
	ld.param.u32 	%r1534, [_Z21gemm_kernel_optimizediiidPKdiS0_idPdi_param_0];
	setp.ge.s32 	%p233, %r109, %r1534;
	setp.ge.s32 	%p234, %r108, %r1674;
	or.pred  	%p235, %p233, %p234;
	@%p235 bra 	$L__BB0_403;
	ld.param.f64 	%fd1333, [_Z21gemm_kernel_optimizediiidPKdiS0_idPdi_param_8];
	ld.param.f64 	%fd1204, [_Z21gemm_kernel_optimizediiidPKdiS0_idPdi_param_3];
	ld.global.f64 	%fd994, [%rd15+56];
	mul.f64 	%fd995, %fd1333, %fd994;
	fma.rn.f64 	%fd996, %fd1204, %fd1478, %fd995;
	st.global.f64 	[%rd15+56], %fd996;
$L__BB0_403:
	ld.param.u32 	%r1848, [_Z21gemm_kernel_optimizediiidPKdiS0_idPdi_param_10];
	ld.param.u64 	%rd392, [_Z21gemm_kernel_optimizediiidPKdiS0_idPdi_param_9];
	ld.param.u32 	%r1675, [_Z21gemm_kernel_optimizediiidPKdiS0_idPdi_param_1];
	ld.param.u32 	%r1535, [_Z21gemm_kernel_optimizediiidPKdiS0_idPdi_param_0];
	cvta.to.global.u64 	%rd16, %rd392;
	setp.ge.s32 	%p236, %r6, %r1675;
	add.s32 	%r115, %r4, 3;
	setp.ge.s32 	%p237, %r115, %r1535;
	add.s32 	%r116, %r110, %r1848;
	or.pred  	%p238, %p237, %p236;
	@%p238 bra 	$L__BB0_405;
	ld.param.f64 	%fd1334, [_Z21gemm_kernel_optimizediiidPKdiS0_idPdi_param_8];
	ld.param.f64 	%fd1205, [_Z21gemm_kernel_optimizediiidPKdiS0_idPdi_param_3];
	add.s32 	%r1420, %r6, %r116;
	mul.wide.s32 	%rd227, %r1420, 8;
	add.s64 	%rd228, %rd16, %rd227;
	ld.global.f64 	%fd997, [%rd228];
	mul.f64 	%fd998, %fd1334, %fd997;
	fma.rn.f64 	%fd999, %fd1205, %fd1477, %fd998;
	st.global.f64 	[%rd228], %fd999;
$L__BB0_405:
	ld.param.u32 	%r1676, [_Z21gemm_kernel_optimizediiidPKdiS0_idPdi_param_1];
	ld.param.u32 	%r1536, [_Z21gemm_kernel_optimizediiidPKdiS0_idPdi_param_0];
	setp.ge.s32 	%p239, %r115, %r1536;
	setp.ge.s32 	%p240, %r1386, %r1676;
	cvt.s64.s32 	%rd229, %r116;
	add.s64 	%rd230, %rd223, %rd229;
	shl.b64 	%rd231, %rd230, 3;
	add.s64 	%rd18, %rd16, %rd231;
	or.pred  	%p241, %p239, %p240;
	@%p241 bra 	$L__BB0_407;
	ld.param.f64 	%fd1335, [_Z21gemm_kernel_optimizediiidPKdiS0_idPdi_param_8];
	ld.param.f64 	%fd1206, [_Z21gemm_kernel_optimizediiidPKdiS0_idPdi_param_3];
	ld.global.f64 	%fd1000, [%rd18+8];
	mul.f64 	%fd1001, %fd1335, %fd1000;
	fma.rn.f64 	%fd1002, %fd1206, %fd1476, %fd1001;
	st.global.f64 	[%rd18+8], %fd1002;
$L__BB0_407:
	ld.param.u32 	%r1677, [_Z21gemm_kernel_optimizediiidPKdiS0_idPdi_param_1];
	ld.param.u32 	%r1537, [_Z21gemm_kernel_optimizediiidPKdiS0_idPdi_param_0];
	setp.ge.s32 	%p242, %r115, %r1537;
	setp.ge.s32 	%p243, %r1390, %r1677;
	or.pred  	%p244, %p242, %p243;
	@%p244 bra 	$L__BB0_409;
	ld.param.f64 	%fd1336, [_Z21gemm_kernel_optimizediiidPKdiS0_idPdi_param_8];
	ld.param.f64 	%fd1207, [_Z21gemm_kernel_optimizediiidPKdiS0_idPdi_param_3];
	ld.global.f64 	%fd1003, [%rd18+16];
	mul.f64 	%fd1004, %fd1336, %fd1003;
	fma.rn.f64 	%fd1005, %fd1207, %fd1475, %fd1004;
	st.global.f64 	[%rd18+16], %fd1005;
$L__BB0_409:
	ld.param.u32 	%r1678, [_Z21gemm_kernel_optimizediiidPKdiS0_idPdi_param_1];
	ld.param.u32 	%r1538, [_Z21gemm_kernel_optimizediiidPKdiS0_idPdi_param_0];
	setp.ge.s32 	%p245, %r115, %r1538;
	setp.ge.s32 	%p246, %r1394, %r1678;
	or.pred  	%p247, %p245, %p246;
	@%p247 bra 	$L__BB0_411;
	ld.param.f64 	%fd1337, [_Z21gemm_kernel_optimizediiidPKdiS0_idPdi_param_8];
	ld.param.f64 	%fd1208, [_Z21gemm_kernel_optimizediiidPKdiS0_idPdi_param_3];
	ld.global.f64 	%fd1006, [%rd18+24];
	mul.f64 	%fd1007, %fd1337, %fd1006;
	fma.rn.f64 	%fd1008, %fd1208, %fd1474, %fd1007;
	st.global.f64 	[%rd18+24], %fd1008;
$L__BB0_411:
	ld.param.u32 	%r1679, [_Z21gemm_kernel_optimizediiidPKdiS0_idPdi_param_1];
	ld.param.u32 	%r1539, [_Z21gemm_kernel_optimizediiidPKdiS0_idPdi_param_0];
	setp.ge.s32 	%p248, %r115, %r1539;
	setp.ge.s32 	%p249, %r1398, %r1679;
	or.pred  	%p250, %p248, %p249;
	@%p250 bra 	$L__BB0_413;
	ld.param.f64 	%fd1338, [_Z21gemm_kernel_optimizediiidPKdiS0_idPdi_param_8];
	ld.param.f64 	%fd1209, [_Z21gemm_kernel_optimizediiidPKdiS0_idPdi_param_3];
	ld.global.f64 	%fd1009, [%rd18+32];
	mul.f64 	%fd1010, %fd1338, %fd1009;
	fma.rn.f64 	%fd1011, %fd1209, %fd1473, %fd1010;
	st.global.f64 	[%rd18+32], %fd1011;
$L__BB0_413:
	ld.param.u32 	%r1680, [_Z21gemm_kernel_optimizediiidPKdiS0_idPdi_param_1];
	ld.param.u32 	%r1540, [_Z21gemm_kernel_optimizediiidPKdiS0_idPdi_param_0];
	setp.ge.s32 	%p251, %r115, %r1540;
	setp.ge.s32 	%p252, %r1402, %r1680;
	or.pred  	%p253, %p251, %p252;
	@%p253 bra 	$L__BB0_415;
	ld.param.f64 	%fd1339, [_Z21gemm_kernel_optimizediiidPKdiS0_idPdi_param_8];
	ld.param.f64 	%fd1210, [_Z21gemm_kernel_optimizediiidPKdiS0_idPdi_param_3];
	ld.global.f64 	%fd1012, [%rd18+40];
	mul.f64 	%fd1013, %fd1339, %fd1012;
	fma.rn.f64 	%fd1014, %fd1210, %fd1472, %fd1013;
	st.global.f64 	[%rd18+40], %fd1014;
$L__BB0_415:
	ld.param.u32 	%r1681, [_Z21gemm_kernel_optimizediiidPKdiS0_idPdi_param_1];
	ld.param.u32 	%r1541, [_Z21gemm_kernel_optimizediiidPKdiS0_idPdi_param_0];
	setp.ge.s32 	%p254, %r115, %r1541;
	setp.ge.s32 	%p255, %r107, %r1681;
	or.pred  	%p256, %p254, %p255;
	@%p256 bra 	$L__BB0_417;
	ld.param.f64 	%fd1340, [_Z21gemm_kernel_optimizediiidPKdiS0_idPdi_param_8];
	ld.param.f64 	%fd1211, [_Z21gemm_kernel_optimizediiidPKdiS0_idPdi_param_3];
	ld.global.f64 	%fd1015, [%rd18+48];
	mul.f64 	%fd1016, %fd1340, %fd1015;
	fma.rn.f64 	%fd1017, %fd1211, %fd1471, %fd1016;
	st.global.f64 	[%rd18+48], %fd1017;
$L__BB0_417:
	ld.param.u32 	%r1682, [_Z21gemm_kernel_optimizediiidPKdiS0_idPdi_param_1];
	ld.param.u32 	%r1542, [_Z21gemm_kernel_optimizediiidPKdiS0_idPdi_param_0];
	setp.ge.s32 	%p257, %r115, %r1542;
	setp.ge.s32 	%p258, %r108, %r1682;
	or.pred  	%p259, %p257, %p258;
	@%p259 bra 	$L__BB0_419;
	ld.param.f64 	%fd1341, [_Z21gemm_kernel_optimizediiidPKdiS0_idPdi_param_8];
	ld.param.f64 	%fd1212, [_Z21gemm_kernel_optimizediiidPKdiS0_idPdi_param_3];
	ld.global.f64 	%fd1018, [%rd18+56];
	mul.f64 	%fd1019, %fd1341, %fd1018;
	fma.rn.f64 	%fd1020, %fd1212, %fd1470, %fd1019;
	st.global.f64 	[%rd18+56], %fd1020;
$L__BB0_419:
	ld.param.u32 	%r1849, [_Z21gemm_kernel_optimizediiidPKdiS0_idPdi_param_10];
	ld.param.u32 	%r1683, [_Z21gemm_kernel_optimizediiidPKdiS0_idPdi_param_1];
	ld.param.u32 	%r1543, [_Z21gemm_kernel_optimizediiidPKdiS0_idPdi_param_0];
	setp.ge.s32 	%p260, %r6, %r1683;
	add.s32 	%r118, %r4, 4;
	setp.ge.s32 	%p261, %r118, %r1543;
	add.s32 	%r119, %r116, %r1849;
	or.pred  	%p262, %p261, %p260;
	@%p262 bra 	$L__BB0_421;
	ld.param.f64 	%fd1342, [_Z21gemm_kernel_optimizediiidPKdiS0_idPdi_param_8];
	ld.param.f64 	%fd1213, [_Z21gemm_kernel_optimizediiidPKdiS0_idPdi_param_3];
	add.s32 	%r1423, %r6, %r119;
	mul.wide.s32 	%rd232, %r1423, 8;
	add.s64 	%rd233, %rd16, %rd232;
	ld.global.f64 	%fd1021, [%rd233];
	mul.f64 	%fd1022, %fd1342, %fd1021;
	fma.rn.f64 	%fd1023, %fd1213, %fd1469, %fd1022;
	st.global.f64 	[%rd233], %fd1023;
$L__BB0_421:
	ld.param.u32 	%r1684, [_Z21gemm_kernel_optimizediiidPKdiS0_idPdi_param_1];
	ld.param.u32 	%r1544, [_Z21gemm_kernel_optimizediiidPKdiS0_idPdi_param_0];
	setp.ge.s32 	%p263, %r118, %r1544;
	setp.ge.s32 	%p264, %r1386, %r1684;
	cvt.s64.s32 	%rd234, %r119;
	add.s64 	%rd235, %rd223, %rd234;
	shl.b64 	%rd236, %rd235, 3;
	add.s64 	%rd19, %rd16, %rd236;
	or.pred  	%p265, %p263, %p264;
	@%p265 bra 	$L__BB0_423;
	ld.param.f64 	%fd1343, [_Z21gemm_kernel_optimizediiidPKdiS0_idPdi_param_8];
	ld.param.f64 	%fd1214, [_Z21gemm_kernel_optimizediiidPKdiS0_idPdi_param_3];
	ld.global.f64 	%fd1024, [%rd19+8];
	mul.f64 	%fd1025, %fd1343, %fd1024;
	fma.rn.f64 	%fd1026, %fd1214, %fd1468, %fd1025;
	st.global.f64 	[%rd19+8], %fd1026;
$L__BB0_423:
	ld.param.u32 	%r1685, [_Z21gemm_kernel_optimizediiidPKdiS0_idPdi_param_1];
	ld.param.u32 	%r1545, [_Z21gemm_kernel_optimizediiidPKdiS0_idPdi_param_0];
	setp.ge.s32 	%p266, %r118, %r1545;
	setp.ge.s32 	%p267, %r1390, %r1685;
	or.pred  	%p268, %p266, %p267;
	@%p268 bra 	$L__BB0_425;
	ld.param.f64 	%fd1344, [_Z21gemm_kernel_optimizediiidPKdiS0_idPdi_param_8];
	ld.param.f64 	%fd1215, [_Z21gemm_kernel_optimizediiidPKdiS0_idPdi_param_3];
	ld.global.f64 	%fd1027, [%rd19+16];
	mul.f64 	%fd1028, %fd1344, %fd1027;
	fma.rn.f64 	%fd1029, %fd1215, %fd1467, %fd1028;
	st.global.f64 	[%rd19+16], %fd1029;
$L__BB0_425:
	ld.param.u32 	%r1686, [_Z21gemm_kernel_optimizediiidPKdiS0_idPdi_param_1];
	ld.param.u32 	%r1546, [_Z21gemm_kernel_optimizediiidPKdiS0_idPdi_param_0];
	setp.ge.s32 	%p269, %r118, %r1546;
	setp.ge.s32 	%p270, %r1394, %r1686;
	or.pred  	%p271, %p269, %p270;
	@%p271 bra 	$L__BB0_427;
	ld.param.f64 	%fd1345, [_Z21gemm_kernel_optimizediiidPKdiS0_idPdi_param_8];
	ld.param.f64 	%fd1216, [_Z21gemm_kernel_optimizediiidPKdiS0_idPdi_param_3];
	ld.global.f64 	%fd1030, [%rd19+24];
	mul.f64 	%fd1031, %fd1345, %fd1030;
	fma.rn.f64 	%fd1032, %fd1216, %fd1466, %fd1031;
	st.global.f64 	[%rd19+24], %fd1032;
$L__BB0_427:
	ld.param.u32 	%r1687, [_Z21gemm_kernel_optimizediiidPKdiS0_idPdi_param_1];
	ld.param.u32 	%r1547, [_Z21gemm_kernel_optimizediiidPKdiS0_idPdi_param_0];
	setp.ge.s32 	%p272, %r118, %r1547;
	setp.ge.s32 	%p273, %r1398, %r1687;
	or.pred  	%p274, %p272, %p273;
	@%p274 bra 	$L__BB0_429;
	ld.param.f64 	%fd1346, [_Z21gemm_kernel_optimizediiidPKdiS0_idPdi_param_8];
	ld.param.f64 	%fd1217, [_Z21gemm_kernel_optimizediiidPKdiS0_idPdi_param_3];
	ld.global.f64 	%fd1033, [%rd19+32];
	mul.f64 	%fd1034, %fd1346, %fd1033;
	fma.rn.f64 	%fd1035, %fd1217, %fd1465, %fd1034;
	st.global.f64 	[%rd19+32], %fd1035;
$L__BB0_429:
	ld.param.u32 	%r1688, [_Z21gemm_kernel_optimizediiidPKdiS0_idPdi_param_1];
	ld.param.u32 	%r1548, [_Z21gemm_kernel_optimizediiidPKdiS0_idPdi_param_0];
	setp.ge.s32 	%p275, %r118, %r1548;
	setp.ge.s32 	%p276, %r1402, %r1688;
	or.pred  	%p277, %p275, %p276;
	@%p277 bra 	$L__BB0_431;
	ld.param.f64 	%fd1347, [_Z21gemm_kernel_optimizediiidPKdiS0_idPdi_param_8];
	ld.param.f64 	%fd1218, [_Z21gemm_kernel_optimizediiidPKdiS0_idPdi_param_3];
	ld.global.f64 	%fd1036, [%rd19+40];
	mul.f64 	%fd1037, %fd1347, %fd1036;
	fma.rn.f64 	%fd1038, %fd1218, %fd1464, %fd1037;
	st.global.f64 	[%rd19+40], %fd1038;
$L__BB0_431:
	ld.param.u32 	%r1689, [_Z21gemm_kernel_optimizediiidPKdiS0_idPdi_param_1];
	ld.param.u32 	%r1549, [_Z21gemm_kernel_optimizediiidPKdiS0_idPdi_param_0];
	setp.ge.s32 	%p278, %r118, %r1549;
	setp.ge.s32 	%p279, %r107, %r1689;
	or.pred  	%p280, %p278, %p279;
	@%p280 bra 	$L__BB0_433;
	ld.param.f64 	%fd1348, [_Z21gemm_kernel_optimizediiidPKdiS0_idPdi_param_8];
	ld.param.f64 	%fd1219, [_Z21gemm_kernel_optimizediiidPKdiS0_idPdi_param_3];
	ld.global.f64 	%fd1039, [%rd19+48];
	mul.f64 	%fd1040, %fd1348, %fd1039;
	fma.rn.f64 	%fd1041, %fd1219, %fd1463, %fd1040;
	st.global.f64 	[%rd19+48], %fd1041;
$L__BB0_433:
	ld.param.u32 	%r1690, [_Z21gemm_kernel_optimizediiidPKdiS0_idPdi_param_1];
	ld.param.u32 	%r1550, [_Z21gemm_kernel_optimizediiidPKdiS0_idPdi_param_0];
	setp.ge.s32 	%p281, %r118, %r1550;
	setp.ge.s32 	%p282, %r108, %r1690;
	or.pred  	%p283, %p281, %p282;
	@%p283 bra 	$L__BB0_435;
	ld.param.f64 	%fd1349, [_Z21gemm_kernel_optimizediiidPKdiS0_idPdi_param_8];
	ld.param.f64 	%fd1220, [_Z21gemm_kernel_optimizediiidPKdiS0_idPdi_param_3];
	ld.global.f64 	%fd1042, [%rd19+56];
	mul.f64 	%fd1043, %fd1349, %fd1042;
	fma.rn.f64 	%fd1044, %fd1220, %fd1462, %fd1043;
	st.global.f64 	[%rd19+56], %fd1044;
$L__BB0_435:
	ld.param.u32 	%r1850, [_Z21gemm_kernel_optimizediiidPKdiS0_idPdi_param_10];
	ld.param.u32 	%r1691, [_Z21gemm_kernel_optimizediiidPKdiS0_idPdi_param_1];
	ld.param.u32 	%r1551, [_Z21gemm_kernel_optimizediiidPKdiS0_idPdi_param_0];
	setp.ge.s32 	%p284, %r6, %r1691;
	add.s32 	%r120, %r4, 5;
	setp.ge.s32 	%p285, %r120, %r1551;
	add.s32 	%r121, %r119, %r1850;
	or.pred  	%p286, %p285, %p284;
	@%p286 bra 	$L__BB0_437;
	ld.param.f64 	%fd1350, [_Z21gemm_kernel_optimizediiidPKdiS0_idPdi_param_8];
	ld.param.f64 	%fd1221, [_Z21gemm_kernel_optimizediiidPKdiS0_idPdi_param_3];
	add.s32 	%r1425, %r6, %r121;
	mul.wide.s32 	%rd237, %r1425, 8;
	add.s64 	%rd238, %rd16, %rd237;
	ld.global.f64 	%fd1045, [%rd238];
	mul.f64 	%fd1046, %fd1350, %fd1045;
	fma.rn.f64 	%fd1047, %fd1221, %fd1461, %fd1046;
	st.global.f64 	[%rd238], %fd1047;
$L__BB0_437:
	ld.param.u32 	%r1692, [_Z21gemm_kernel_optimizediiidPKdiS0_idPdi_param_1];
	ld.param.u32 	%r1552, [_Z21gemm_kernel_optimizediiidPKdiS0_idPdi_param_0];
	setp.ge.s32 	%p287, %r120, %r1552;
	setp.ge.s32 	%p288, %r1386, %r1692;
	cvt.s64.s32 	%rd239, %r121;
	add.s64 	%rd240, %rd223, %rd239;
	shl.b64 	%rd241, %rd240, 3;
	add.s64 	%rd20, %rd16, %rd241;
	or.pred  	%p289, %p287, %p288;
	@%p289 bra 	$L__BB0_439;
	ld.param.f64 	%fd1351, [_Z21gemm_kernel_optimizediiidPKdiS0_idPdi_param_8];
	ld.param.f64 	%fd1222, [_Z21gemm_kernel_optimizediiidPKdiS0_idPdi_param_3];
	ld.global.f64 	%fd1048, [%rd20+8];
	mul.f64 	%fd1049, %fd1351, %fd1048;
	fma.rn.f64 	%fd1050, %fd1222, %fd1460, %fd1049;
	st.global.f64 	[%rd20+8], %fd1050;
$L__BB0_439:
	ld.param.u32 	%r1693, [_Z21gemm_kernel_optimizediiidPKdiS0_idPdi_param_1];
	ld.param.u32 	%r1553, [_Z21gemm_kernel_optimizediiidPKdiS0_idPdi_param_0];
	setp.ge.s32 	%p290, %r120, %r1553;
	setp.ge.s32 	%p291, %r1390, %r1693;
	or.pred  	%p292, %p290, %p291;
	@%p292 bra 	$L__BB0_441;
	ld.param.f64 	%fd1352, [_Z21gemm_kernel_optimizediiidPKdiS0_idPdi_param_8];
	ld.param.f64 	%fd1223, [_Z21gemm_kernel_optimizediiidPKdiS0_idPdi_param_3];
	ld.global.f64 	%fd1051, [%rd20+16];
	mul.f64 	%fd1052, %fd1352, %fd1051;
	fma.rn.f64 	%fd1053, %fd1223, %fd1459, %fd1052;
	st.global.f64 	[%rd20+16], %fd1053;
$L__BB0_441:
	ld.param.u32 	%r1694, [_Z21gemm_kernel_optimizediiidPKdiS0_idPdi_param_1];
	ld.param.u32 	%r1554, [_Z21gemm_kernel_optimizediiidPKdiS0_idPdi_param_0];
	setp.ge.s32 	%p293, %r120, %r1554;
	setp.ge.s32 	%p294, %r1394, %r1694;
	or.pred  	%p295, %p293, %p294;
	@%p295 bra 	$L__BB0_443;
	ld.param.f64 	%fd1353, [_Z21gemm_kernel_optimizediiidPKdiS0_idPdi_param_8];
	ld.param.f64 	%fd1224, [_Z21gemm_kernel_optimizediiidPKdiS0_idPdi_param_3];
	ld.global.f64 	%fd1054, [%rd20+24];
	mul.f64 	%fd1055, %fd1353, %fd1054;
	fma.rn.f64 	%fd1056, %fd1224, %fd1458, %fd1055;
	st.global.f64 	[%rd20+24], %fd1056;
$L__BB0_443:
	ld.param.u32 	%r1695, [_Z21gemm_kernel_optimizediiidPKdiS0_idPdi_param_1];
	ld.param.u32 	%r1555, [_Z21gemm_kernel_optimizediiidPKdiS0_idPdi_param_0];
	setp.ge.s32 	%p296, %r120, %r1555;
	setp.ge.s32 	%p297, %r1398, %r1695;
	or.pred  	%p298, %p296, %p297;
	@%p298 bra 	$L__BB0_445;
	ld.param.f64 	%fd1354, [_Z21gemm_kernel_optimizediiidPKdiS0_idPdi_param_8];
	ld.param.f64 	%fd1225, [_Z21gemm_kernel_optimizediiidPKdiS0_idPdi_param_3];
	ld.global.f64 	%fd1057, [%rd20+32];
	mul.f64 	%fd1058, %fd1354, %fd1057;
	fma.rn.f64 	%fd1059, %fd1225, %fd1457, %fd1058;
	st.global.f64 	[%rd20+32], %fd1059;
$L__BB0_445:
	ld.param.u32 	%r1696, [_Z21gemm_kernel_optimizediiidPKdiS0_idPdi_param_1];
	ld.param.u32 	%r1556, [_Z21gemm_kernel_optimizediiidPKdiS0_idPdi_param_0];
	setp.ge.s32 	%p299, %r120, %r1556;
	setp.ge.s32 	%p300, %r1402, %r1696;
	or.pred  	%p301, %p299, %p300;
	@%p301 bra 	$L__BB0_447;
	ld.param.f64 	%fd1355, [_Z21gemm_kernel_optimizediiidPKdiS0_idPdi_param_8];
	ld.param.f64 	%fd1226, [_Z21gemm_kernel_optimizediiidPKdiS0_idPdi_param_3];
	ld.global.f64 	%fd1060, [%rd20+40];
	mul.f64 	%fd1061, %fd1355, %fd1060;
	fma.rn.f64 	%fd1062, %fd1226, %fd1456, %fd1061;
	st.global.f64 	[%rd20+40], %fd1062;
$L__BB0_447:
	ld.param.u32 	%r1697, [_Z21gemm_kernel_optimizediiidPKdiS0_idPdi_param_1];
	ld.param.u32 	%r1557, [_Z21gemm_kernel_optimizediiidPKdiS0_idPdi_param_0];
	setp.ge.s32 	%p302, %r120, %r1557;
	setp.ge.s32 	%p303, %r107, %r1697;
	or.pred  	%p304, %p302, %p303;
	@%p304 bra 	$L__BB0_449;
	ld.param.f64 	%fd1356, [_Z21gemm_kernel_optimizediiidPKdiS0_idPdi_param_8];
	ld.param.f64 	%fd1227, [_Z21gemm_kernel_optimizediiidPKdiS0_idPdi_param_3];
	ld.global.f64 	%fd1063, [%rd20+48];
	mul.f64 	%fd1064, %fd1356, %fd1063;
	fma.rn.f64 	%fd1065, %fd1227, %fd1455, %fd1064;
	st.global.f64 	[%rd20+48], %fd1065;
$L__BB0_449:
	ld.param.u32 	%r1698, [_Z21gemm_kernel_optimizediiidPKdiS0_idPdi_param_1];
	ld.param.u32 	%r1558, [_Z21gemm_kernel_optimizediiidPKdiS0_idPdi_param_0];
	setp.ge.s32 	%p305, %r120, %r1558;
	setp.ge.s32 	%p306, %r108, %r1698;
	or.pred  	%p307, %p305, %p306;
	@%p307 bra 	$L__BB0_451;
	ld.param.f64 	%fd1357, [_Z21gemm_kernel_optimizediiidPKdiS0_idPdi_param_8];
	ld.param.f64 	%fd1228, [_Z21gemm_kernel_optimizediiidPKdiS0_idPdi_param_3];
	ld.global.f64 	%fd1066, [%rd20+56];
	mul.f64 	%fd1067, %fd1357, %fd1066;
	fma.rn.f64 	%fd1068, %fd1228, %fd1454, %fd1067;
	st.global.f64 	[%rd20+56], %fd1068;
$L__BB0_451:
	ld.param.u32 	%r1851, [_Z21gemm_kernel_optimizediiidPKdiS0_idPdi_param_10];
	ld.param.u32 	%r1699, [_Z21gemm_kernel_optimizediiidPKdiS0_idPdi_param_1];
	ld.param.u32 	%r1559, [_Z21gemm_kernel_optimizediiidPKdiS0_idPdi_param_0];
	setp.ge.s32 	%p308, %r6, %r1699;
	add.s32 	%r122, %r4, 6;
	setp.ge.s32 	%p309, %r122, %r1559;
	add.s32 	%r123, %r121, %r1851;
	or.pred  	%p310, %p309, %p308;
	@%p310 bra 	$L__BB0_453;
	ld.param.f64 	%fd1358, [_Z21gemm_kernel_optimizediiidPKdiS0_idPdi_param_8];
	ld.param.f64 	%fd1229, [_Z21gemm_kernel_optimizediiidPKdiS0_idPdi_param_3];
	add.s32 	%r1427, %r6, %r123;
	mul.wide.s32 	%rd242, %r1427, 8;
	add.s64 	%rd243, %rd16, %rd242;
	ld.global.f64 	%fd1069, [%rd243];
	mul.f64 	%fd1070, %fd1358, %fd1069;
	fma.rn.f64 	%fd1071, %fd1229, %fd1453, %fd1070;
	st.global.f64 	[%rd243], %fd1071;
$L__BB0_453:
	ld.param.u32 	%r1700, [_Z21gemm_kernel_optimizediiidPKdiS0_idPdi_param_1];
	ld.param.u32 	%r1560, [_Z21gemm_kernel_optimizediiidPKdiS0_idPdi_param_0];
	setp.ge.s32 	%p311, %r122, %r1560;
	setp.ge.s32 	%p312, %r1386, %r1700;
	cvt.s64.s32 	%rd244, %r123;
	add.s64 	%rd245, %rd223, %rd244;
	shl.b64 	%rd246, %rd245, 3;
	add.s64 	%rd21, %rd16, %rd246;
	or.pred  	%p313, %p311, %p312;
	@%p313 bra 	$L__BB0_455;
	ld.param.f64 	%fd1359, [_Z21gemm_kernel_optimizediiidPKdiS0_idPdi_param_8];
	ld.param.f64 	%fd1230, [_Z21gemm_kernel_optimizediiidPKdiS0_idPdi_param_3];
	ld.global.f64 	%fd1072, [%rd21+8];
	mul.f64 	%fd1073, %fd1359, %fd1072;
	fma.rn.f64 	%fd1074, %fd1230, %fd1452, %fd1073;
	st.global.f64 	[%rd21+8], %fd1074;
$L__BB0_455:
	ld.param.u32 	%r1701, [_Z21gemm_kernel_optimizediiidPKdiS0_idPdi_param_1];
	ld.param.u32 	%r1561, [_Z21gemm_kernel_optimizediiidPKdiS0_idPdi_param_0];
	setp.ge.s32 	%p314, %r122, %r1561;
	setp.ge.s32 	%p315, %r1390, %r1701;
	or.pred  	%p316, %p314, %p315;
	@%p316 bra 	$L__BB0_457;
	ld.param.f64 	%fd1360, [_Z21gemm_kernel_optimizediiidPKdiS0_idPdi_param_8];
	ld.param.f64 	%fd1231, [_Z21gemm_kernel_optimizediiidPKdiS0_idPdi_param_3];
	ld.global.f64 	%fd1075, [%rd21+16];
	mul.f64 	%fd1076, %fd1360, %fd1075;
	fma.rn.f64 	%fd1077, %fd1231, %fd1451, %fd1076;
	st.global.f64 	[%rd21+16], %fd1077;
$L__BB0_457:
	ld.param.u32 	%r1702, [_Z21gemm_kernel_optimizediiidPKdiS0_idPdi_param_1];
	ld.param.u32 	%r1562, [_Z21gemm_kernel_optimizediiidPKdiS0_idPdi_param_0];
	setp.ge.s32 	%p317, %r122, %r1562;
	setp.ge.s32 	%p318, %r1394, %r1702;
	or.pred  	%p319, %p317, %p318;
	@%p319 bra 	$L__BB0_459;
	ld.param.f64 	%fd1361, [_Z21gemm_kernel_optimizediiidPKdiS0_idPdi_param_8];
	ld.param.f64 	%fd1232, [_Z21gemm_kernel_optimizediiidPKdiS0_idPdi_param_3];
	ld.global.f64 	%fd1078, [%rd21+24];
	mul.f64 	%fd1079, %fd1361, %fd1078;
	fma.rn.f64 	%fd1080, %fd1232, %fd1450, %fd1079;
	st.global.f64 	[%rd21+24], %fd1080;
$L__BB0_459:
	ld.param.u32 	%r1703, [_Z21gemm_kernel_optimizediiidPKdiS0_idPdi_param_1];
	ld.param.u32 	%r1563, [_Z21gemm_kernel_optimizediiidPKdiS0_idPdi_param_0];
	setp.ge.s32 	%p320, %r122, %r1563;
	setp.ge.s32 	%p321, %r1398, %r1703;
	or.pred  	%p322, %p320, %p321;
	@%p322 bra 	$L__BB0_461;
	ld.param.f64 	%fd1362, [_Z21gemm_kernel_optimizediiidPKdiS0_idPdi_param_8];
	ld.param.f64 	%fd1233, [_Z21gemm_kernel_optimizediiidPKdiS0_idPdi_param_3];
	ld.global.f64 	%fd1081, [%rd21+32];
	mul.f64 	%fd1082, %fd1362, %fd1081;
	fma.rn.f64 	%fd1083, %fd1233, %fd1449, %fd1082;
	st.global.f64 	[%rd21+32], %fd1083;
$L__BB0_461:
	ld.param.u32 	%r1704, [_Z21gemm_kernel_optimizediiidPKdiS0_idPdi_param_1];
	ld.param.u32 	%r1564, [_Z21gemm_kernel_optimizediiidPKdiS0_idPdi_param_0];
	setp.ge.s32 	%p323, %r122, %r1564;
	setp.ge.s32 	%p324, %r1402, %r1704;
	or.pred  	%p325, %p323, %p324;
	@%p325 bra 	$L__BB0_463;
	ld.param.f64 	%fd1363, [_Z21gemm_kernel_optimizediiidPKdiS0_idPdi_param_8];
	ld.param.f64 	%fd1234, [_Z21gemm_kernel_optimizediiidPKdiS0_idPdi_param_3];
	ld.global.f64 	%fd1084, [%rd21+40];
	mul.f64 	%fd1085, %fd1363, %fd1084;
	fma.rn.f64 	%fd1086, %fd1234, %fd1448, %fd1085;
	st.global.f64 	[%rd21+40], %fd1086;
$L__BB0_463:
	ld.param.u32 	%r1705, [_Z21gemm_kernel_optimizediiidPKdiS0_idPdi_param_1];
	ld.param.u32 	%r1565, [_Z21gemm_kernel_optimizediiidPKdiS0_idPdi_param_0];
	setp.ge.s32 	%p326, %r122, %r1565;
	setp.ge.s32 	%p327, %r107, %r1705;
	or.pred  	%p328, %p326, %p327;
	@%p328 bra 	$L__BB0_465;
	ld.param.f64 	%fd1364, [_Z21gemm_kernel_optimizediiidPKdiS0_idPdi_param_8];
	ld.param.f64 	%fd1235, [_Z21gemm_kernel_optimizediiidPKdiS0_idPdi_param_3];
	ld.global.f64 	%fd1087, [%rd21+48];
	mul.f64 	%fd1088, %fd1364, %fd1087;
	fma.rn.f64 	%fd1089, %fd1235, %fd1447, %fd1088;
	st.global.f64 	[%rd21+48], %fd1089;
$L__BB0_465:
	ld.param.u32 	%r1706, [_Z21gemm_kernel_optimizediiidPKdiS0_idPdi_param_1];
	ld.param.u32 	%r1566, [_Z21gemm_kernel_optimizediiidPKdiS0_idPdi_param_0];
	setp.ge.s32 	%p329, %r122, %r1566;
	setp.ge.s32 	%p330, %r108, %r1706;
	or.pred  	%p331, %p329, %p330;
	@%p331 bra 	$L__BB0_467;
	ld.param.f64 	%fd1365, [_Z21gemm_kernel_optimizediiidPKdiS0_idPdi_param_8];
	ld.param.f64 	%fd1236, [_Z21gemm_kernel_optimizediiidPKdiS0_idPdi_param_3];
	ld.global.f64 	%fd1090, [%rd21+56];
	mul.f64 	%fd1091, %fd1365, %fd1090;
	fma.rn.f64 	%fd1092, %fd1236, %fd1446, %fd1091;
	st.global.f64 	[%rd21+56], %fd1092;
$L__BB0_467:
	ld.param.u32 	%r1852, [_Z21gemm_kernel_optimizediiidPKdiS0_idPdi_param_10];
	ld.param.u32 	%r1707, [_Z21gemm_kernel_optimizediiidPKdiS0_idPdi_param_1];
	ld.param.u32 	%r1567, [_Z21gemm_kernel_optimizediiidPKdiS0_idPdi_param_0];
	setp.ge.s32 	%p332, %r6, %r1707;
	add.s32 	%r124, %r4, 7;
	setp.ge.s32 	%p333, %r124, %r1567;
	add.s32 	%r125, %r123, %r1852;
	or.pred  	%p334, %p333, %p332;
	@%p334 bra 	$L__BB0_469;
	ld.param.f64 	%fd1366, [_Z21gemm_kernel_optimizediiidPKdiS0_idPdi_param_8];
	ld.param.f64 	%fd1237, [_Z21gemm_kernel_optimizediiidPKdiS0_idPdi_param_3];
	add.s32 	%r1429, %r6, %r125;
	mul.wide.s32 	%rd247, %r1429, 8;
	add.s64 	%rd248, %rd16, %rd247;
	ld.global.f64 	%fd1093, [%rd248];
	mul.f64 	%fd1094, %fd1366, %fd1093;
	fma.rn.f64 	%fd1095, %fd1237, %fd1445, %fd1094;
	st.global.f64 	[%rd248], %fd1095;
$L__BB0_469:
	ld.param.u32 	%r1708, [_Z21gemm_kernel_optimizediiidPKdiS0_idPdi_param_1];
	ld.param.u32 	%r1568, [_Z21gemm_kernel_optimizediiidPKdiS0_idPdi_param_0];
	setp.ge.s32 	%p335, %r124, %r1568;
	setp.ge.s32 	%p336, %r1386, %r1708;
	cvt.s64.s32 	%rd249, %r125;
	add.s64 	%rd250, %rd223, %rd249;
	shl.b64 	%rd251, %rd250, 3;
	add.s64 	%rd22, %rd16, %rd251;
	or.pred  	%p337, %p335, %p336;
	@%p337 bra 	$L__BB0_471;
	ld.param.f64 	%fd1367, [_Z21gemm_kernel_optimizediiidPKdiS0_idPdi_param_8];
	ld.param.f64 	%fd1238, [_Z21gemm_kernel_optimizediiidPKdiS0_idPdi_param_3];
	ld.global.f64 	%fd1096, [%rd22+8];
	mul.f64 	%fd1097, %fd1367, %fd1096;
	fma.rn.f64 	%fd1098, %fd1238, %fd1444, %fd1097;
	st.global.f64 	[%rd22+8], %fd1098;
$L__BB0_471:
	ld.param.u32 	%r1709, [_Z21gemm_kernel_optimizediiidPKdiS0_idPdi_param_1];
	ld.param.u32 	%r1569, [_Z21gemm_kernel_optimizediiidPKdiS0_idPdi_param_0];
	setp.ge.s32 	%p338, %r124, %r1569;
	setp.ge.s32 	%p339, %r1390, %r1709;
	or.pred  	%p340, %p338, %p339;
	@%p340 bra 	$L__BB0_473;
	ld.param.f64 	%fd1368, [_Z21gemm_kernel_optimizediiidPKdiS0_idPdi_param_8];
	ld.param.f64 	%fd1239, [_Z21gemm_kernel_optimizediiidPKdiS0_idPdi_param_3];
	ld.global.f64 	%fd1099, [%rd22+16];
	mul.f64 	%fd1100, %fd1368, %fd1099;
	fma.rn.f64 	%fd1101, %fd1239, %fd1443, %fd1100;
	st.global.f64 	[%rd22+16], %fd1101;
$L__BB0_473:
	ld.param.u32 	%r1710, [_Z21gemm_kernel_optimizediiidPKdiS0_idPdi_param_1];
	ld.param.u32 	%r1570, [_Z21gemm_kernel_optimizediiidPKdiS0_idPdi_param_0];
	setp.ge.s32 	%p341, %r124, %r1570;
	setp.ge.s32 	%p342, %r1394, %r1710;
	or.pred  	%p343, %p341, %p342;
	@%p343 bra 	$L__BB0_475;
	ld.param.f64 	%fd1369, [_Z21gemm_kernel_optimizediiidPKdiS0_idPdi_param_8];
	ld.param.f64 	%fd1240, [_Z21gemm_kernel_optimizediiidPKdiS0_idPdi_param_3];
	ld.global.f64 	%fd1102, [%rd22+24];
	mul.f64 	%fd1103, %fd1369, %fd1102;
	fma.rn.f64 	%fd1104, %fd1240, %fd1442, %fd1103;
	st.global.f64 	[%rd22+24], %fd1104;
$L__BB0_475:
	ld.param.u32 	%r1711, [_Z21gemm_kernel_optimizediiidPKdiS0_idPdi_param_1];
	ld.param.u32 	%r1571, [_Z21gemm_kernel_optimizediiidPKdiS0_idPdi_param_0];
	setp.ge.s32 	%p344, %r124, %r1571;
	setp.ge.s32 	%p345, %r1398, %r1711;
	or.pred  	%p346, %p344, %p345;
	@%p346 bra 	$L__BB0_477;
	ld.param.f64 	%fd1370, [_Z21gemm_kernel_optimizediiidPKdiS0_idPdi_param_8];
	ld.param.f64 	%fd1241, [_Z21gemm_kernel_optimizediiidPKdiS0_idPdi_param_3];
	ld.global.f64 	%fd1105, [%rd22+32];
	mul.f64 	%fd1106, %fd1370, %fd1105;
	fma.rn.f64 	%fd1107, %fd1241, %fd1441, %fd1106;
	st.global.f64 	[%rd22+32], %fd1107;
$L__BB0_477:
	ld.param.u32 	%r1712, [_Z21gemm_kernel_optimizediiidPKdiS0_idPdi_param_1];
	ld.param.u32 	%r1572, [_Z21gemm_kernel_optimizediiidPKdiS0_idPdi_param_0];
	setp.ge.s32 	%p347, %r124, %r1572;
	setp.ge.s32 	%p348, %r1402, %r1712;
	or.pred  	%p349, %p347, %p348;
	@%p349 bra 	$L__BB0_479;
	ld.param.f64 	%fd1371, [_Z21gemm_kernel_optimizediiidPKdiS0_idPdi_param_8];
	ld.param.f64 	%fd1242, [_Z21gemm_kernel_optimizediiidPKdiS0_idPdi_param_3];
	ld.global.f64 	%fd1108, [%rd22+40];
	mul.f64 	%fd1109, %fd1371, %fd1108;
	fma.rn.f64 	%fd1110, %fd1242, %fd1440, %fd1109;
	st.global.f64 	[%rd22+40], %fd1110;
$L__BB0_479:
	ld.param.u32 	%r1713, [_Z21gemm_kernel_optimizediiidPKdiS0_idPdi_param_1];
	ld.param.u32 	%r1573, [_Z21gemm_kernel_optimizediiidPKdiS0_idPdi_param_0];
	setp.ge.s32 	%p350, %r124, %r1573;
	setp.ge.s32 	%p351, %r107, %r1713;
	or.pred  	%p352, %p350, %p351;
	@%p352 bra 	$L__BB0_481;
	ld.param.f64 	%fd1372, [_Z21gemm_kernel_optimizediiidPKdiS0_idPdi_param_8];
	ld.param.f64 	%fd1243, [_Z21gemm_kernel_optimizediiidPKdiS0_idPdi_param_3];
	ld.global.f64 	%fd1111, [%rd22+48];
	mul.f64 	%fd1112, %fd1372, %fd1111;
	fma.rn.f64 	%fd1113, %fd1243, %fd1439, %fd1112;
	st.global.f64 	[%rd22+48], %fd1113;
$L__BB0_481:
	ld.param.u32 	%r1714, [_Z21gemm_kernel_optimizediiidPKdiS0_idPdi_param_1];
	ld.param.u32 	%r1574, [_Z21gemm_kernel_optimizediiidPKdiS0_idPdi_param_0];
	setp.ge.s32 	%p353, %r124, %r1574;
	setp.ge.s32 	%p354, %r108, %r1714;
	or.pred  	%p355, %p353, %p354;
	@%p355 bra 	$L__BB0_483;
	ld.param.f64 	%fd1373, [_Z21gemm_kernel_optimizediiidPKdiS0_idPdi_param_8];
	ld.param.f64 	%fd1244, [_Z21gemm_kernel_optimizediiidPKdiS0_idPdi_param_3];
	ld.global.f64 	%fd1114, [%rd22+56];
	mul.f64 	%fd1115, %fd1373, %fd1114;
	fma.rn.f64 	%fd1116, %fd1244, %fd1438, %fd1115;
	st.global.f64 	[%rd22+56], %fd1116;
$L__BB0_483:
	ret;

}


// ===== COMPILED SASS (sm_100) =====

	.target	sm_100

	.elftype	@"ET_EXEC"


//--------------------- .note.nv.tkinfo           --------------------------
	.section	.note.nv.tkinfo,"",@"SHT_NOTE"
	.sectionflags	@"SHF_NOTE_NV_TKINFO"
	.tkinfo
        /*0018*/ 	.word	0x00000002
        /*0030*/ 	.string	""
        /*0030*/ 	.string	"ptxas"
        /*0030*/ 	.string	"Cuda compilation tools, release 13.0, V13.0.88"
        /*0030*/ 	.string	"Build cuda_13.0.r13.0/compiler.36424714_0"
        /*0030*/ 	.string	"-arch sm_100 -m 64 "



//--------------------- .note.nv.cuinfo           --------------------------
	.section	.note.nv.cuinfo,"",@"SHT_NOTE"
	.sectionflags	@"SHF_NOTE_NV_CUINFO"
        /*0018*/ 	.short	0x0002
        /*001a*/ 	.short	0x0064
        /*001c*/ 	.short	0x0082
	.zero		2


//--------------------- .nv.info                  --------------------------
	.section	.nv.info,"",@"SHT_CUDA_INFO"
	.align	4


	//----- nvinfo : EIATTR_REGCOUNT
	.align		4
        /*0000*/ 	.byte	0x04, 0x2f
        /*0002*/ 	.short	(.L_1 - .L_0)
	.align		4
.L_0:
        /*0004*/ 	.word	index@(_Z21gemm_kernel_optimizediiidPKdiS0_idPdi)
        /*0008*/ 	.word	0x00000080


	//----- nvinfo : EIATTR_FRAME_SIZE
	.align		4
.L_1:
        /*000c*/ 	.byte	0x04, 0x11
        /*000e*/ 	.short	(.L_3 - .L_2)
	.align		4
.L_2:
        /*0010*/ 	.word	index@(_Z21gemm_kernel_optimizediiidPKdiS0_idPdi)
        /*0014*/ 	.word	0x00000258


	//----- nvinfo : EIATTR_MIN_STACK_SIZE
	.align		4
.L_3:
        /*0018*/ 	.byte	0x04, 0x12
        /*001a*/ 	.short	(.L_5 - .L_4)
	.align		4
.L_4:
        /*001c*/ 	.word	index@(_Z21gemm_kernel_optimizediiidPKdiS0_idPdi)
        /*0020*/ 	.word	0x00000258
.L_5:


//--------------------- .nv.compat                --------------------------
	.section	.nv.compat,"",@"SHT_CUDA_COMPAT_INFO"
	.align	4
        /*0000*/ 	.byte	0x02, 0x09, 0x00, 0x00, 0x02, 0x02, 0x01, 0x00, 0x02, 0x05, 0x05, 0x00, 0x03, 0x07, 0x01, 0x01
        /*0010*/ 	.byte	0x02, 0x03, 0x00, 0x00, 0x02, 0x06, 0x01, 0x00, 0x04, 0x0b, 0x08, 0x00, 0x01, 0x00, 0x00, 0x00
        /*0020*/ 	.byte	0x00, 0x00, 0x00, 0x00


//--------------------- .nv.info._Z21gemm_kernel_optimizediiidPKdiS0_idPdi --------------------------
	.section	.nv.info._Z21gemm_kernel_optimizediiidPKdiS0_idPdi,"",@"SHT_CUDA_INFO"
	.sectionflags	@""
	.align	4


	//----- nvinfo : EIATTR_CUDA_API_VERSION
	.align		4
        /*0000*/ 	.byte	0x04, 0x37
        /*0002*/ 	.short	(.L_7 - .L_6)
.L_6:
        /*0004*/ 	.word	0x00000082


	//----- nvinfo : EIATTR_KPARAM_INFO
	.align		4
.L_7:
        /*0008*/ 	.byte	0x04, 0x17
        /*000a*/ 	.short	(.L_9 - .L_8)
.L_8:
        /*000c*/ 	.word	0x00000000
        /*0010*/ 	.short	0x000a
        /*0012*/ 	.short	0x0048
        /*0014*/ 	.byte	0x00, 0xf0, 0x11, 0x00


	//----- nvinfo : EIATTR_KPARAM_INFO
	.align		4
.L_9:
        /*0018*/ 	.byte	0x04, 0x17
        /*001a*/ 	.short	(.L_11 - .L_10)
.L_10:
        /*001c*/ 	.word	0x00000000
        /*0020*/ 	.short	0x0009
        /*0022*/ 	.short	0x0040
        /*0024*/ 	.byte	0x00, 0xf5, 0x21, 0x00


	//----- nvinfo : EIATTR_KPARAM_INFO
	.align		4
.L_11:
        /*0028*/ 	.byte	0x04, 0x17
        /*002a*/ 	.short	(.L_13 - .L_12)
.L_12:
        /*002c*/ 	.word	0x00000000
        /*0030*/ 	.short	0x0008
        /*0032*/ 	.short	0x0038
        /*0034*/ 	.byte	0x00, 0xf0, 0x21, 0x00


	//----- nvinfo : EIATTR_KPARAM_INFO
	.align		4
.L_13:
        /*0038*/ 	.byte	0x04, 0x17
        /*003a*/ 	.short	(.L_15 - .L_14)
.L_14:
        /*003c*/ 	.word	0x00000000
        /*0040*/ 	.short	0x0007
        /*0042*/ 	.short	0x0030
        /*0044*/ 	.byte	0x00, 0xf0, 0x11, 0x00


	//----- nvinfo : EIATTR_KPARAM_INFO
	.align		4
.L_15:
        /*0048*/ 	.byte	0x04, 0x17
        /*004a*/ 	.short	(.L_17 - .L_16)
.L_16:
        /*004c*/ 	.word	0x00000000
        /*0050*/ 	.short	0x0006
        /*0052*/ 	.short	0x0028
        /*0054*/ 	.byte	0x00, 0xf5, 0x21, 0x00


	//----- nvinfo : EIATTR_KPARAM_INFO
	.align		4
.L_17:
        /*0058*/ 	.byte	0x04, 0x17
        /*005a*/ 	.short	(.L_19 - .L_18)
.L_18:
        /*005c*/ 	.word	0x00000000
        /*0060*/ 	.short	0x0005
        /*0062*/ 	.short	0x0020
        /*0064*/ 	.byte	0x00, 0xf0, 0x11, 0x00


	//----- nvinfo : EIATTR_KPARAM_INFO
	.align		4
.L_19:
        /*0068*/ 	.byte	0x04, 0x17
        /*006a*/ 	.short	(.L_21 - .L_20)
.L_20:
        /*006c*/ 	.word	0x00000000
        /*0070*/ 	.short	0x0004
        /*0072*/ 	.short	0x0018
        /*0074*/ 	.byte	0x00, 0xf5, 0x21, 0x00


	//----- nvinfo : EIATTR_KPARAM_INFO
	.align		4
.L_21:
        /*0078*/ 	.byte	0x04, 0x17
        /*007a*/ 	.short	(.L_23 - .L_22)
.L_22:
        /*007c*/ 	.word	0x00000000
        /*0080*/ 	.short	0x0003
        /*0082*/ 	.short	0x0010
        /*0084*/ 	.byte	0x00, 0xf0, 0x21, 0x00


	//----- nvinfo : EIATTR_KPARAM_INFO
	.align		4
.L_23:
        /*0088*/ 	.byte	0x04, 0x17
        /*008a*/ 	.short	(.L_25 - .L_24)
.L_24:
        /*008c*/ 	.word	0x00000000
        /*0090*/ 	.short	0x0002
        /*0092*/ 	.short	0x0008
        /*0094*/ 	.byte	0x00, 0xf0, 0x11, 0x00


	//----- nvinfo : EIATTR_KPARAM_INFO
	.align		4
.L_25:
        /*0098*/ 	.byte	0x04, 0x17
        /*009a*/ 	.short	(.L_27 - .L_26)
.L_26:
        /*009c*/ 	.word	0x00000000
        /*00a0*/ 	.short	0x0001
        /*00a2*/ 	.short	0x0004
        /*00a4*/ 	.byte	0x00, 0xf0, 0x11, 0x00


	//----- nvinfo : EIATTR_KPARAM_INFO
	.align		4
.L_27:
        /*00a8*/ 	.byte	0x04, 0x17
        /*00aa*/ 	.short	(.L_29 - .L_28)
.L_28:
        /*00ac*/ 	.word	0x00000000
        /*00b0*/ 	.short	0x0000
        /*00b2*/ 	.short	0x0000
        /*00b4*/ 	.byte	0x00, 0xf0, 0x11, 0x00


	//----- nvinfo : EIATTR_SPARSE_MMA_MASK
	.align		4
.L_29:
        /*00b8*/ 	.byte	0x03, 0x50
        /*00ba*/ 	.short	0x0000


	//----- nvinfo : EIATTR_MAXREG_COUNT
	.align		4
        /*00bc*/ 	.byte	0x03, 0x1b
        /*00be*/ 	.short	0x0080


	//----- nvinfo : EIATTR_NUM_BARRIERS
	.align		4
        /*00c0*/ 	.byte	0x02, 0x4c
        /*00c2*/ 	.byte	0x01
	.zero		1


	//----- nvinfo : EIATTR_ANNOTATIONS
	.align		4
        /*00c4*/ 	.byte	0x04, 0x55
        /*00c6*/ 	.short	(.L_31 - .L_30)


	//   ....[0]....
.L_30:
        /*00c8*/ 	.word	0x00000001
        /*00cc*/ 	.byte	0x30, 0x02, 0x00, 0x00, 0x01, 0x00, 0x00, 0x00, 0x60, 0x02, 0x00, 0x00, 0x01, 0x00, 0x00, 0x00
        /* <DEDUP_REMOVED lines=238> */
        /*0fbc*/ 	.byte	0xa0, 0xea, 0x00, 0x00, 0x01, 0x00, 0x00, 0x00, 0xb0, 0xec, 0x00, 0x00


	//----- nvinfo : EIATTR_MERCURY_ISA_VERSION
	.align		4
.L_31:
        /*0fc8*/ 	.byte	0x03, 0x5f
        /*0fca*/ 	.short	0x0101


	//----- nvinfo : EIATTR_VRC_CTA_INIT_COUNT
	.align		4
        /*0fcc*/ 	.byte	0x02, 0x4a
	.zero		1
	.zero		1


	//----- nvinfo : EIATTR_EXIT_INSTR_OFFSETS
	.align		4
        /*0fd0*/ 	.byte	0x04, 0x1c
        /*0fd2*/ 	.short	(.L_33 - .L_32)


	//   ....[0]....
.L_32:
        /*0fd4*/ 	.word	0x0000c150


	//   ....[1]....
        /*0fd8*/ 	.word	0x0000c190


	//   ....[2]....
        /*0fdc*/ 	.word	0x0000ed00


	//   ....[3]....
        /*0fe0*/ 	.word	0x0000ed60


	//----- nvinfo : EIATTR_MAX_THREADS
	.align		4
.L_33:
        /*0fe4*/ 	.byte	0x04, 0x05
        /*0fe6*/ 	.short	(.L_35 - .L_34)
.L_34:
        /*0fe8*/ 	.word	0x00000100
        /*0fec*/ 	.word	0x00000001
        /*0ff0*/ 	.word	0x00000001


	//----- nvinfo : EIATTR_CRS_STACK_SIZE
	.align		4
.L_35:
        /*0ff4*/ 	.byte	0x04, 0x1e
        /*0ff6*/ 	.short	(.L_37 - .L_36)
.L_36:
        /*0ff8*/ 	.word	0x00000000


	//----- nvinfo : EIATTR_CBANK_PARAM_SIZE
	.align		4
.L_37:
        /*0ffc*/ 	.byte	0x03, 0x19
        /*0ffe*/ 	.short	0x004c


	//----- nvinfo : EIATTR_PARAM_CBANK
	.align		4
        /*1000*/ 	.byte	0x04, 0x0a
        /*1002*/ 	.short	(.L_39 - .L_38)
	.align		4
.L_38:
        /*1004*/ 	.word	index@(.nv.constant0._Z21gemm_kernel_optimizediiidPKdiS0_idPdi)
        /*1008*/ 	.short	0x0380
        /*100a*/ 	.short	0x004c


	//----- nvinfo : EIATTR_SW_WAR
	.align		4
.L_39:
        /*100c*/ 	.byte	0x04, 0x36
        /*100e*/ 	.short	(.L_41 - .L_40)
.L_40:
        /*1010*/ 	.word	0x00000008
.L_41:


//--------------------- .nv.callgraph             --------------------------
	.section	.nv.callgraph,"",@"SHT_CUDA_CALLGRAPH"
	.align	4
	.sectionentsize	8
	.align		4
        /*0000*/ 	.word	0x00000000
	.align		4
        /*0004*/ 	.word	0xffffffff
	.align		4
        /*0008*/ 	.word	0x00000000
	.align		4
        /*000c*/ 	.word	0xfffffffe
	.align		4
        /*0010*/ 	.word	0x00000000
	.align		4
        /*0014*/ 	.word	0xfffffffd
	.align		4
        /*0018*/ 	.word	0x00000000
	.align		4
        /*001c*/ 	.word	0xfffffffc


//--------------------- .text._Z21gemm_kernel_optimizediiidPKdiS0_idPdi --------------------------
	.section	.text._Z21gemm_kernel_optimizediiidPKdiS0_idPdi,"ax",@progbits
	.align	128
        .global         _Z21gemm_kernel_optimizediiidPKdiS0_idPdi
        .type           _Z21gemm_kernel_optimizediiidPKdiS0_idPdi,@function
        .size           _Z21gemm_kernel_optimizediiidPKdiS0_idPdi,(.L_x_140 - _Z21gemm_kernel_optimizediiidPKdiS0_idPdi)
        .other          _Z21gemm_kernel_optimizediiidPKdiS0_idPdi,@"STO_CUDA_ENTRY STV_DEFAULT"
_Z21gemm_kernel_optimizediiidPKdiS0_idPdi:
.text._Z21gemm_kernel_optimizediiidPKdiS0_idPdi:
[----:B------:R-:W0:Y:S01]  /*0000*/  LDC R1, c[0x0][0x37c] ;  /* 0x0000df00ff017b82 */ /* 0x000e220000000800 */
[----:B------:R-:W1:Y:S01]  /*0010*/  S2R R0, SR_TID.X ;  /* 0x0000000000007919 */ /* 0x000e620000002100 */
[----:B------:R-:W1:Y:S06]  /*0020*/  LDCU UR8, c[0x0][0x360] ;  /* 0x00006c00ff0877ac */ /* 0x000e6c0008000800 */
[----:B------:R-:W2:Y:S01]  /*0030*/  S2UR UR6, SR_CTAID.Y ;  /* 0x00000000000679c3 */ /* 0x000ea20000002600 */
[----:B0-----:R-:W-:Y:S01]  /*0040*/  VIADD R1, R1, 0xfffffda8 ;  /* 0xfffffda801017836 */ /* 0x001fe20000000000 */
[----:B------:R-:W1:Y:S01]  /*0050*/  S2R R3, SR_TID.Y ;  /* 0x0000000000037919 */ /* 0x000e620000002200 */
[----:B------:R-:W0:Y:S01]  /*0060*/  LDCU UR7, c[0x0][0x3a0] ;  /* 0x00007400ff0777ac */ /* 0x000e220008000800 */
[----:B------:R-:W-:Y:S01]  /*0070*/  BSSY.RECONVERGENT B0, `(.L_x_0) ;  /* 0x000010a000007945 */ /* 0x000fe20003800200 */
[----:B------:R-:W3:Y:S01]  /*0080*/  S2R R2, SR_CTAID.X ;  /* 0x0000000000027919 */ /* 0x000ee20000002500 */
[----:B------:R-:W4:Y:S02]  /*0090*/  LDCU.64 UR4, c[0x0][0x398] ;  /* 0x00007300ff0477ac */ /* 0x000f240008000a00 */
[----:B------:R-:W5:Y:S01]  /*00a0*/  LDC.64 R34, c[0x0][0x3a8] ;  /* 0x0000ea00ff227b82 */ /* 0x000f620000000a00 */
[----:B------:R-:W1:Y:S01]  /*00b0*/  LDCU.64 UR10, c[0x0][0x358] ;  /* 0x00006b00ff0a77ac */ /* 0x000e620008000a00 */
[----:B------:R-:W1:Y:S01]  /*00c0*/  LDCU UR16, c[0x0][0x388] ;  /* 0x00007100ff1077ac */ /* 0x000e620008000800 */
[----:B------:R-:W1:Y:S01]  /*00d0*/  LDCU UR18, c[0x0][0x388] ;  /* 0x00007100ff1277ac */ /* 0x000e620008000800 */
[----:B------:R-:W1:Y:S01]  /*00e0*/  LDCU UR15, c[0x0][0x388] ;  /* 0x00007100ff0f77ac */ /* 0x000e620008000800 */
[----:B--2---:R-:W-:Y:S01]  /*00f0*/  USHF.L.U32 UR6, UR6, 0x7, URZ ;  /* 0x0000000706067899 */ /* 0x004fe200080006ff */
[----:B------:R-:W2:Y:S03]  /*0100*/  LDCU UR12, c[0x0][0x388] ;  /* 0x00007100ff0c77ac */ /* 0x000ea60008000800 */
[----:B0-----:R-:W-:Y:S01]  /*0110*/  UIMAD UR7, UR6, UR7, URZ ;  /* 0x00000007060772a4 */ /* 0x001fe2000f8e02ff */
[----:B-1----:R-:W-:Y:S01]  /*0120*/  IMAD R0, R3, UR8, R0 ;  /* 0x0000000803007c24 */ /* 0x002fe2000f8e0200 */
[----:B------:R-:W0:Y:S03]  /*0130*/  LDCU UR14, c[0x0][0x380] ;  /* 0x00007000ff0e77ac */ /* 0x000e260008000800 */
[----:B------:R-:W-:Y:S01]  /*0140*/  IMAD.SHL.U32 R3, R0, 0x2, RZ ;  /* 0x0000000200037824 */ /* 0x000fe200078e00ff */
[----:B------:R-:W-:Y:S01]  /*0150*/  SHF.R.U32.HI R4, RZ, 0x1, R0 ;  /* 0x00000001ff047819 */ /* 0x000fe20000011600 */
[----:B---3--:R-:W-:Y:S01]  /*0160*/  IMAD.SHL.U32 R2, R2, 0x80, RZ ;  /* 0x0000008002027824 */ /* 0x008fe200078e00ff */
[C---:B------:R-:W-:Y:S01]  /*0170*/  ISETP.GT.U32.AND P0, PT, R0.reuse, 0x3ff, PT ;  /* 0x000003ff0000780c */ /* 0x040fe20003f04070 */
[----:B------:R-:W-:Y:S01]  /*0180*/  IMAD.SHL.U32 R5, R0, 0x10, RZ ;  /* 0x0000001000057824 */ /* 0x000fe200078e00ff */
[----:B------:R-:W-:Y:S01]  /*0190*/  LOP3.LUT R7, R4, 0x1ffe0, RZ, 0xc0, !PT ;  /* 0x0001ffe004077812 */ /* 0x000fe200078ec0ff */
[----:B----4-:R-:W-:Y:S01]  /*01a0*/  UIMAD.WIDE UR4, UR7, 0x8, UR4 ;  /* 0x00000008070478a5 */ /* 0x010fe2000f8e0204 */
[----:B------:R-:W-:Y:S01]  /*01b0*/  LOP3.LUT R4, R3, 0x38, RZ, 0xc0, !PT ;  /* 0x0000003803047812 */ /* 0x000fe200078ec0ff */
[----:B------:R-:W1:Y:S01]  /*01c0*/  LDCU UR9, c[0x0][0x380] ;  /* 0x00007000ff0977ac */ /* 0x000e620008000800 */
[C---:B------:R-:W-:Y:S01]  /*01d0*/  LOP3.LUT R6, R2.reuse, 0x40, R3, 0xf8, !PT ;  /* 0x0000004002067812 */ /* 0x040fe200078ef803 */
[----:B-----5:R-:W-:Y:S01]  /*01e0*/  IMAD.WIDE.U32 R34, R2, 0x8, R34 ;  /* 0x0000000802227825 */ /* 0x020fe200078e0022 */
[----:B------:R-:W-:Y:S01]  /*01f0*/  IADD3 R4, PT, PT, R4, UR6, R7 ;  /* 0x0000000604047c10 */ /* 0x000fe2000fffe007 */
[----:B------:R-:W3:Y:S01]  /*0200*/  LDCU UR17, c[0x0][0x384] ;  /* 0x00007080ff1177ac */ /* 0x000ee20008000800 */
[----:B------:R-:W-:Y:S01]  /*0210*/  LOP3.LUT R3, R6, 0x30, R5, 0xf8, !PT ;  /* 0x0000003006037812 */ /* 0x000fe200078ef805 */
[----:B------:R-:W-:-:S02]  /*0220*/  IMAD.U32 R32, RZ, RZ, UR4 ;  /* 0x00000004ff207e24 */ /* 0x000fc4000f8e00ff */
[----:B------:R4:W-:Y:S01]  /*0230*/  STL [R1+0x160], R4 ;  /* 0x0001600401007387 */ /* 0x0009e20000100800 */
[----:B------:R-:W0:Y:S01]  /*0240*/  LDCU UR13, c[0x0][0x384] ;  /* 0x00007080ff0d77ac */ /* 0x000e220008000800 */
[----:B------:R-:W-:Y:S02]  /*0250*/  IMAD.U32 R33, RZ, RZ, UR5 ;  /* 0x00000005ff217e24 */ /* 0x000fe4000f8e00ff */
[----:B------:R4:W-:Y:S01]  /*0260*/  STL [R1+0x15c], R3 ;  /* 0x00015c0301007387 */ /* 0x0009e20000100800 */
[----:B-12---:R-:W-:Y:S05]  /*0270*/  @P0 BRA `(.L_x_1) ;  /* 0x0000000c00a40947 */ /* 0x006fea0003800000 */
[----:B----4-:R-:W1:Y:S01]  /*0280*/  LDC R3, c[0x0][0x364] ;  /* 0x0000d900ff037b82 */ /* 0x010e620000000800 */
[----:B------:R-:W-:Y:S01]  /*0290*/  BSSY.RECONVERGENT B1, `(.L_x_2) ;  /* 0x0000039000017945 */ /* 0x000fe20003800200 */
[----:B------:R-:W-:Y:S02]  /*02a0*/  IMAD.MOV.U32 R14, RZ, RZ, R0 ;  /* 0x000000ffff0e7224 */ /* 0x000fe400078e0000 */
[----:B-1----:R-:W-:-:S04]  /*02b0*/  IMAD R3, R3, UR8, RZ ;  /* 0x0000000803037c24 */ /* 0x002fc8000f8e02ff */
[----:B------:R-:W1:Y:S01]  /*02c0*/  I2F.U32.RP R9, R3 ;  /* 0x0000000300097306 */ /* 0x000e620000209000 */
[--C-:B------:R-:W-:Y:S01]  /*02d0*/  IMAD.IADD R6, R0, 0x1, R3.reuse ;  /* 0x0000000100067824 */ /* 0x100fe200078e0203 */
[----:B------:R-:W-:Y:S01]  /*02e0*/  ISETP.NE.U32.AND P2, PT, R3, RZ, PT ;  /* 0x000000ff0300720c */ /* 0x000fe20003f45070 */
[----:B------:R-:W-:-:S03]  /*02f0*/  IMAD.MOV R11, RZ, RZ, -R3 ;  /* 0x000000ffff0b7224 */ /* 0x000fc600078e0a03 */
[C---:B------:R-:W-:Y:S02]  /*0300*/  ISETP.GE.U32.AND P0, PT, R6.reuse, 0x400, PT ;  /* 0x000004000600780c */ /* 0x040fe40003f06070 */
[----:B------:R-:W-:Y:S02]  /*0310*/  VIMNMX.U32 R7, PT, PT, R6, 0x400, !PT ;  /* 0x0000040006077848 */ /* 0x000fe40007fe0000 */
[----:B------:R-:W-:-:S04]  /*0320*/  SEL R8, RZ, 0x1, P0 ;  /* 0x00000001ff087807 */ /* 0x000fc80000000000 */
[----:B------:R-:W-:Y:S01]  /*0330*/  IADD3 R6, PT, PT, R7, -R6, -R8 ;  /* 0x8000000607067210 */ /* 0x000fe20007ffe808 */
[----:B-1----:R-:W1:Y:S02]  /*0340*/  MUFU.RCP R9, R9 ;  /* 0x0000000900097308 */ /* 0x002e640000001000 */
[----:B-1----:R-:W-:-:S06]  /*0350*/  VIADD R4, R9, 0xffffffe ;  /* 0x0ffffffe09047836 */ /* 0x002fcc0000000000 */
[----:B------:R1:W2:Y:S02]  /*0360*/  F2I.FTZ.U32.TRUNC.NTZ R5, R4 ;  /* 0x0000000400057305 */ /* 0x0002a4000021f000 */
[----:B-1----:R-:W-:Y:S02]  /*0370*/  IMAD.MOV.U32 R4, RZ, RZ, RZ ;  /* 0x000000ffff047224 */ /* 0x002fe400078e00ff */
[----:B--2---:R-:W-:-:S04]  /*0380*/  IMAD R11, R11, R5, RZ ;  /* 0x000000050b0b7224 */ /* 0x004fc800078e02ff */
[----:B------:R-:W-:-:S06]  /*0390*/  IMAD.HI.U32 R5, R5, R11, R4 ;  /* 0x0000000b05057227 */ /* 0x000fcc00078e0004 */
[----:B------:R-:W-:-:S04]  /*03a0*/  IMAD.HI.U32 R5, R5, R6, RZ ;  /* 0x0000000605057227 */ /* 0x000fc800078e00ff */
[----:B------:R-:W-:-:S04]  /*03b0*/  IMAD.MOV R4, RZ, RZ, -R5 ;  /* 0x000000ffff047224 */ /* 0x000fc800078e0a05 */
[----:B------:R-:W-:-:S05]  /*03c0*/  IMAD R6, R3, R4, R6 ;  /* 0x0000000403067224 */ /* 0x000fca00078e0206 */
[----:B------:R-:W-:-:S13]  /*03d0*/  ISETP.GE.U32.AND P0, PT, R6, R3, PT ;  /* 0x000000030600720c */ /* 0x000fda0003f06070 */
[----:B------:R-:W-:Y:S02]  /*03e0*/  @P0 IMAD.IADD R6, R6, 0x1, -R3 ;  /* 0x0000000106060824 */ /* 0x000fe400078e0a03 */
[----:B------:R-:W-:-:S03]  /*03f0*/  @P0 VIADD R5, R5, 0x1 ;  /* 0x0000000105050836 */ /* 0x000fc60000000000 */
[----:B------:R-:W-:-:S13]  /*0400*/  ISETP.GE.U32.AND P1, PT, R6, R3, PT ;  /* 0x000000030600720c */ /* 0x000fda0003f26070 */
[----:B------:R-:W-:Y:S01]  /*0410*/  @P1 VIADD R5, R5, 0x1 ;  /* 0x0000000105051836 */ /* 0x000fe20000000000 */
[----:B------:R-:W-:-:S05]  /*0420*/  @!P2 LOP3.LUT R5, RZ, R3, RZ, 0x33, !PT ;  /* 0x00000003ff05a212 */ /* 0x000fca00078e33ff */
[----:B------:R-:W-:-:S05]  /*0430*/  IMAD.IADD R5, R8, 0x1, R5 ;  /* 0x0000000108057824 */ /* 0x000fca00078e0205 */
[C---:B------:R-:W-:Y:S02]  /*0440*/  LOP3.LUT R4, R5.reuse, 0x3, RZ, 0xc0, !PT ;  /* 0x0000000305047812 */ /* 0x040fe400078ec0ff */
[C---:B------:R-:W-:Y:S02]  /*0450*/  ISETP.GE.U32.AND P1, PT, R5.reuse, 0x3, PT ;  /* 0x000000030500780c */ /* 0x040fe40003f26070 */
[C---:B------:R-:W-:Y:S02]  /*0460*/  ISETP.NE.AND P0, PT, R4.reuse, 0x3, PT ;  /* 0x000000030400780c */ /* 0x040fe40003f05270 */
[C---:B------:R-:W-:Y:S01]  /*0470*/  ISETP.GE.U32.AND P4, PT, R5.reuse, 0x3, PT ;  /* 0x000000030500780c */ /* 0x040fe20003f86070 */
[----:B------:R-:W-:Y:S01]  /*0480*/  VIADD R5, R5, 0x1 ;  /* 0x0000000105057836 */ /* 0x000fe20000000000 */
[----:B------:R-:W-:-:S04]  /*0490*/  ISETP.NE.AND P5, PT, R4, 0x3, PT ;  /* 0x000000030400780c */ /* 0x000fc80003fa5270 */
[----:B------:R-:W-:-:S05]  /*04a0*/  LOP3.LUT R12, R5, 0x3, RZ, 0xc0, !PT ;  /* 0x00000003050c7812 */ /* 0x000fca00078ec0ff */
[----:B------:R-:W-:Y:S05]  /*04b0*/  @!P0 BRA `(.L_x_3) ;  /* 0x0000000000588947 */ /* 0x000fea0003800000 */
[----:B------:R-:W-:Y:S02]  /*04c0*/  IMAD.MOV.U32 R7, RZ, RZ, RZ ;  /* 0x000000ffff077224 */ /* 0x000fe400078e00ff */
[----:B------:R-:W-:-:S07]  /*04d0*/  IMAD.MOV.U32 R14, RZ, RZ, R0 ;  /* 0x000000ffff0e7224 */ /* 0x000fce00078e0000 */
.L_x_4:
[----:B------:R-:W-:Y:S02]  /*04e0*/  SHF.R.U32.HI R11, RZ, 0x3, R14 ;  /* 0x00000003ff0b7819 */ /* 0x000fe4000001160e */
[----:B------:R-:W-:-:S03]  /*04f0*/  LOP3.LUT R8, R14, 0x7, RZ, 0xc0, !PT ;  /* 0x000000070e087812 */ /* 0x000fc600078ec0ff */
[----:B------:R-:W-:-:S05]  /*0500*/  VIADD R4, R11, UR6 ;  /* 0x000000060b047c36 */ /* 0x000fca0008000000 */
[----:B------:R-:W-:-:S04]  /*0510*/  ISETP.GE.AND P0, PT, R4, UR9, PT ;  /* 0x0000000904007c0c */ /* 0x000fc8000bf06270 */
[----:B------:R-:W-:-:S13]  /*0520*/  ISETP.LT.AND P0, PT, R8, UR12, !P0 ;  /* 0x0000000c08007c0c */ /* 0x000fda000c701270 */
[----:B------:R-:W1:Y:S02]  /*0530*/  @P0 LDC R5, c[0x0][0x3a0] ;  /* 0x0000e800ff050b82 */ /* 0x000e640000000800 */
[----:B-1----:R-:W-:-:S04]  /*0540*/  @P0 IMAD R5, R11, R5, R8 ;  /* 0x000000050b050224 */ /* 0x002fc800078e0208 */
[----:B------:R-:W-:-:S06]  /*0550*/  @P0 IMAD.WIDE R4, R5, 0x8, R32 ;  /* 0x0000000805040825 */ /* 0x000fcc00078e0220 */
[----:B------:R-:W2:Y:S01]  /*0560*/  @P0 LDG.E.64.CONSTANT R4, desc[UR10][R4.64] ;  /* 0x0000000a04040981 */ /* 0x000ea2000c1e9b00 */
[----:B------:R-:W-:Y:S01]  /*0570*/  MOV R6, 0x400 ;  /* 0x0000040000067802 */ /* 0x000fe20000000f00 */
[----:B------:R-:W-:Y:S01]  /*0580*/  VIADD R7, R7, 0x1 ;  /* 0x0000000107077836 */ /* 0x000fe20000000000 */
[----:B------:R-:W1:Y:S01]  /*0590*/  S2R R9, SR_CgaCtaId ;  /* 0x0000000000097919 */ /* 0x000e620000008800 */
[----:B------:R-:W-:Y:S01]  /*05a0*/  IMAD.IADD R14, R3, 0x1, R14 ;  /* 0x00000001030e7824 */ /* 0x000fe200078e020e */
[----:B-1----:R-:W-:-:S05]  /*05b0*/  LEA R6, R9, R6, 0x18 ;  /* 0x0000000609067211 */ /* 0x002fca00078ec0ff */
[----:B------:R-:W-:-:S04]  /*05c0*/  IMAD R6, R11, 0x48, R6 ;  /* 0x000000480b067824 */ /* 0x000fc800078e0206 */
[----:B------:R-:W-:-:S05]  /*05d0*/  IMAD R9, R8, 0x8, R6 ;  /* 0x0000000808097824 */ /* 0x000fca00078e0206 */
[----:B------:R1:W-:Y:S04]  /*05e0*/  @!P0 STS.64 [R9], RZ ;  /* 0x000000ff09008388 */ /* 0x0003e80000000a00 */
[----:B--2---:R1:W-:Y:S01]  /*05f0*/  @P0 STS.64 [R9], R4 ;  /* 0x0000000409000388 */ /* 0x0043e20000000a00 */
[----:B------:R-:W-:-:S13]  /*0600*/  ISETP.NE.AND P0, PT, R7, R12, PT ;  /* 0x0000000c0700720c */ /* 0x000fda0003f05270 */
[----:B-1----:R-:W-:Y:S05]  /*0610*/  @P0 BRA `(.L_x_4) ;  /* 0xfffffffc00b00947 */ /* 0x002fea000383ffff */
.L_x_3:
[----:B0--3--:R-:W-:Y:S05]  /*0620*/  BSYNC.RECONVERGENT B1 ;  /* 0x0000000000017941 */ /* 0x009fea0003800200 */
.L_x_2:
[----:B------:R-:W-:Y:S04]  /*0630*/  BSSY.RECONVERGENT B1, `(.L_x_5) ;  /* 0x0000049000017945 */ /* 0x000fe80003800200 */
[----:B------:R-:W-:Y:S05]  /*0640*/  @!P1 BRA `(.L_x_6) ;  /* 0x00000004001c9947 */ /* 0x000fea0003800000 */
.L_x_7:
[C-C-:B------:R-:W-:Y:S01]  /*0650*/  IMAD.IADD R4, R3.reuse, 0x1, R14.reuse ;  /* 0x0000000103047824 */ /* 0x140fe200078e020e */
[----:B------:R-:W-:Y:S02]  /*0660*/  SHF.R.U32.HI R15, RZ, 0x3, R14 ;  /* 0x00000003ff0f7819 */ /* 0x000fe4000001160e */
[----:B------:R-:W-:Y:S01]  /*0670*/  LOP3.LUT R18, R14, 0x7, RZ, 0xc0, !PT ;  /* 0x000000070e127812 */ /* 0x000fe200078ec0ff */
[--C-:B------:R-:W-:Y:S01]  /*0680*/  IMAD.IADD R6, R3, 0x1, R4.reuse ;  /* 0x0000000103067824 */ /* 0x100fe200078e0204 */
[----:B------:R-:W-:Y:S01]  /*0690*/  SHF.R.U32.HI R16, RZ, 0x3, R4 ;  /* 0x00000003ff107819 */ /* 0x000fe20000011604 */
[----:B------:R-:W-:Y:S01]  /*06a0*/  VIADD R5, R15, UR6 ;  /* 0x000000060f057c36 */ /* 0x000fe20008000000 */
[----:B------:R-:W-:Y:S01]  /*06b0*/  LOP3.LUT R19, R4, 0x7, RZ, 0xc0, !PT ;  /* 0x0000000704137812 */ /* 0x000fe200078ec0ff */
[--C-:B------:R-:W-:Y:S01]  /*06c0*/  IMAD.IADD R22, R3, 0x1, R6.reuse ;  /* 0x0000000103167824 */ /* 0x100fe200078e0206 */
[----:B------:R-:W-:Y:S01]  /*06d0*/  SHF.R.U32.HI R17, RZ, 0x3, R6 ;  /* 0x00000003ff117819 */ /* 0x000fe20000011606 */
[----:B------:R-:W-:Y:S01]  /*06e0*/  VIADD R7, R16, UR6 ;  /* 0x0000000610077c36 */ /* 0x000fe20008000000 */
[----:B------:R-:W-:-:S02]  /*06f0*/  ISETP.GE.AND P1, PT, R5, UR14, PT ;  /* 0x0000000e05007c0c */ /* 0x000fc4000bf26270 */
[----:B------:R-:W-:Y:S01]  /*0700*/  SHF.R.U32.HI R21, RZ, 0x3, R22 ;  /* 0x00000003ff157819 */ /* 0x000fe20000011616 */
[----:B------:R-:W-:Y:S01]  /*0710*/  VIADD R5, R17, UR6 ;  /* 0x0000000611057c36 */ /* 0x000fe20008000000 */
[----:B------:R-:W-:Y:S02]  /*0720*/  ISETP.GE.AND P0, PT, R7, UR14, PT ;  /* 0x0000000e07007c0c */ /* 0x000fe4000bf06270 */
[----:B------:R-:W-:Y:S01]  /*0730*/  ISETP.GE.OR P1, PT, R18, UR15, P1 ;  /* 0x0000000f12007c0c */ /* 0x000fe20008f26670 */
[----:B------:R-:W-:Y:S01]  /*0740*/  VIADD R7, R21, UR6 ;  /* 0x0000000615077c36 */ /* 0x000fe20008000000 */
[----:B------:R-:W-:Y:S02]  /*0750*/  ISETP.GE.AND P2, PT, R5, UR14, PT ;  /* 0x0000000e05007c0c */ /* 0x000fe4000bf46270 */
[----:B------:R-:W-:Y:S02]  /*0760*/  LOP3.LUT R20, R6, 0x7, RZ, 0xc0, !PT ;  /* 0x0000000706147812 */ /* 0x000fe400078ec0ff */
[----:B------:R-:W-:-:S02]  /*0770*/  ISETP.GE.AND P3, PT, R7, UR14, PT ;  /* 0x0000000e07007c0c */ /* 0x000fc4000bf66270 */
[----:B------:R-:W-:Y:S02]  /*0780*/  ISETP.LT.AND P0, PT, R19, UR15, !P0 ;  /* 0x0000000f13007c0c */ /* 0x000fe4000c701270 */
[----:B------:R-:W-:Y:S02]  /*0790*/  LOP3.LUT R24, R22, 0x7, RZ, 0xc0, !PT ;  /* 0x0000000716187812 */ /* 0x000fe400078ec0ff */
[----:B------:R-:W-:Y:S01]  /*07a0*/  ISETP.LT.AND P2, PT, R20, UR15, !P2 ;  /* 0x0000000f14007c0c */ /* 0x000fe2000d741270 */
[----:B------:R-:W0:Y:S01]  /*07b0*/  @!P1 LDC R5, c[0x0][0x3a0] ;  /* 0x0000e800ff059b82 */ /* 0x000e220000000800 */
[----:B------:R-:W-:-:S07]  /*07c0*/  ISETP.LT.AND P3, PT, R24, UR15, !P3 ;  /* 0x0000000f18007c0c */ /* 0x000fce000df61270 */
[----:B------:R-:W1:Y:S08]  /*07d0*/  @P0 LDC R7, c[0x0][0x3a0] ;  /* 0x0000e800ff070b82 */ /* 0x000e700000000800 */
[----:B------:R-:W2:Y:S08]  /*07e0*/  @P2 LDC R9, c[0x0][0x3a0] ;  /* 0x0000e800ff092b82 */ /* 0x000eb00000000800 */
[----:B------:R-:W3:Y:S01]  /*07f0*/  @P3 LDC R11, c[0x0][0x3a0] ;  /* 0x0000e800ff0b3b82 */ /* 0x000ee20000000800 */
[----:B0-----:R-:W-:-:S04]  /*0800*/  @!P1 IMAD R5, R15, R5, R18 ;  /* 0x000000050f059224 */ /* 0x001fc800078e0212 */
[----:B------:R-:W-:-:S04]  /*0810*/  @!P1 IMAD.WIDE R4, R5, 0x8, R32 ;  /* 0x0000000805049825 */ /* 0x000fc800078e0220 */
[----:B-1----:R-:W-:Y:S02]  /*0820*/  @P0 IMAD R7, R16, R7, R19 ;  /* 0x0000000710070224 */ /* 0x002fe400078e0213 */
[----:B------:R-:W4:Y:S02]  /*0830*/  @!P1 LDG.E.64.CONSTANT R4, desc[UR10][R4.64] ;  /* 0x0000000a04049981 */ /* 0x000f24000c1e9b00 */
[----:B------:R-:W-:-:S04]  /*0840*/  @P0 IMAD.WIDE R6, R7, 0x8, R32 ;  /* 0x0000000807060825 */ /* 0x000fc800078e0220 */
[----:B--2---:R-:W-:Y:S02]  /*0850*/  @P2 IMAD R9, R17, R9, R20 ;  /* 0x0000000911092224 */ /* 0x004fe400078e0214 */
[----:B------:R-:W2:Y:S02]  /*0860*/  @P0 LDG.E.64.CONSTANT R6, desc[UR10][R6.64] ;  /* 0x0000000a06060981 */ /* 0x000ea4000c1e9b00 */
[----:B------:R-:W-:-:S04]  /*0870*/  @P2 IMAD.WIDE R8, R9, 0x8, R32 ;  /* 0x0000000809082825 */ /* 0x000fc800078e0220 */
[----:B---3--:R-:W-:Y:S02]  /*0880*/  @P3 IMAD R11, R21, R11, R24 ;  /* 0x0000000b150b3224 */ /* 0x008fe400078e0218 */
[----:B------:R-:W3:Y:S02]  /*0890*/  @P2 LDG.E.64.CONSTANT R8, desc[UR10][R8.64] ;  /* 0x0000000a08082981 */ /* 0x000ee4000c1e9b00 */
[----:B------:R-:W-:-:S06]  /*08a0*/  @P3 IMAD.WIDE R10, R11, 0x8, R32 ;  /* 0x000000080b0a3825 */ /* 0x000fcc00078e0220 */
[----:B------:R-:W5:Y:S01]  /*08b0*/  @P3 LDG.E.64.CONSTANT R10, desc[UR10][R10.64] ;  /* 0x0000000a0a0a3981 */ /* 0x000f62000c1e9b00 */
[----:B------:R-:W0:Y:S01]  /*08c0*/  S2UR UR5, SR_CgaCtaId ;  /* 0x00000000000579c3 */ /* 0x000e220000008800 */
[----:B------:R-:W-:Y:S02]  /*08d0*/  UMOV UR4, 0x400 ;  /* 0x0000040000047882 */ /* 0x000fe40000000000 */
[----:B0-----:R-:W-:-:S06]  /*08e0*/  ULEA UR4, UR5, UR4, 0x18 ;  /* 0x0000000405047291 */ /* 0x001fcc000f8ec0ff */
[----:B------:R-:W-:-:S04]  /*08f0*/  @!P1 IMAD.U32 R26, RZ, RZ, UR4 ;  /* 0x00000004ff1a9e24 */ /* 0x000fc8000f8e00ff */
[----:B------:R-:W-:Y:S02]  /*0900*/  @!P1 IMAD R13, R15, 0x48, R26 ;  /* 0x000000480f0d9824 */ /* 0x000fe400078e021a */
[----:B------:R-:W-:-:S04]  /*0910*/  @P1 IMAD.U32 R26, RZ, RZ, UR4 ;  /* 0x00000004ff1a1e24 */ /* 0x000fc8000f8e00ff */
[--C-:B------:R-:W-:Y:S02]  /*0920*/  @P1 IMAD R15, R15, 0x48, R26.reuse ;  /* 0x000000480f0f1824 */ /* 0x100fe400078e021a */
[C-C-:B------:R-:W-:Y:S02]  /*0930*/  @!P0 IMAD R14, R16.reuse, 0x48, R26.reuse ;  /* 0x00000048100e8824 */ /* 0x140fe400078e021a */
[--C-:B------:R-:W-:Y:S02]  /*0940*/  @P0 IMAD R28, R16, 0x48, R26.reuse ;  /* 0x00000048101c0824 */ /* 0x100fe400078e021a */
[C-C-:B------:R-:W-:Y:S02]  /*0950*/  @!P2 IMAD R16, R17.reuse, 0x48, R26.reuse ;  /* 0x000000481110a824 */ /* 0x140fe400078e021a */
[----:B------:R-:W-:Y:S02]  /*0960*/  @!P1 IMAD R13, R18, 0x8, R13 ;  /* 0x00000008120d9824 */ /* 0x000fe400078e020d */
[----:B------:R-:W-:-:S02]  /*0970*/  @P2 IMAD R23, R17, 0x48, R26 ;  /* 0x0000004811172824 */ /* 0x000fc400078e021a */
[----:B------:R-:W-:Y:S02]  /*0980*/  @P1 IMAD R18, R18, 0x8, R15 ;  /* 0x0000000812121824 */ /* 0x000fe400078e020f */
[----:B------:R-:W-:Y:S02]  /*0990*/  @!P3 IMAD R17, R21, 0x48, R26 ;  /* 0x000000481511b824 */ /* 0x000fe400078e021a */
[----:B------:R-:W-:Y:S02]  /*09a0*/  @!P0 IMAD R15, R19, 0x8, R14 ;  /* 0x00000008130f8824 */ /* 0x000fe400078e020e */
[----:B------:R-:W-:Y:S02]  /*09b0*/  @P3 IMAD R21, R21, 0x48, R26 ;  /* 0x0000004815153824 */ /* 0x000fe400078e021a */
[----:B------:R-:W-:Y:S02]  /*09c0*/  @P0 IMAD R19, R19, 0x8, R28 ;  /* 0x0000000813130824 */ /* 0x000fe400078e021c */
[----:B------:R-:W-:-:S02]  /*09d0*/  @!P2 IMAD R16, R20, 0x8, R16 ;  /* 0x000000081410a824 */ /* 0x000fc400078e0210 */
[----:B------:R-:W-:Y:S02]  /*09e0*/  @P2 IMAD R23, R20, 0x8, R23 ;  /* 0x0000000814172824 */ /* 0x000fe400078e0217 */
[C---:B------:R-:W-:Y:S02]  /*09f0*/  @!P3 IMAD R17, R24.reuse, 0x8, R17 ;  /* 0x000000081811b824 */ /* 0x040fe400078e0211 */
[----:B------:R-:W-:Y:S02]  /*0a00*/  @P3 IMAD R21, R24, 0x8, R21 ;  /* 0x0000000818153824 */ /* 0x000fe400078e0215 */
[----:B------:R-:W-:Y:S01]  /*0a10*/  IMAD.IADD R14, R3, 0x1, R22 ;  /* 0x00000001030e7824 */ /* 0x000fe200078e0216 */
[----:B----4-:R0:W-:Y:S04]  /*0a20*/  @!P1 STS.64 [R13], R4 ;  /* 0x000000040d009388 */ /* 0x0101e80000000a00 */
[----:B------:R0:W-:Y:S04]  /*0a30*/  @P1 STS.64 [R18], RZ ;  /* 0x000000ff12001388 */ /* 0x0001e80000000a00 */
[----:B------:R0:W-:Y:S04]  /*0a40*/  @!P0 STS.64 [R15], RZ ;  /* 0x000000ff0f008388 */ /* 0x0001e80000000a00 */
[----:B--2---:R0:W-:Y:S04]  /*0a50*/  @P0 STS.64 [R19], R6 ;  /* 0x0000000613000388 */ /* 0x0041e80000000a00 */
[----:B------:R0:W-:Y:S04]  /*0a60*/  @!P2 STS.64 [R16], RZ ;  /* 0x000000ff1000a388 */ /* 0x0001e80000000a00 */
[----:B---3--:R0:W-:Y:S04]  /*0a70*/  @P2 STS.64 [R23], R8 ;  /* 0x0000000817002388 */ /* 0x0081e80000000a00 */
[----:B------:R0:W-:Y:S04]  /*0a80*/  @!P3 STS.64 [R17], RZ ;  /* 0x000000ff1100b388 */ /* 0x0001e80000000a00 */
[----:B-----5:R0:W-:Y:S01]  /*0a90*/  @P3 STS.64 [R21], R10 ;  /* 0x0000000a15003388 */ /* 0x0201e20000000a00 */
[----:B------:R-:W-:-:S13]  /*0aa0*/  ISETP.GE.U32.AND P0, PT, R14, 0x400, PT ;  /* 0x000004000e00780c */ /* 0x000fda0003f06070 */
[----:B0-----:R-:W-:Y:S05]  /*0ab0*/  @!P0 BRA `(.L_x_7) ;  /* 0xfffffff800e48947 */ /* 0x001fea000383ffff */
.L_x_6:
[----:B------:R-:W-:Y:S05]  /*0ac0*/  BSYNC.RECONVERGENT B1 ;  /* 0x0000000000017941 */ /* 0x000fea0003800200 */
.L_x_5:
[----:B------:R-:W-:Y:S01]  /*0ad0*/  BSSY.RECONVERGENT B1, `(.L_x_8) ;  /* 0x000001a000017945 */ /* 0x000fe20003800200 */
[----:B------:R-:W-:-:S03]  /*0ae0*/  IMAD.MOV.U32 R14, RZ, RZ, R0 ;  /* 0x000000ffff0e7224 */ /* 0x000fc600078e0000 */
[----:B------:R-:W-:Y:S05]  /*0af0*/  @!P5 BRA `(.L_x_9) ;  /* 0x00000000005cd947 */ /* 0x000fea0003800000 */
[----:B------:R-:W-:Y:S02]  /*0b00*/  IMAD.MOV.U32 R7, RZ, RZ, RZ ;  /* 0x000000ffff077224 */ /* 0x000fe400078e00ff */
[----:B------:R-:W-:-:S07]  /*0b10*/  IMAD.MOV.U32 R14, RZ, RZ, R0 ;  /* 0x000000ffff0e7224 */ /* 0x000fce00078e0000 */
.L_x_10:
[----:B------:R-:W-:Y:S02]  /*0b20*/  LOP3.LUT R9, R14, 0x7f, RZ, 0xc0, !PT ;  /* 0x0000007f0e097812 */ /* 0x000fe400078ec0ff */
[----:B------:R-:W-:-:S03]  /*0b30*/  SHF.R.U32.HI R8, RZ, 0x7, R14 ;  /* 0x00000007ff087819 */ /* 0x000fc6000001160e */
[----:B------:R-:W-:-:S05]  /*0b40*/  IMAD.IADD R4, R2, 0x1, R9 ;  /* 0x0000000102047824 */ /* 0x000fca00078e0209 */
[----:B------:R-:W-:-:S04]  /*0b50*/  ISETP.GE.AND P0, PT, R4, UR13, PT ;  /* 0x0000000d04007c0c */ /* 0x000fc8000bf06270 */
[----:B------:R-:W-:-:S13]  /*0b60*/  ISETP.LT.AND P0, PT, R8, UR16, !P0 ;  /* 0x0000001008007c0c */ /* 0x000fda000c701270 */
[----:B------:R-:W0:Y:S02]  /*0b70*/  @P0 LDC R5, c[0x0][0x3b0] ;  /* 0x0000ec00ff050b82 */ /* 0x000e240000000800 */
[----:B0-----:R-:W-:-:S04]  /*0b80*/  @P0 IMAD R5, R8, R5, R9 ;  /* 0x0000000508050224 */ /* 0x001fc800078e0209 */
[----:B------:R-:W-:-:S06]  /*0b90*/  @P0 IMAD.WIDE R4, R5, 0x8, R34 ;  /* 0x0000000805040825 */ /* 0x000fcc00078e0222 */
[----:B------:R-:W2:Y:S01]  /*0ba0*/  @P0 LDG.E.64.CONSTANT R4, desc[UR10][R4.64] ;  /* 0x0000000a04040981 */ /* 0x000ea2000c1e9b00 */
[----:B------:R-:W-:Y:S01]  /*0bb0*/  MOV R6, 0x400 ;  /* 0x0000040000067802 */ /* 0x000fe20000000f00 */
[----:B------:R-:W-:Y:S01]  /*0bc0*/  VIADD R7, R7, 0x1 ;  /* 0x0000000107077836 */ /* 0x000fe20000000000 */
[----:B------:R-:W0:Y:S01]  /*0bd0*/  S2R R11, SR_CgaCtaId ;  /* 0x00000000000b7919 */ /* 0x000e220000008800 */
[----:B------:R-:W-:Y:S02]  /*0be0*/  IMAD.IADD R14, R3, 0x1, R14 ;  /* 0x00000001030e7824 */ /* 0x000fe400078e020e */
[----:B------:R-:W-:-:S05]  /*0bf0*/  VIADD R6, R6, 0x4800 ;  /* 0x0000480006067836 */ /* 0x000fca0000000000 */
[----:B0-----:R-:W-:-:S05]  /*0c00*/  LEA R6, R11, R6, 0x18 ;  /* 0x000000060b067211 */ /* 0x001fca00078ec0ff */
[----:B------:R-:W-:-:S04]  /*0c10*/  IMAD R6, R8, 0x408, R6 ;  /* 0x0000040808067824 */ /* 0x000fc800078e0206 */
[----:B------:R-:W-:-:S05]  /*0c20*/  IMAD R9, R9, 0x8, R6 ;  /* 0x0000000809097824 */ /* 0x000fca00078e0206 */
[----:B------:R0:W-:Y:S04]  /*0c30*/  @!P0 STS.64 [R9], RZ ;  /* 0x000000ff09008388 */ /* 0x0001e80000000a00 */
[----:B--2---:R0:W-:Y:S01]  /*0c40*/  @P0 STS.64 [R9], R4 ;  /* 0x0000000409000388 */ /* 0x0041e20000000a00 */
[----:B------:R-:W-:-:S13]  /*0c50*/  ISETP.NE.AND P0, PT, R7, R12, PT ;  /* 0x0000000c0700720c */ /* 0x000fda0003f05270 */
[----:B0-----:R-:W-:Y:S05]  /*0c60*/  @P0 BRA `(.L_x_10) ;  /* 0xfffffffc00ac0947 */ /* 0x001fea000383ffff */
.L_x_9:
[----:B------:R-:W-:Y:S05]  /*0c70*/  BSYNC.RECONVERGENT B1 ;  /* 0x0000000000017941 */ /* 0x000fea0003800200 */
.L_x_8:
[----:B------:R-:W-:Y:S05]  /*0c80*/  @!P4 BRA `(.L_x_1) ;  /* 0x000000040020c947 */ /* 0x000fea0003800000 */
.L_x_11:
[C-C-:B------:R-:W-:Y:S01]  /*0c90*/  IMAD.IADD R4, R3.reuse, 0x1, R14.reuse ;  /* 0x0000000103047824 */ /* 0x140fe200078e020e */
[----:B------:R-:W-:Y:S02]  /*0ca0*/  LOP3.LUT R17, R14, 0x7f, RZ, 0xc0, !PT ;  /* 0x0000007f0e117812 */ /* 0x000fe400078ec0ff */
[----:B------:R-:W-:Y:S01]  /*0cb0*/  SHF.R.U32.HI R13, RZ, 0x7, R14 ;  /* 0x00000007ff0d7819 */ /* 0x000fe2000001160e */
[C-C-:B------:R-:W-:Y:S01]  /*0cc0*/  IMAD.IADD R6, R3.reuse, 0x1, R4.reuse ;  /* 0x0000000103067824 */ /* 0x140fe200078e0204 */
[----:B------:R-:W-:Y:S01]  /*0cd0*/  LOP3.LUT R19, R4, 0x7f, RZ, 0xc0, !PT ;  /* 0x0000007f04137812 */ /* 0x000fe200078ec0ff */
[----:B------:R-:W-:Y:S01]  /*0ce0*/  IMAD.IADD R5, R2, 0x1, R17 ;  /* 0x0000000102057824 */ /* 0x000fe200078e0211 */
[----:B------:R-:W-:Y:S01]  /*0cf0*/  SHF.R.U32.HI R15, RZ, 0x7, R4 ;  /* 0x00000007ff0f7819 */ /* 0x000fe20000011604 */
[----:B------:R-:W-:Y:S01]  /*0d00*/  IMAD.IADD R18, R3, 0x1, R6 ;  /* 0x0000000103127824 */ /* 0x000fe200078e0206 */
[----:B------:R-:W-:Y:S01]  /*0d10*/  LOP3.LUT R21, R6, 0x7f, RZ, 0xc0, !PT ;  /* 0x0000007f06157812 */ /* 0x000fe200078ec0ff */
[----:B------:R-:W-:Y:S01]  /*0d20*/  IMAD.IADD R7, R2, 0x1, R19 ;  /* 0x0000000102077824 */ /* 0x000fe200078e0213 */
[----:B------:R-:W-:-:S02]  /*0d30*/  ISETP.GE.AND P0, PT, R5, UR17, PT ;  /* 0x0000001105007c0c */ /* 0x000fc4000bf06270 */
[----:B------:R-:W-:Y:S01]  /*0d40*/  LOP3.LUT R23, R18, 0x7f, RZ, 0xc0, !PT ;  /* 0x0000007f12177812 */ /* 0x000fe200078ec0ff */
[C---:B------:R-:W-:Y:S01]  /*0d50*/  IMAD.IADD R5, R2.reuse, 0x1, R21 ;  /* 0x0000000102057824 */ /* 0x040fe200078e0215 */
[----:B------:R-:W-:Y:S02]  /*0d60*/  ISETP.GE.AND P1, PT, R7, UR17, PT ;  /* 0x0000001107007c0c */ /* 0x000fe4000bf26270 */
[----:B------:R-:W-:Y:S01]  /*0d70*/  ISETP.GE.OR P0, PT, R13, UR18, P0 ;  /* 0x000000120d007c0c */ /* 0x000fe20008706670 */
[----:B------:R-:W-:Y:S01]  /*0d80*/  IMAD.IADD R7, R2, 0x1, R23 ;  /* 0x0000000102077824 */ /* 0x000fe200078e0217 */
[----:B------:R-:W-:Y:S02]  /*0d90*/  ISETP.GE.AND P2, PT, R5, UR17, PT ;  /* 0x0000001105007c0c */ /* 0x000fe4000bf46270 */
[----:B------:R-:W-:Y:S02]  /*0da0*/  SHF.R.U32.HI R16, RZ, 0x7, R6 ;  /* 0x00000007ff107819 */ /* 0x000fe40000011606 */
[----:B------:R-:W-:-:S02]  /*0db0*/  ISETP.GE.AND P3, PT, R7, UR17, PT ;  /* 0x0000001107007c0c */ /* 0x000fc4000bf66270 */
[----:B------:R-:W-:Y:S02]  /*0dc0*/  ISETP.LT.AND P1, PT, R15, UR18, !P1 ;  /* 0x000000120f007c0c */ /* 0x000fe4000cf21270 */
[----:B------:R-:W-:Y:S02]  /*0dd0*/  SHF.R.U32.HI R20, RZ, 0x7, R18 ;  /* 0x00000007ff147819 */ /* 0x000fe40000011612 */
        /* <DEDUP_REMOVED lines=20> */
[----:B------:R-:W-:-:S04]  /*0f20*/  UIADD3 UR4, UPT, UPT, UR4, 0x4800, URZ ;  /* 0x0000480004047890 */ /* 0x000fc8000fffe0ff */
[----:B0-----:R-:W-:-:S06]  /*0f30*/  ULEA UR4, UR5, UR4, 0x18 ;  /* 0x0000000405047291 */ /* 0x001fcc000f8ec0ff */
[----:B------:R-:W-:-:S04]  /*0f40*/  @!P0 IMAD.U32 R22, RZ, RZ, UR4 ;  /* 0x00000004ff168e24 */ /* 0x000fc8000f8e00ff */
[----:B------:R-:W-:Y:S02]  /*0f50*/  @!P0 IMAD R12, R13, 0x408, R22 ;  /* 0x000004080d0c8824 */ /* 0x000fe400078e0216 */
[----:B------:R-:W-:-:S04]  /*0f60*/  @P0 IMAD.U32 R22, RZ, RZ, UR4 ;  /* 0x00000004ff160e24 */ /* 0x000fc8000f8e00ff */
[--C-:B------:R-:W-:Y:S02]  /*0f70*/  @P0 IMAD R24, R13, 0x408, R22.reuse ;  /* 0x000004080d180824 */ /* 0x100fe400078e0216 */
[C-C-:B------:R-:W-:Y:S02]  /*0f80*/  @!P1 IMAD R14, R15.reuse, 0x408, R22.reuse ;  /* 0x000004080f0e9824 */ /* 0x140fe400078e0216 */
[--C-:B------:R-:W-:Y:S02]  /*0f90*/  @P1 IMAD R26, R15, 0x408, R22.reuse ;  /* 0x000004080f1a1824 */ /* 0x100fe400078e0216 */
[C---:B------:R-:W-:Y:S02]  /*0fa0*/  @!P2 IMAD R15, R16.reuse, 0x408, R22 ;  /* 0x00000408100fa824 */ /* 0x040fe400078e0216 */
[----:B------:R-:W-:Y:S02]  /*0fb0*/  @!P0 IMAD R13, R17, 0x8, R12 ;  /* 0x00000008110d8824 */ /* 0x000fe400078e020c */
[----:B------:R-:W-:-:S02]  /*0fc0*/  @P2 IMAD R28, R16, 0x408, R22 ;  /* 0x00000408101c2824 */ /* 0x000fc400078e0216 */
[----:B------:R-:W-:Y:S02]  /*0fd0*/  @P0 IMAD R24, R17, 0x8, R24 ;  /* 0x0000000811180824 */ /* 0x000fe400078e0218 */
[C---:B------:R-:W-:Y:S02]  /*0fe0*/  @!P3 IMAD R16, R20.reuse, 0x408, R22 ;  /* 0x000004081410b824 */ /* 0x040fe400078e0216 */
[C---:B------:R-:W-:Y:S02]  /*0ff0*/  @!P1 IMAD R12, R19.reuse, 0x8, R14 ;  /* 0x00000008130c9824 */ /* 0x040fe400078e020e */
        /* <DEDUP_REMOVED lines=16> */
[----:B-1----:R-:W-:Y:S05]  /*1100*/  @!P0 BRA `(.L_x_11) ;  /* 0xfffffff800e08947 */ /* 0x002fea000383ffff */
.L_x_1:
[----:B0--3--:R-:W-:Y:S05]  /*1110*/  BSYNC.RECONVERGENT B0 ;  /* 0x0000000000007941 */ /* 0x009fea0003800200 */
.L_x_0:
[----:B------:R0:W-:Y:S01]  /*1120*/  STL.64 [R1+0xd8], RZ ;  /* 0x0000d8ff01007387 */ /* 0x0001e20000100a00 */
[----:B------:R-:W1:Y:S01]  /*1130*/  LDCU UR4, c[0x0][0x388] ;  /* 0x00007100ff0477ac */ /* 0x000e620008000800 */
[----:B------:R-:W-:Y:S02]  /*1140*/  CS2R R78, SRZ ;  /* 0x00000000004e7805 */ /* 0x000fe4000001ff00 */
[----:B------:R-:W-:Y:S01]  /*1150*/  CS2R RZ, SRZ ;  /* 0x0000000000ff7805 */ /* 0x000fe2000001ff00 */
[----:B------:R0:W-:Y:S01]  /*1160*/  STL.64 [R1+0xd0], RZ ;  /* 0x0000d0ff01007387 */ /* 0x0001e20000100a00 */
[----:B------:R-:W-:Y:S02]  /*1170*/  CS2R R48, SRZ ;  /* 0x0000000000307805 */ /* 0x000fe4000001ff00 */
[----:B------:R-:W-:Y:S02]  /*1180*/  CS2R R30, SRZ ;  /* 0x00000000001e7805 */ /* 0x000fe4000001ff00 */
[----:B------:R-:W-:Y:S01]  /*1190*/  CS2R R28, SRZ ;  /* 0x00000000001c7805 */ /* 0x000fe2000001ff00 */
[----:B------:R0:W-:Y:S01]  /*11a0*/  STL.64 [R1+0xc0], RZ ;  /* 0x0000c0ff01007387 */ /* 0x0001e20000100a00 */
[----:B------:R-:W-:-:S02]  /*11b0*/  CS2R RZ, SRZ ;  /* 0x0000000000ff7805 */ /* 0x000fc4000001ff00 */
[----:B------:R-:W-:Y:S02]  /*11c0*/  CS2R R56, SRZ ;  /* 0x0000000000387805 */ /* 0x000fe4000001ff00 */
[----:B------:R-:W-:Y:S01]  /*11d0*/  CS2R R62, SRZ ;  /* 0x00000000003e7805 */ /* 0x000fe2000001ff00 */
[----:B------:R0:W-:Y:S01]  /*11e0*/  STL.64 [R1+0x150], RZ ;  /* 0x000150ff01007387 */ /* 0x0001e20000100a00 */
[----:B------:R-:W-:Y:S02]  /*11f0*/  CS2R R76, SRZ ;  /* 0x00000000004c7805 */ /* 0x000fe4000001ff00 */
[----:B------:R-:W-:Y:S02]  /*1200*/  CS2R RZ, SRZ ;  /* 0x0000000000ff7805 */ /* 0x000fe4000001ff00 */
[----:B------:R-:W-:Y:S01]  /*1210*/  CS2R R26, SRZ ;  /* 0x00000000001a7805 */ /* 0x000fe2000001ff00 */
[----:B------:R0:W-:Y:S01]  /*1220*/  STL.64 [R1+0xb0], RZ ;  /* 0x0000b0ff01007387 */ /* 0x0001e20000100a00 */
[----:B------:R-:W-:-:S02]  /*1230*/  CS2R R24, SRZ ;  /* 0x0000000000187805 */ /* 0x000fc4000001ff00 */
[----:B------:R-:W-:Y:S01]  /*1240*/  CS2R R22, SRZ ;  /* 0x0000000000167805 */ /* 0x000fe2000001ff00 */
[----:B-1----:R-:W-:Y:S01]  /*1250*/  UISETP.GE.AND UP0, UPT, UR4, 0x1, UPT ;  /* 0x000000010400788c */ /* 0x002fe2000bf06270 */
[----:B------:R0:W-:Y:S01]  /*1260*/  STL.64 [R1+0x148], RZ ;  /* 0x000148ff01007387 */ /* 0x0001e20000100a00 */
[----:B------:R-:W-:Y:S02]  /*1270*/  CS2R RZ, SRZ ;  /* 0x0000000000ff7805 */ /* 0x000fe4000001ff00 */
[----:B------:R-:W-:Y:S02]  /*1280*/  CS2R R58, SRZ ;  /* 0x00000000003a7805 */ /* 0x000fe4000001ff00 */
[----:B------:R-:W-:Y:S01]  /*1290*/  CS2R R96, SRZ ;  /* 0x0000000000607805 */ /* 0x000fe2000001ff00 */
[----:B------:R0:W-:Y:S01]  /*12a0*/  STL.64 [R1+0xa8], RZ ;  /* 0x0000a8ff01007387 */ /* 0x0001e20000100a00 */
[----:B------:R-:W-:Y:S02]  /*12b0*/  CS2R R74, SRZ ;  /* 0x00000000004a7805 */ /* 0x000fe4000001ff00 */
[----:B------:R-:W-:-:S02]  /*12c0*/  CS2R RZ, SRZ ;  /* 0x0000000000ff7805 */ /* 0x000fc4000001ff00 */
[----:B------:R-:W-:Y:S01]  /*12d0*/  CS2R R20, SRZ ;  /* 0x0000000000147805 */ /* 0x000fe2000001ff00 */
[----:B------:R0:W-:Y:S01]  /*12e0*/  STL.64 [R1+0x140], RZ ;  /* 0x000140ff01007387 */ /* 0x0001e20000100a00 */
[----:B------:R-:W-:Y:S02]  /*12f0*/  CS2R R18, SRZ ;  /* 0x0000000000127805 */ /* 0x000fe4000001ff00 */
[----:B------:R-:W-:Y:S02]  /*1300*/  CS2R R16, SRZ ;  /* 0x0000000000107805 */ /* 0x000fe4000001ff00 */
[----:B------:R-:W-:Y:S01]  /*1310*/  CS2R RZ, SRZ ;  /* 0x0000000000ff7805 */ /* 0x000fe2000001ff00 */
[----:B------:R0:W-:Y:S01]  /*1320*/  STL.64 [R1+0x20], RZ ;  /* 0x000020ff01007387 */ /* 0x0001e20000100a00 */
[----:B------:R-:W-:Y:S02]  /*1330*/  CS2R R60, SRZ ;  /* 0x00000000003c7805 */ /* 0x000fe4000001ff00 */
[----:B------:R-:W-:-:S02]  /*1340*/  CS2R R98, SRZ ;  /* 0x0000000000627805 */ /* 0x000fc4000001ff00 */
[----:B------:R-:W-:Y:S01]  /*1350*/  CS2R R72, SRZ ;  /* 0x0000000000487805 */ /* 0x000fe2000001ff00 */
        /* <DEDUP_REMOVED lines=18> */
[----:B------:R-:W-:Y:S02]  /*1480*/  CS2R RZ, SRZ ;  /* 0x0000000000ff7805 */ /* 0x000fe4000001ff00 */
[----:B------:R-:W-:Y:S01]  /*1490*/  CS2R R102, SRZ ;  /* 0x0000000000667805 */ /* 0x000fe2000001ff00 */
[----:B------:R0:W-:Y:S01]  /*14a0*/  STL.64 [R1], RZ ;  /* 0x000000ff01007387 */ /* 0x0001e20000100a00 */
[----:B------:R-:W-:Y:S02]  /*14b0*/  CS2R R68, SRZ ;  /* 0x0000000000447805 */ /* 0x000fe4000001ff00 */
[----:B------:R-:W-:-:S02]  /*14c0*/  CS2R R46, SRZ ;  /* 0x00000000002e7805 */ /* 0x000fc4000001ff00 */
[----:B------:R-:W-:Y:S01]  /*14d0*/  CS2R R8, SRZ ;  /* 0x0000000000087805 */ /* 0x000fe2000001ff00 */
[----:B------:R0:W-:Y:S01]  /*14e0*/  STL.64 [R1+0x48], RZ ;  /* 0x000048ff01007387 */ /* 0x0001e20000100a00 */
[----:B------:R-:W-:Y:S02]  /*14f0*/  CS2R R6, SRZ ;  /* 0x0000000000067805 */ /* 0x000fe4000001ff00 */
[----:B------:R-:W-:Y:S02]  /*1500*/  CS2R R120, SRZ ;  /* 0x0000000000787805 */ /* 0x000fe4000001ff00 */
[----:B------:R-:W-:Y:S01]  /*1510*/  CS2R RZ, SRZ ;  /* 0x0000000000ff7805 */ /* 0x000fe2000001ff00 */
[----:B------:R0:W-:Y:S01]  /*1520*/  STL.64 [R1+0x78], RZ ;  /* 0x000078ff01007387 */ /* 0x0001e20000100a00 */
[----:B------:R-:W-:Y:S02]  /*1530*/  CS2R RZ, SRZ ;  /* 0x0000000000ff7805 */ /* 0x000fe4000001ff00 */
[----:B------:R-:W-:-:S02]  /*1540*/  CS2R R104, SRZ ;  /* 0x0000000000687805 */ /* 0x000fc4000001ff00 */
[----:B------:R-:W-:Y:S02]  /*1550*/  CS2R R66, SRZ ;  /* 0x0000000000427805 */ /* 0x000fe4000001ff00 */
[----:B------:R-:W-:Y:S02]  /*1560*/  CS2R R44, SRZ ;  /* 0x00000000002c7805 */ /* 0x000fe4000001ff00 */
[----:B------:R-:W-:Y:S02]  /*1570*/  CS2R R36, SRZ ;  /* 0x0000000000247805 */ /* 0x000fe4000001ff00 */
[----:B------:R-:W-:Y:S02]  /*1580*/  CS2R R38, SRZ ;  /* 0x0000000000267805 */ /* 0x000fe4000001ff00 */
[----:B------:R-:W-:Y:S02]  /*1590*/  CS2R R116, SRZ ;  /* 0x0000000000747805 */ /* 0x000fe4000001ff00 */
[----:B------:R-:W-:-:S02]  /*15a0*/  CS2R RZ, SRZ ;  /* 0x0000000000ff7805 */ /* 0x000fc4000001ff00 */
[----:B------:R-:W-:Y:S02]  /*15b0*/  CS2R RZ, SRZ ;  /* 0x0000000000ff7805 */ /* 0x000fe4000001ff00 */
[----:B------:R-:W-:Y:S02]  /*15c0*/  CS2R R106, SRZ ;  /* 0x00000000006a7805 */ /* 0x000fe4000001ff00 */
[----:B------:R-:W-:Y:S02]  /*15d0*/  CS2R R64, SRZ ;  /* 0x0000000000407805 */ /* 0x000fe4000001ff00 */
[----:B------:R-:W-:Y:S02]  /*15e0*/  CS2R R50, SRZ ;  /* 0x0000000000327805 */ /* 0x000fe4000001ff00 */
[----:B------:R-:W-:Y:S02]  /*15f0*/  CS2R R40, SRZ ;  /* 0x0000000000287805 */ /* 0x000fe4000001ff00 */
[----:B------:R-:W-:-:S02]  /*1600*/  CS2R R42, SRZ ;  /* 0x00000000002a7805 */ /* 0x000fc4000001ff00 */
[----:B------:R-:W-:Y:S02]  /*1610*/  CS2R R110, SRZ ;  /* 0x00000000006e7805 */ /* 0x000fe4000001ff00 */
[----:B------:R-:W-:Y:S02]  /*1620*/  CS2R RZ, SRZ ;  /* 0x0000000000ff7805 */ /* 0x000fe4000001ff00 */
[----:B------:R-:W-:Y:S02]  /*1630*/  CS2R RZ, SRZ ;  /* 0x0000000000ff7805 */ /* 0x000fe4000001ff00 */
[----:B------:R-:W-:Y:S01]  /*1640*/  CS2R R108, SRZ ;  /* 0x00000000006c7805 */ /* 0x000fe2000001ff00 */
[----:B------:R-:W-:Y:S06]  /*1650*/  BAR.SYNC.DEFER_BLOCKING 0x0 ;  /* 0x0000000000007b1d */ /* 0x000fec0000010000 */
[----:B0-----:R-:W-:Y:S05]  /*1660*/  BRA.U !UP0, `(.L_x_12) ;  /* 0x0000008908b47547 */ /* 0x001fea000b800000 */
[----:B------:R-:W0:Y:S01]  /*1670*/  LDCU UR4, c[0x0][0x364] ;  /* 0x00006c80ff0477ac */ /* 0x000e220008000800 */
[----:B------:R-:W-:Y:S01]  /*1680*/  BSSY.RECONVERGENT B1, `(.L_x_12) ;  /* 0x00008ab000017945 */ /* 0x000fe20003800200 */
[----:B------:R-:W-:Y:S01]  /*1690*/  CS2R R78, SRZ ;  /* 0x00000000004e7805 */ /* 0x000fe2000001ff00 */
[----:B------:R-:W1:Y:S01]  /*16a0*/  LDCU UR5, c[0x0][0x388] ;  /* 0x00007100ff0577ac */ /* 0x000e620008000800 */
[----:B------:R-:W2:Y:S01]  /*16b0*/  LDCU UR6, c[0x0][0x380] ;  /* 0x00007000ff0677ac */ /* 0x000ea20008000800 */
[----:B0-----:R-:W-:-:S06]  /*16c0*/  UIMAD UR4, UR8, UR4, URZ ;  /* 0x00000004080472a4 */ /* 0x001fcc000f8e02ff */
[----:B------:R-:W-:Y:S01]  /*16d0*/  VIADD R0, R0, UR4 ;  /* 0x0000000400007c36 */ /* 0x000fe20008000000 */
[----:B------:R-:W-:Y:S02]  /*16e0*/  ISETP.NE.U32.AND P2, PT, RZ, UR4, PT ;  /* 0x00000004ff007c0c */ /* 0x000fe4000bf45070 */
[----:B------:R-:W0:Y:S02]  /*16f0*/  I2F.U32.RP R2, UR4 ;  /* 0x0000000400027d06 */ /* 0x000e240008209000 */
[----:B------:R-:W-:-:S06]  /*1700*/  ISETP.GE.U32.AND P0, PT, R0, 0x400, PT ;  /* 0x000004000000780c */ /* 0x000fcc0003f06070 */
[----:B0-----:R-:W0:Y:S02]  /*1710*/  MUFU.RCP R2, R2 ;  /* 0x0000000200027308 */ /* 0x001e240000001000 */
[----:B0-----:R-:W-:-:S06]  /*1720*/  VIADD R2, R2, 0xffffffe ;  /* 0x0ffffffe02027836 */ /* 0x001fcc0000000000 */
[----:B----4-:R0:W3:Y:S02]  /*1730*/  F2I.FTZ.U32.TRUNC.NTZ R3, R2 ;  /* 0x0000000200037305 */ /* 0x0100e4000021f000 */
[----:B0-----:R-:W-:-:S04]  /*1740*/  IMAD R2, RZ, RZ, -UR4 ;  /* 0x80000004ff027e24 */ /* 0x001fc8000f8e02ff */
[----:B---3--:R-:W-:Y:S02]  /*1750*/  IMAD R4, R2, R3, RZ ;  /* 0x0000000302047224 */ /* 0x008fe400078e02ff */
[----:B------:R-:W-:-:S04]  /*1760*/  IMAD.MOV.U32 R2, RZ, RZ, RZ ;  /* 0x000000ffff027224 */ /* 0x000fc800078e00ff */
[----:B------:R-:W-:Y:S01]  /*1770*/  IMAD.HI.U32 R4, R3, R4, R2 ;  /* 0x0000000403047227 */ /* 0x000fe200078e0002 */
[----:B------:R-:W-:Y:S02]  /*1780*/  VIMNMX.U32 R2, PT, PT, R0, 0x400, !PT ;  /* 0x0000040000027848 */ /* 0x000fe40007fe0000 */
[----:B------:R-:W-:-:S04]  /*1790*/  SEL R3, RZ, 0x1, P0 ;  /* 0x00000001ff037807 */ /* 0x000fc80000000000 */
[----:B------:R-:W-:-:S05]  /*17a0*/  IADD3 R2, PT, PT, R2, -R0, -R3 ;  /* 0x8000000002027210 */ /* 0x000fca0007ffe803 */
[----:B------:R-:W-:-:S04]  /*17b0*/  IMAD.HI.U32 R0, R4, R2, RZ ;  /* 0x0000000204007227 */ /* 0x000fc800078e00ff */
[----:B------:R-:W-:-:S04]  /*17c0*/  IMAD.MOV R4, RZ, RZ, -R0 ;  /* 0x000000ffff047224 */ /* 0x000fc800078e0a00 */
[----:B------:R-:W-:Y:S01]  /*17d0*/  IMAD R2, R4, UR4, R2 ;  /* 0x0000000404027c24 */ /* 0x000fe2000f8e0202 */
[----:B------:R-:W-:-:S04]  /*17e0*/  CS2R R4, SRZ ;  /* 0x0000000000047805 */ /* 0x000fc8000001ff00 */
[----:B------:R-:W-:-:S13]  /*17f0*/  ISETP.GE.U32.AND P0, PT, R2, UR4, PT ;  /* 0x0000000402007c0c */ /* 0x000fda000bf06070 */
[----:B------:R-:W-:Y:S02]  /*1800*/  @P0 VIADD R2, R2, -UR4 ;  /* 0x8000000402020c36 */ /* 0x000fe40008000000 */
[----:B------:R-:W-:-:S03]  /*1810*/  @P0 VIADD R0, R0, 0x1 ;  /* 0x0000000100000836 */ /* 0x000fc60000000000 */
[----:B------:R-:W-:-:S13]  /*1820*/  ISETP.GE.U32.AND P1, PT, R2, UR4, PT ;  /* 0x0000000402007c0c */ /* 0x000fda000bf26070 */
[----:B------:R-:W-:Y:S01]  /*1830*/  @P1 VIADD R0, R0, 0x1 ;  /* 0x0000000100001836 */ /* 0x000fe20000000000 */
[----:B------:R-:W-:-:S05]  /*1840*/  @!P2 LOP3.LUT R0, RZ, UR4, RZ, 0x33, !PT ;  /* 0x00000004ff00ac12 */ /* 0x000fca000f8e33ff */
[----:B------:R-:W-:-:S05]  /*1850*/  IMAD.IADD R0, R3, 0x1, R0 ;  /* 0x0000000103007824 */ /* 0x000fca00078e0200 */
[----:B-12---:R0:W-:Y:S02]  /*1860*/  STL [R1+0x158], R0 ;  /* 0x0001580001007387 */ /* 0x0061e40000100800 */
.L_x_37:
[----:B------:R-:W0:Y:S01]  /*1870*/  S2R R83, SR_TID.Y ;  /* 0x0000000000537919 */ /* 0x000e220000002200 */
[----:B------:R-:W0:Y:S01]  /*1880*/  LDCU UR4, c[0x0][0x360] ;  /* 0x00006c00ff0477ac */ /* 0x000e220008000800 */
[----:B------:R-:W-:Y:S01]  /*1890*/  BSSY.RECONVERGENT B0, `(.L_x_13) ;  /* 0x000021f000007945 */ /* 0x000fe20003800200 */
[----:B------:R-:W-:Y:S01]  /*18a0*/  LOP3.LUT R2, R5, 0x1, RZ, 0x3c, !PT ;  /* 0x0000000105027812 */ /* 0x000fe200078e3cff */
[----:B------:R-:W0:Y:S01]  /*18b0*/  S2R R80, SR_TID.X ;  /* 0x0000000000507919 */ /* 0x000e220000002100 */
[----:B------:R-:W1:Y:S02]  /*18c0*/  LDCU UR7, c[0x0][0x388] ;  /* 0x00007100ff0777ac */ /* 0x000e640008000800 */
[----:B-1----:R-:W-:Y:S02]  /*18d0*/  IMAD.U32 R3, RZ, RZ, UR7 ;  /* 0x00000007ff037e24 */ /* 0x002fe4000f8e00ff */
[----:B0-----:R-:W-:-:S05]  /*18e0*/  IMAD R0, R83, UR4, R80 ;  /* 0x0000000453007c24 */ /* 0x001fca000f8e0250 */
[----:B------:R-:W-:Y:S01]  /*18f0*/  ISETP.GT.U32.AND P0, PT, R0, 0x3ff, PT ;  /* 0x000003ff0000780c */ /* 0x000fe20003f04070 */
[----:B------:R-:W-:-:S05]  /*1900*/  VIADD R0, R4, 0x8 ;  /* 0x0000000804007836 */ /* 0x000fca0000000000 */
[----:B------:R-:W-:-:S13]  /*1910*/  ISETP.GE.OR P0, PT, R0, R3, P0 ;  /* 0x000000030000720c */ /* 0x000fda0000706670 */
[----:B------:R-:W-:Y:S05]  /*1920*/  @P0 BRA `(.L_x_14) ;  /* 0x0000002000540947 */ /* 0x000fea0003800000 */
[----:B------:R-:W2:Y:S01]  /*1930*/  LDL R86, [R1+0x158] ;  /* 0x0001580001567983 */ /* 0x000ea20000100800 */
[----:B------:R-:W0:Y:S01]  /*1940*/  LDCU UR4, c[0x0][0x360] ;  /* 0x00006c00ff0477ac */ /* 0x000e220008000800 */
[----:B------:R-:W-:Y:S01]  /*1950*/  BSSY.RECONVERGENT B2, `(.L_x_15) ;  /* 0x000009a000027945 */ /* 0x000fe20003800200 */
[----:B0-----:R-:W-:Y:S01]  /*1960*/  IMAD R55, R83, UR4, R80 ;  /* 0x0000000453377c24 */ /* 0x001fe2000f8e0250 */
[----:B--2---:R-:W-:-:S04]  /*1970*/  LOP3.LUT R52, R86, 0x3, RZ, 0xc0, !PT ;  /* 0x0000000356347812 */ /* 0x004fc800078ec0ff */
[----:B------:R-:W-:-:S13]  /*1980*/  ISETP.NE.AND P0, PT, R52, 0x3, PT ;  /* 0x000000033400780c */ /* 0x000fda0003f05270 */
[----:B------:R-:W-:Y:S05]  /*1990*/  @!P0 BRA `(.L_x_16) ;  /* 0x0000000800548947 */ /* 0x000fea0003800000 */
[----:B------:R-:W0:Y:S01]  /*19a0*/  S2R R84, SR_CTAID.Y ;  /* 0x0000000000547919 */ /* 0x000e220000002600 */
[----:B------:R-:W1:Y:S01]  /*19b0*/  LDCU UR4, c[0x0][0x360] ;  /* 0x00006c00ff0477ac */ /* 0x000e620008000800 */
[----:B------:R-:W2:Y:S01]  /*19c0*/  LDC R85, c[0x0][0x380] ;  /* 0x0000e000ff557b82 */ /* 0x000ea20000000800 */
[----:B------:R-:W-:Y:S01]  /*19d0*/  BSSY.RECONVERGENT B3, `(.L_x_17) ;  /* 0x000002b000037945 */ /* 0x000fe20003800200 */
[----:B-1----:R-:W-:-:S05]  /*19e0*/  IMAD R53, R83, UR4, R80 ;  /* 0x0000000453357c24 */ /* 0x002fca000f8e0250 */
[----:B------:R-:W-:Y:S02]  /*19f0*/  LOP3.LUT R54, R53, 0x7, RZ, 0xc0, !PT ;  /* 0x0000000735367812 */ /* 0x000fe400078ec0ff */
[----:B------:R-:W-:-:S03]  /*1a00*/  SHF.R.U32.HI R53, RZ, 0x3, R53 ;  /* 0x00000003ff357819 */ /* 0x000fc60000011635 */
[----:B------:R-:W-:Y:S02]  /*1a10*/  IMAD.IADD R54, R0, 0x1, R54 ;  /* 0x0000000100367824 */ /* 0x000fe400078e0236 */
[----:B0-----:R-:W-:-:S03]  /*1a20*/  IMAD R53, R84, 0x80, R53 ;  /* 0x0000008054357824 */ /* 0x001fc600078e0235 */
[----:B------:R-:W-:Y:S02]  /*1a30*/  ISETP.GE.AND P0, PT, R54, R3, PT ;  /* 0x000000033600720c */ /* 0x000fe40003f06270 */
[----:B--2---:R-:W-:-:S13]  /*1a40*/  ISETP.LT.AND P1, PT, R53, R85, PT ;  /* 0x000000553500720c */ /* 0x004fda0003f21270 */
[----:B------:R-:W-:Y:S05]  /*1a50*/  @!P0 BRA P1, `(.L_x_18) ;  /* 0x0000000000348947 */ /* 0x000fea0000800000 */
[----:B------:R-:W0:Y:S01]  /*1a60*/  S2R R53, SR_CgaCtaId ;  /* 0x0000000000357919 */ /* 0x000e220000008800 */
[----:B------:R-:W1:Y:S01]  /*1a70*/  LDCU UR4, c[0x0][0x360] ;  /* 0x00006c00ff0477ac */ /* 0x000e620008000800 */
[----:B------:R-:W-:-:S04]  /*1a80*/  MOV R54, 0x400 ;  /* 0x0000040000367802 */ /* 0x000fc80000000f00 */
[----:B0-----:R-:W-:Y:S01]  /*1a90*/  LEA R53, R53, R54, 0x18 ;  /* 0x0000003635357211 */ /* 0x001fe200078ec0ff */
[----:B-1----:R-:W-:-:S04]  /*1aa0*/  IMAD R54, R83, UR4, R80 ;  /* 0x0000000453367c24 */ /* 0x002fc8000f8e0250 */
[----:B------:R-:W-:Y:S01]  /*1ab0*/  IMAD R53, R2, 0x2400, R53 ;  /* 0x0000240002357824 */ /* 0x000fe200078e0235 */
[----:B------:R-:W-:Y:S01]  /*1ac0*/  SHF.R.U32.HI R55, RZ, 0x3, R54 ;  /* 0x00000003ff377819 */ /* 0x000fe20000011636 */
[----:B------:R-:W-:-:S04]  /*1ad0*/  IMAD.SHL.U32 R54, R54, 0x8, RZ ;  /* 0x0000000836367824 */ /* 0x000fc800078e00ff */
[----:B------:R-:W-:Y:S01]  /*1ae0*/  IMAD R55, R55, 0x48, R53 ;  /* 0x0000004837377824 */ /* 0x000fe200078e0235 */
[----:B------:R-:W-:-:S05]  /*1af0*/  LOP3.LUT R54, R54, 0x38, RZ, 0xc0, !PT ;  /* 0x0000003836367812 */ /* 0x000fca00078ec0ff */
[----:B------:R-:W-:-:S05]  /*1b00*/  IMAD.IADD R54, R55, 0x1, R54 ;  /* 0x0000000137367824 */ /* 0x000fca00078e0236 */
[----:B------:R0:W-:Y:S01]  /*1b10*/  STS.64 [R54], RZ ;  /* 0x000000ff36007388 */ /* 0x0001e20000000a00 */
[----:B------:R-:W-:Y:S05]  /*1b20*/  BRA `(.L_x_19) ;  /* 0x0000000000547947 */ /* 0x000fea0003800000 */
.L_x_18:
[----:B------:R-:W0:Y:S01]  /*1b30*/  S2R R53, SR_CgaCtaId ;  /* 0x0000000000357919 */ /* 0x000e220000008800 */
[----:B------:R-:W1:Y:S01]  /*1b40*/  LDCU UR4, c[0x0][0x360] ;  /* 0x00006c00ff0477ac */ /* 0x000e620008000800 */
[----:B------:R-:W-:Y:S01]  /*1b50*/  MOV R55, 0x400 ;  /* 0x0000040000377802 */ /* 0x000fe20000000f00 */
[----:B------:R-:W2:Y:S01]  /*1b60*/  LDCU UR7, c[0x0][0x3a0] ;  /* 0x00007400ff0777ac */ /* 0x000ea20008000800 */
[----:B-1----:R-:W-:-:S05]  /*1b70*/  IMAD R54, R83, UR4, R80 ;  /* 0x0000000453367c24 */ /* 0x002fca000f8e0250 */
[----:B------:R-:W-:-:S05]  /*1b80*/  SHF.R.U32.HI R81, RZ, 0x3, R54 ;  /* 0x00000003ff517819 */ /* 0x000fca0000011636 */
[----:B--2---:R-:W-:Y:S01]  /*1b90*/  IMAD R82, R81, UR7, RZ ;  /* 0x0000000751527c24 */ /* 0x004fe2000f8e02ff */
[----:B0-----:R-:W-:Y:S02]  /*1ba0*/  LEA R53, R53, R55, 0x18 ;  /* 0x0000003735357211 */ /* 0x001fe400078ec0ff */
[C---:B------:R-:W-:Y:S01]  /*1bb0*/  LOP3.LUT R55, R54.reuse, 0x7, RZ, 0xc0, !PT ;  /* 0x0000000736377812 */ /* 0x040fe200078ec0ff */
[----:B------:R-:W-:Y:S02]  /*1bc0*/  IMAD.SHL.U32 R54, R54, 0x8, RZ ;  /* 0x0000000836367824 */ /* 0x000fe400078e00ff */
[----:B------:R-:W-:Y:S02]  /*1bd0*/  IMAD R53, R2, 0x2400, R53 ;  /* 0x0000240002357824 */ /* 0x000fe400078e0235 */
[----:B------:R-:W-:Y:S01]  /*1be0*/  IMAD.IADD R55, R55, 0x1, R4 ;  /* 0x0000000137377824 */ /* 0x000fe200078e0204 */
[----:B------:R-:W-:Y:S01]  /*1bf0*/  LOP3.LUT R54, R54, 0x38, RZ, 0xc0, !PT ;  /* 0x0000003836367812 */ /* 0x000fe200078ec0ff */
[----:B------:R-:W-:-:S03]  /*1c00*/  IMAD R81, R81, 0x48, R53 ;  /* 0x0000004851517824 */ /* 0x000fc600078e0235 */
[----:B------:R-:W-:Y:S01]  /*1c10*/  IADD3 R55, P0, PT, R82, R55, RZ ;  /* 0x0000003752377210 */ /* 0x000fe20007f1e0ff */
[----:B------:R-:W-:-:S03]  /*1c20*/  IMAD.IADD R81, R81, 0x1, R54 ;  /* 0x0000000151517824 */ /* 0x000fc600078e0236 */
[----:B------:R-:W-:Y:S02]  /*1c30*/  LEA.HI.X.SX32 R82, R82, RZ, 0x1, P0 ;  /* 0x000000ff52527211 */ /* 0x000fe400000f0eff */
[----:B------:R-:W-:-:S04]  /*1c40*/  LEA R54, P0, R55, R32, 0x3 ;  /* 0x0000002037367211 */ /* 0x000fc800078018ff */
[----:B------:R-:W-:-:S06]  /*1c50*/  LEA.HI.X R55, R55, R33, R82, 0x3, P0 ;  /* 0x0000002137377211 */ /* 0x000fcc00000f1c52 */
[----:B------:R-:W2:Y:S04]  /*1c60*/  LDG.E.64.CONSTANT R54, desc[UR10][R54.64+0x40] ;  /* 0x0000400a36367981 */ /* 0x000ea8000c1e9b00 */
[----:B--2---:R1:W-:Y:S02]  /*1c70*/  STS.64 [R81], R54 ;  /* 0x0000003651007388 */ /* 0x0043e40000000a00 */
.L_x_19:
[----:B------:R-:W-:Y:S05]  /*1c80*/  BSYNC.RECONVERGENT B3 ;  /* 0x0000000000037941 */ /* 0x000fea0003800200 */
.L_x_17:
[----:B------:R-:W0:Y:S01]  /*1c90*/  LDCU UR4, c[0x0][0x360] ;  /* 0x00006c00ff0477ac */ /* 0x000e220008000800 */
[----:B-1----:R-:W1:Y:S01]  /*1ca0*/  LDC R55, c[0x0][0x364] ;  /* 0x0000d900ff377b82 */ /* 0x002e620000000800 */
[----:B------:R-:W-:Y:S01]  /*1cb0*/  LOP3.LUT P0, RZ, R86, 0x3, RZ, 0xc0, !PT ;  /* 0x0000000356ff7812 */ /* 0x000fe2000780c0ff */
[----:B0-----:R-:W-:-:S04]  /*1cc0*/  IMAD R54, R83, UR4, R80 ;  /* 0x0000000453367c24 */ /* 0x001fc8000f8e0250 */
[----:B-1----:R-:W-:-:S08]  /*1cd0*/  IMAD R55, R55, UR4, R54 ;  /* 0x0000000437377c24 */ /* 0x002fd0000f8e0236 */
[----:B------:R-:W-:Y:S05]  /*1ce0*/  @!P0 BRA `(.L_x_16) ;  /* 0x0000000400808947 */ /* 0x000fea0003800000 */
[----:B------:R-:W0:Y:S01]  /*1cf0*/  LDCU UR4, c[0x0][0x360] ;  /* 0x00006c00ff0477ac */ /* 0x000e220008000800 */
[----:B------:R-:W1:Y:S01]  /*1d00*/  LDC R54, c[0x0][0x364] ;  /* 0x0000d900ff367b82 */ /* 0x000e620000000800 */
[----:B------:R-:W-:Y:S01]  /*1d10*/  BSSY.RECONVERGENT B3, `(.L_x_20) ;  /* 0x0000028000037945 */ /* 0x000fe20003800200 */
[----:B0-----:R-:W-:-:S04]  /*1d20*/  IMAD R55, R83, UR4, R80 ;  /* 0x0000000453377c24 */ /* 0x001fc8000f8e0250 */
[----:B-1----:R-:W-:-:S05]  /*1d30*/  IMAD R54, R54, UR4, R55 ;  /* 0x0000000436367c24 */ /* 0x002fca000f8e0237 */
[----:B------:R-:W-:Y:S02]  /*1d40*/  LOP3.LUT R55, R54, 0x7, RZ, 0xc0, !PT ;  /* 0x0000000736377812 */ /* 0x000fe400078ec0ff */
[----:B------:R-:W-:-:S03]  /*1d50*/  SHF.R.U32.HI R54, RZ, 0x3, R54 ;  /* 0x00000003ff367819 */ /* 0x000fc60000011636 */
[----:B------:R-:W-:Y:S02]  /*1d60*/  IMAD.IADD R55, R0, 0x1, R55 ;  /* 0x0000000100377824 */ /* 0x000fe400078e0237 */
[----:B------:R-:W-:-:S03]  /*1d70*/  IMAD R54, R84, 0x80, R54 ;  /* 0x0000008054367824 */ /* 0x000fc600078e0236 */
[----:B------:R-:W-:Y:S02]  /*1d80*/  ISETP.GE.AND P0, PT, R55, R3, PT ;  /* 0x000000033700720c */ /* 0x000fe40003f06270 */
[----:B------:R-:W-:-:S13]  /*1d90*/  ISETP.LT.AND P1, PT, R54, R85, PT ;  /* 0x000000553600720c */ /* 0x000fda0003f21270 */
[----:B------:R-:W-:Y:S05]  /*1da0*/  @!P0 BRA P1, `(.L_x_21) ;  /* 0x00000000002c8947 */ /* 0x000fea0000800000 */
[----:B------:R-:W0:Y:S01]  /*1db0*/  LDCU UR4, c[0x0][0x360] ;  /* 0x00006c00ff0477ac */ /* 0x000e220008000800 */
[----:B------:R-:W1:Y:S01]  /*1dc0*/  LDC R54, c[0x0][0x364] ;  /* 0x0000d900ff367b82 */ /* 0x000e620000000800 */
[----:B0-----:R-:W-:-:S04]  /*1dd0*/  IMAD R55, R83, UR4, R80 ;  /* 0x0000000453377c24 */ /* 0x001fc8000f8e0250 */
[----:B-1----:R-:W-:-:S05]  /*1de0*/  IMAD R54, R54, UR4, R55 ;  /* 0x0000000436367c24 */ /* 0x002fca000f8e0237 */
[----:B------:R-:W-:Y:S01]  /*1df0*/  SHF.R.U32.HI R55, RZ, 0x3, R54 ;  /* 0x00000003ff377819 */ /* 0x000fe20000011636 */
[----:B------:R-:W-:-:S04]  /*1e00*/  IMAD.SHL.U32 R54, R54, 0x8, RZ ;  /* 0x0000000836367824 */ /* 0x000fc800078e00ff */
[----:B------:R-:W-:Y:S01]  /*1e10*/  IMAD R55, R55, 0x48, R53 ;  /* 0x0000004837377824 */ /* 0x000fe200078e0235 */
[----:B------:R-:W-:-:S05]  /*1e20*/  LOP3.LUT R54, R54, 0x38, RZ, 0xc0, !PT ;  /* 0x0000003836367812 */ /* 0x000fca00078ec0ff */
[----:B------:R-:W-:-:S05]  /*1e30*/  IMAD.IADD R54, R55, 0x1, R54 ;  /* 0x0000000137367824 */ /* 0x000fca00078e0236 */
[----:B------:R1:W-:Y:S01]  /*1e40*/  STS.64 [R54], RZ ;  /* 0x000000ff36007388 */ /* 0x0003e20000000a00 */
[----:B------:R-:W-:Y:S05]  /*1e50*/  BRA `(.L_x_22) ;  /* 0x00000000004c7947 */ /* 0x000fea0003800000 */
.L_x_21:
[----:B------:R-:W0:Y:S01]  /*1e60*/  LDCU UR4, c[0x0][0x360] ;  /* 0x00006c00ff0477ac */ /* 0x000e220008000800 */
[----:B------:R-:W1:Y:S01]  /*1e70*/  LDC R55, c[0x0][0x364] ;  /* 0x0000d900ff377b82 */ /* 0x000e620000000800 */
[----:B------:R-:W2:Y:S01]  /*1e80*/  LDCU UR7, c[0x0][0x3a0] ;  /* 0x00007400ff0777ac */ /* 0x000ea20008000800 */
[----:B0-----:R-:W-:-:S04]  /*1e90*/  IMAD R54, R83, UR4, R80 ;  /* 0x0000000453367c24 */ /* 0x001fc8000f8e0250 */
[----:B-1----:R-:W-:-:S04]  /*1ea0*/  IMAD R55, R55, UR4, R54 ;  /* 0x0000000437377c24 */ /* 0x002fc8000f8e0236 */
[C---:B------:R-:W-:Y:S01]  /*1eb0*/  IMAD.SHL.U32 R54, R55.reuse, 0x8, RZ ;  /* 0x0000000837367824 */ /* 0x040fe200078e00ff */
[----:B------:R-:W-:Y:S02]  /*1ec0*/  SHF.R.U32.HI R81, RZ, 0x3, R55 ;  /* 0x00000003ff517819 */ /* 0x000fe40000011637 */
[----:B------:R-:W-:Y:S02]  /*1ed0*/  LOP3.LUT R55, R55, 0x7, RZ, 0xc0, !PT ;  /* 0x0000000737377812 */ /* 0x000fe400078ec0ff */
[----:B------:R-:W-:Y:S01]  /*1ee0*/  LOP3.LUT R54, R54, 0x38, RZ, 0xc0, !PT ;  /* 0x0000003836367812 */ /* 0x000fe200078ec0ff */
[----:B--2---:R-:W-:Y:S02]  /*1ef0*/  IMAD R82, R81, UR7, RZ ;  /* 0x0000000751527c24 */ /* 0x004fe4000f8e02ff */
[----:B------:R-:W-:Y:S02]  /*1f00*/  IMAD.IADD R55, R55, 0x1, R4 ;  /* 0x0000000137377824 */ /* 0x000fe400078e0204 */
        /* <DEDUP_REMOVED lines=8> */
.L_x_22:
[----:B------:R-:W-:Y:S05]  /*1f90*/  BSYNC.RECONVERGENT B3 ;  /* 0x0000000000037941 */ /* 0x000fea0003800200 */
.L_x_20:
[----:B------:R-:W2:Y:S01]  /*1fa0*/  LDCU UR4, c[0x0][0x360] ;  /* 0x00006c00ff0477ac */ /* 0x000ea20008000800 */
[----:B0-----:R-:W0:Y:S01]  /*1fb0*/  LDC R55, c[0x0][0x364] ;  /* 0x0000d900ff377b82 */ /* 0x001e220000000800 */
[----:B------:R-:W-:Y:S01]  /*1fc0*/  ISETP.NE.AND P0, PT, R52, 0x1, PT ;  /* 0x000000013400780c */ /* 0x000fe20003f05270 */
[----:B--2---:R-:W-:-:S04]  /*1fd0*/  IMAD R52, R83, UR4, R80 ;  /* 0x0000000453347c24 */ /* 0x004fc8000f8e0250 */
[----:B0-----:R-:W-:-:S04]  /*1fe0*/  IMAD R52, R55, UR4, R52 ;  /* 0x0000000437347c24 */ /* 0x001fc8000f8e0234 */
[----:B------:R-:W-:-:S04]  /*1ff0*/  IMAD R55, R55, UR4, R52 ;  /* 0x0000000437377c24 */ /* 0x000fc8000f8e0234 */
[----:B------:R-:W-:Y:S05]  /*2000*/  @!P0 BRA `(.L_x_16) ;  /* 0x0000000000b88947 */ /* 0x000fea0003800000 */
[----:B------:R-:W1:Y:S01]  /*2010*/  LDCU UR4, c[0x0][0x360] ;  /* 0x00006c00ff0477ac */ /* 0x000e620008000800 */
[----:B------:R-:W0:Y:S01]  /*2020*/  LDC R52, c[0x0][0x364] ;  /* 0x0000d900ff347b82 */ /* 0x000e220000000800 */
[----:B-1----:R-:W-:-:S04]  /*2030*/  IMAD R54, R83, UR4, R80 ;  /* 0x0000000453367c24 */ /* 0x002fc8000f8e0250 */
[----:B0-----:R-:W-:-:S04]  /*2040*/  IMAD R54, R52, UR4, R54 ;  /* 0x0000000434367c24 */ /* 0x001fc8000f8e0236 */
[----:B------:R-:W-:-:S05]  /*2050*/  IMAD R54, R52, UR4, R54 ;  /* 0x0000000434367c24 */ /* 0x000fca000f8e0236 */
[----:B------:R-:W-:Y:S02]  /*2060*/  SHF.R.U32.HI R52, RZ, 0x3, R54 ;  /* 0x00000003ff347819 */ /* 0x000fe40000011636 */
[----:B------:R-:W-:-:S03]  /*2070*/  LOP3.LUT R54, R54, 0x7, RZ, 0xc0, !PT ;  /* 0x0000000736367812 */ /* 0x000fc600078ec0ff */
[----:B------:R-:W-:Y:S02]  /*2080*/  IMAD R52, R84, 0x80, R52 ;  /* 0x0000008054347824 */ /* 0x000fe400078e0234 */
[----:B------:R-:W-:-:S03]  /*2090*/  IMAD.IADD R54, R0, 0x1, R54 ;  /* 0x0000000100367824 */ /* 0x000fc600078e0236 */
[----:B------:R-:W-:Y:S02]  /*20a0*/  ISETP.LT.AND P1, PT, R52, R85, PT ;  /* 0x000000553400720c */ /* 0x000fe40003f21270 */
[----:B------:R-:W-:-:S13]  /*20b0*/  ISETP.GE.AND P0, PT, R54, R3, PT ;  /* 0x000000033600720c */ /* 0x000fda0003f06270 */
[----:B------:R-:W-:Y:S05]  /*20c0*/  @!P0 BRA P1, `(.L_x_23) ;  /* 0x0000000000348947 */ /* 0x000fea0000800000 */
[----:B------:R-:W0:Y:S01]  /*20d0*/  LDCU UR4, c[0x0][0x360] ;  /* 0x00006c00ff0477ac */ /* 0x000e220008000800 */
[----:B------:R-:W1:Y:S01]  /*20e0*/  LDC R55, c[0x0][0x364] ;  /* 0x0000d900ff377b82 */ /* 0x000e620000000800 */
[----:B0-----:R-:W-:-:S04]  /*20f0*/  IMAD R80, R83, UR4, R80 ;  /* 0x0000000453507c24 */ /* 0x001fc8000f8e0250 */
[----:B-1----:R-:W-:-:S04]  /*2100*/  IMAD R52, R55, UR4, R80 ;  /* 0x0000000437347c24 */ /* 0x002fc8000f8e0250 */
[----:B------:R-:W-:-:S04]  /*2110*/  IMAD R52, R55, UR4, R52 ;  /* 0x0000000437347c24 */ /* 0x000fc8000f8e0234 */
[--C-:B------:R-:W-:Y:S01]  /*2120*/  IMAD R55, R55, UR4, R52.reuse ;  /* 0x0000000437377c24 */ /* 0x100fe2000f8e0234 */
[----:B------:R-:W-:Y:S01]  /*2130*/  SHF.R.U32.HI R54, RZ, 0x3, R52 ;  /* 0x00000003ff367819 */ /* 0x000fe20000011634 */
[----:B------:R-:W-:-:S04]  /*2140*/  IMAD.SHL.U32 R52, R52, 0x8, RZ ;  /* 0x0000000834347824 */ /* 0x000fc800078e00ff */
[----:B------:R-:W-:Y:S01]  /*2150*/  IMAD R53, R54, 0x48, R53 ;  /* 0x0000004836357824 */ /* 0x000fe200078e0235 */
[----:B------:R-:W-:-:S05]  /*2160*/  LOP3.LUT R52, R52, 0x38, RZ, 0xc0, !PT ;  /* 0x0000003834347812 */ /* 0x000fca00078ec0ff */
[----:B------:R-:W-:-:S05]  /*2170*/  IMAD.IADD R52, R53, 0x1, R52 ;  /* 0x0000000135347824 */ /* 0x000fca00078e0234 */
[----:B------:R0:W-:Y:S01]  /*2180*/  STS.64 [R52], RZ ;  /* 0x000000ff34007388 */ /* 0x0001e20000000a00 */
[----:B------:R-:W-:Y:S05]  /*2190*/  BRA `(.L_x_16) ;  /* 0x0000000000547947 */ /* 0x000fea0003800000 */
.L_x_23:
[----:B------:R-:W0:Y:S01]  /*21a0*/  LDCU UR4, c[0x0][0x360] ;  /* 0x00006c00ff0477ac */ /* 0x000e220008000800 */
[----:B------:R-:W1:Y:S01]  /*21b0*/  LDC R55, c[0x0][0x364] ;  /* 0x0000d900ff377b82 */ /* 0x000e620000000800 */
[----:B------:R-:W2:Y:S01]  /*21c0*/  LDCU UR7, c[0x0][0x3a0] ;  /* 0x00007400ff0777ac */ /* 0x000ea20008000800 */
[----:B0-----:R-:W-:-:S04]  /*21d0*/  IMAD R80, R83, UR4, R80 ;  /* 0x0000000453507c24 */ /* 0x001fc8000f8e0250 */
[----:B-1----:R-:W-:-:S04]  /*21e0*/  IMAD R80, R55, UR4, R80 ;  /* 0x0000000437507c24 */ /* 0x002fc8000f8e0250 */
[----:B------:R-:W-:-:S04]  /*21f0*/  IMAD R80, R55, UR4, R80 ;  /* 0x0000000437507c24 */ /* 0x000fc8000f8e0250 */
[--C-:B------:R-:W-:Y:S01]  /*2200*/  IMAD R55, R55, UR4, R80.reuse ;  /* 0x0000000437377c24 */ /* 0x100fe2000f8e0250 */
[----:B------:R-:W-:Y:S01]  /*2210*/  SHF.R.U32.HI R52, RZ, 0x3, R80 ;  /* 0x00000003ff347819 */ /* 0x000fe20000011650 */
[C---:B------:R-:W-:Y:S01]  /*2220*/  IMAD.SHL.U32 R54, R80.reuse, 0x8, RZ ;  /* 0x0000000850367824 */ /* 0x040fe200078e00ff */
[----:B------:R-:W-:-:S03]  /*2230*/  LOP3.LUT R80, R80, 0x7, RZ, 0xc0, !PT ;  /* 0x0000000750507812 */ /* 0x000fc600078ec0ff */
[----:B------:R-:W-:Y:S01]  /*2240*/  IMAD R53, R52, 0x48, R53 ;  /* 0x0000004834357824 */ /* 0x000fe200078e0235 */
[----:B------:R-:W-:Y:S01]  /*2250*/  LOP3.LUT R54, R54, 0x38, RZ, 0xc0, !PT ;  /* 0x0000003836367812 */ /* 0x000fe200078ec0ff */
[----:B--2---:R-:W-:Y:S02]  /*2260*/  IMAD R52, R52, UR7, RZ ;  /* 0x0000000734347c24 */ /* 0x004fe4000f8e02ff */
[----:B------:R-:W-:Y:S02]  /*2270*/  IMAD.IADD R80, R80, 0x1, R4 ;  /* 0x0000000150507824 */ /* 0x000fe400078e0204 */
[----:B------:R-:W-:-:S03]  /*2280*/  IMAD.IADD R54, R53, 0x1, R54 ;  /* 0x0000000135367824 */ /* 0x000fc600078e0236 */
[----:B------:R-:W-:-:S04]  /*2290*/  IADD3 R53, P0, PT, R52, R80, RZ ;  /* 0x0000005034357210 */ /* 0x000fc80007f1e0ff */
[----:B------:R-:W-:Y:S02]  /*22a0*/  LEA.HI.X.SX32 R80, R52, RZ, 0x1, P0 ;  /* 0x000000ff34507211 */ /* 0x000fe400000f0eff */
[----:B------:R-:W-:-:S04]  /*22b0*/  LEA R52, P0, R53, R32, 0x3 ;  /* 0x0000002035347211 */ /* 0x000fc800078018ff */
[----:B------:R-:W-:-:S06]  /*22c0*/  LEA.HI.X R53, R53, R33, R80, 0x3, P0 ;  /* 0x0000002135357211 */ /* 0x000fcc00000f1c50 */
[----:B------:R-:W2:Y:S04]  /*22d0*/  LDG.E.64.CONSTANT R52, desc[UR10][R52.64+0x40] ;  /* 0x0000400a34347981 */ /* 0x000ea8000c1e9b00 */
[----:B--2---:R2:W-:Y:S02]  /*22e0*/  STS.64 [R54], R52 ;  /* 0x0000003436007388 */ /* 0x0045e40000000a00 */
.L_x_16:
[----:B------:R-:W-:Y:S05]  /*22f0*/  BSYNC.RECONVERGENT B2 ;  /* 0x0000000000027941 */ /* 0x000fea0003800200 */
.L_x_15:
[----:B------:R-:W-:Y:S01]  /*2300*/  ISETP.GE.U32.AND P2, PT, R86, 0x3, PT ;  /* 0x000000035600780c */ /* 0x000fe20003f46070 */
[----:B------:R-:W-:-:S12]  /*2310*/  BSSY.RECONVERGENT B2, `(.L_x_24) ;  /* 0x0000078000027945 */ /* 0x000fd80003800200 */
[----:B------:R-:W-:Y:S05]  /*2320*/  @!P2 BRA `(.L_x_25) ;  /* 0x0000000400d8a947 */ /* 0x000fea0003800000 */
[----:B------:R-:W3:Y:S01]  /*2330*/  LDCU UR4, c[0x0][0x360] ;  /* 0x00006c00ff0477ac */ /* 0x000ee20008000800 */
[----:B-12---:R-:W3:Y:S08]  /*2340*/  LDC R54, c[0x0][0x364] ;  /* 0x0000d900ff367b82 */ /* 0x006ef00000000800 */
[----:B------:R-:W1:Y:S01]  /*2350*/  S2UR UR7, SR_CTAID.Y ;  /* 0x00000000000779c3 */ /* 0x000e620000002600 */
[----:B---3--:R-:W-:-:S04]  /*2360*/  IMAD R54, R54, UR4, RZ ;  /* 0x0000000436367c24 */ /* 0x008fc8000f8e02ff */
[C-C-:B0-----:R-:W-:Y:S02]  /*2370*/  IMAD R52, R54.reuse, 0x2, R55.reuse ;  /* 0x0000000236347824 */ /* 0x141fe400078e0237 */
[----:B------:R-:W-:Y:S02]  /*2380*/  IMAD R53, R54, 0x3, R55 ;  /* 0x0000000336357824 */ /* 0x000fe400078e0237 */
[----:B------:R-:W-:Y:S02]  /*2390*/  IMAD.IADD R54, R55, 0x1, R54 ;  /* 0x0000000137367824 */ /* 0x000fe400078e0236 */
[----:B-1----:R-:W-:-:S07]  /*23a0*/  IMAD.U32 R81, RZ, RZ, UR7 ;  /* 0x00000007ff517e24 */ /* 0x002fce000f8e00ff */
.L_x_26:
[----:B---3--:R-:W-:Y:S01]  /*23b0*/  LOP3.LUT R80, R55, 0x7, RZ, 0xc0, !PT ;  /* 0x0000000737507812 */ /* 0x008fe200078ec0ff */
[----:B------:R-:W-:Y:S01]  /*23c0*/  IMAD.U32 R3, RZ, RZ, UR5 ;  /* 0x00000005ff037e24 */ /* 0x000fe2000f8e00ff */
[----:B------:R-:W-:-:S03]  /*23d0*/  SHF.R.U32.HI R84, RZ, 0x3, R55 ;  /* 0x00000003ff547819 */ /* 0x000fc60000011637 */
[----:B------:R-:W-:Y:S02]  /*23e0*/  IMAD.IADD R82, R0, 0x1, R80 ;  /* 0x0000000100527824 */ /* 0x000fe400078e0250 */
[----:B------:R-:W-:-:S03]  /*23f0*/  IMAD R81, R81, 0x80, R84 ;  /* 0x0000008051517824 */ /* 0x000fc600078e0254 */
[----:B------:R-:W-:-:S04]  /*2400*/  ISETP.GE.AND P0, PT, R82, R3, PT ;  /* 0x000000035200720c */ /* 0x000fc80003f06270 */
[----:B------:R-:W-:-:S13]  /*2410*/  ISETP.GE.OR P0, PT, R81, UR6, P0 ;  /* 0x0000000651007c0c */ /* 0x000fda0008706670 */
[----:B------:R-:W0:Y:S01]  /*2420*/  @!P0 LDC R81, c[0x0][0x3a0] ;  /* 0x0000e800ff518b82 */ /* 0x000e220000000800 */
[----:B------:R-:W-:Y:S02]  /*2430*/  @!P0 IMAD.IADD R80, R80, 0x1, R4 ;  /* 0x0000000150508824 */ /* 0x000fe400078e0204 */
[----:B0-----:R-:W-:-:S05]  /*2440*/  @!P0 IMAD R81, R84, R81, RZ ;  /* 0x0000005154518224 */ /* 0x001fca00078e02ff */
[----:B------:R-:W-:-:S04]  /*2450*/  @!P0 IADD3 R80, P1, PT, R81, R80, RZ ;  /* 0x0000005051508210 */ /* 0x000fc80007f3e0ff */
[----:B------:R-:W-:Y:S02]  /*2460*/  @!P0 LEA.HI.X.SX32 R81, R81, RZ, 0x1, P1 ;  /* 0x000000ff51518211 */ /* 0x000fe400008f0eff */
[----:B------:R-:W-:-:S04]  /*2470*/  @!P0 LEA R82, P1, R80, R32, 0x3 ;  /* 0x0000002050528211 */ /* 0x000fc800078218ff */
[----:B------:R-:W-:-:S06]  /*2480*/  @!P0 LEA.HI.X R83, R80, R33, R81, 0x3, P1 ;  /* 0x0000002150538211 */ /* 0x000fcc00008f1c51 */
[----:B------:R-:W2:Y:S01]  /*2490*/  @!P0 LDG.E.64.CONSTANT R82, desc[UR10][R82.64+0x40] ;  /* 0x0000400a52528981 */ /* 0x000ea2000c1e9b00 */
[----:B------:R-:W-:Y:S01]  /*24a0*/  MOV R81, 0x400 ;  /* 0x0000040000517802 */ /* 0x000fe20000000f00 */
[----:B------:R-:W-:Y:S01]  /*24b0*/  IMAD.SHL.U32 R85, R55, 0x8, RZ ;  /* 0x0000000837557824 */ /* 0x000fe200078e00ff */
[----:B------:R-:W0:Y:S01]  /*24c0*/  S2UR UR4, SR_CTAID.Y ;  /* 0x00000000000479c3 */ /* 0x000e220000002600 */
[----:B------:R-:W1:Y:S01]  /*24d0*/  S2R R80, SR_CgaCtaId ;  /* 0x0000000000507919 */ /* 0x000e620000008800 */
[----:B------:R-:W-:Y:S02]  /*24e0*/  SHF.R.U32.HI R86, RZ, 0x3, R54 ;  /* 0x00000003ff567819 */ /* 0x000fe40000011636 */
[----:B------:R-:W-:Y:S02]  /*24f0*/  LOP3.LUT R85, R85, 0x38, RZ, 0xc0, !PT ;  /* 0x0000003855557812 */ /* 0x000fe400078ec0ff */
[----:B-1----:R-:W-:-:S05]  /*2500*/  LEA R80, R80, R81, 0x18 ;  /* 0x0000005150507211 */ /* 0x002fca00078ec0ff */
[----:B------:R-:W-:-:S04]  /*2510*/  IMAD R80, R2, 0x2400, R80 ;  /* 0x0000240002507824 */ /* 0x000fc800078e0250 */
[----:B------:R-:W-:-:S04]  /*2520*/  @!P0 IMAD R81, R84, 0x48, R80 ;  /* 0x0000004854518824 */ /* 0x000fc800078e0250 */
[----:B------:R-:W-:-:S05]  /*2530*/  @!P0 IMAD.IADD R81, R81, 0x1, R85 ;  /* 0x0000000151518824 */ /* 0x000fca00078e0255 */
[----:B--2---:R1:W-:Y:S02]  /*2540*/  @!P0 STS.64 [R81], R82 ;  /* 0x0000005251008388 */ /* 0x0043e40000000a00 */
[----:B-1----:R-:W-:-:S05]  /*2550*/  LOP3.LUT R82, R54, 0x7, RZ, 0xc0, !PT ;  /* 0x0000000736527812 */ /* 0x002fca00078ec0ff */
[----:B------:R-:W-:-:S05]  /*2560*/  IMAD.IADD R81, R0, 0x1, R82 ;  /* 0x0000000100517824 */ /* 0x000fca00078e0252 */
[----:B------:R-:W-:Y:S01]  /*2570*/  ISETP.GE.AND P1, PT, R81, R3, PT ;  /* 0x000000035100720c */ /* 0x000fe20003f26270 */
[----:B0-----:R-:W-:-:S04]  /*2580*/  IMAD.U32 R81, RZ, RZ, UR4 ;  /* 0x00000004ff517e24 */ /* 0x001fc8000f8e00ff */
[----:B------:R-:W-:-:S05]  /*2590*/  IMAD R83, R81, 0x80, R86 ;  /* 0x0000008051537824 */ /* 0x000fca00078e0256 */
[----:B------:R-:W-:-:S13]  /*25a0*/  ISETP.LT.AND P1, PT, R83, UR6, !P1 ;  /* 0x0000000653007c0c */ /* 0x000fda000cf21270 */
[----:B------:R-:W0:Y:S01]  /*25b0*/  @P1 LDC R87, c[0x0][0x3a0] ;  /* 0x0000e800ff571b82 */ /* 0x000e220000000800 */
[----:B------:R-:W-:Y:S02]  /*25c0*/  @P1 IMAD.IADD R83, R82, 0x1, R4 ;  /* 0x0000000152531824 */ /* 0x000fe400078e0204 */
[----:B0-----:R-:W-:-:S05]  /*25d0*/  @P1 IMAD R87, R86, R87, RZ ;  /* 0x0000005756571224 */ /* 0x001fca00078e02ff */
[----:B------:R-:W-:-:S04]  /*25e0*/  @P1 IADD3 R83, P3, PT, R87, R83, RZ ;  /* 0x0000005357531210 */ /* 0x000fc80007f7e0ff */
[----:B------:R-:W-:Y:S02]  /*25f0*/  @P1 LEA.HI.X.SX32 R87, R87, RZ, 0x1, P3 ;  /* 0x000000ff57571211 */ /* 0x000fe400018f0eff */
[----:B------:R-:W-:-:S04]  /*2600*/  @P1 LEA R82, P3, R83, R32, 0x3 ;  /* 0x0000002053521211 */ /* 0x000fc800078618ff */
[----:B------:R-:W-:-:S06]  /*2610*/  @P1 LEA.HI.X R83, R83, R33, R87, 0x3, P3 ;  /* 0x0000002153531211 */ /* 0x000fcc00018f1c57 */
[----:B------:R-:W2:Y:S01]  /*2620*/  @P1 LDG.E.64.CONSTANT R82, desc[UR10][R82.64+0x40] ;  /* 0x0000400a52521981 */ /* 0x000ea2000c1e9b00 */
[--C-:B------:R-:W-:Y:S02]  /*2630*/  @P0 IMAD R84, R84, 0x48, R80.reuse ;  /* 0x0000004854540824 */ /* 0x100fe400078e0250 */
[--C-:B------:R-:W-:Y:S02]  /*2640*/  @!P1 IMAD R87, R86, 0x48, R80.reuse ;  /* 0x0000004856579824 */ /* 0x100fe400078e0250 */
[----:B------:R-:W-:Y:S02]  /*2650*/  @P0 IMAD.IADD R85, R84, 0x1, R85 ;  /* 0x0000000154550824 */ /* 0x000fe400078e0255 */
[----:B------:R-:W-:Y:S02]  /*2660*/  IMAD.SHL.U32 R84, R54, 0x8, RZ ;  /* 0x0000000836547824 */ /* 0x000fe400078e00ff */
[----:B------:R-:W-:Y:S01]  /*2670*/  @P1 IMAD R86, R86, 0x48, R80 ;  /* 0x0000004856561824 */ /* 0x000fe200078e0250 */
[----:B------:R0:W-:Y:S02]  /*2680*/  @P0 STS.64 [R85], RZ ;  /* 0x000000ff55000388 */ /* 0x0001e40000000a00 */
[----:B------:R-:W-:-:S05]  /*2690*/  LOP3.LUT R84, R84, 0x38, RZ, 0xc0, !PT ;  /* 0x0000003854547812 */ /* 0x000fca00078ec0ff */
[--C-:B------:R-:W-:Y:S01]  /*26a0*/  @!P1 IMAD.IADD R87, R87, 0x1, R84.reuse ;  /* 0x0000000157579824 */ /* 0x100fe200078e0254 */
[----:B0-----:R-:W-:Y:S01]  /*26b0*/  LOP3.LUT R85, R52, 0x7, RZ, 0xc0, !PT ;  /* 0x0000000734557812 */ /* 0x001fe200078ec0ff */
[----:B------:R-:W-:-:S03]  /*26c0*/  @P1 IMAD.IADD R86, R86, 0x1, R84 ;  /* 0x0000000156561824 */ /* 0x000fc600078e0254 */
[----:B------:R0:W-:Y:S01]  /*26d0*/  @!P1 STS.64 [R87], RZ ;  /* 0x000000ff57009388 */ /* 0x0001e20000000a00 */
[----:B------:R-:W-:-:S05]  /*26e0*/  IMAD.IADD R84, R0, 0x1, R85 ;  /* 0x0000000100547824 */ /* 0x000fca00078e0255 */
[----:B------:R-:W-:Y:S02]  /*26f0*/  ISETP.GE.AND P0, PT, R84, R3, PT ;  /* 0x000000035400720c */ /* 0x000fe40003f06270 */
[----:B------:R-:W-:-:S05]  /*2700*/  SHF.R.U32.HI R84, RZ, 0x3, R52 ;  /* 0x00000003ff547819 */ /* 0x000fca0000011634 */
[----:B0-----:R-:W-:-:S05]  /*2710*/  IMAD R87, R81, 0x80, R84 ;  /* 0x0000008051577824 */ /* 0x001fca00078e0254 */
[----:B------:R-:W-:-:S13]  /*2720*/  ISETP.LT.AND P0, PT, R87, UR6, !P0 ;  /* 0x0000000657007c0c */ /* 0x000fda000c701270 */
[----:B------:R-:W0:Y:S02]  /*2730*/  @P0 LDC R87, c[0x0][0x3a0] ;  /* 0x0000e800ff570b82 */ /* 0x000e240000000800 */
[----:B0-----:R-:W-:Y:S01]  /*2740*/  @P0 IMAD R87, R84, R87, RZ ;  /* 0x0000005754570224 */ /* 0x001fe200078e02ff */
[----:B--2---:R0:W-:Y:S02]  /*2750*/  @P1 STS.64 [R86], R82 ;  /* 0x0000005256001388 */ /* 0x0041e40000000a00 */
[----:B0-----:R-:W-:-:S05]  /*2760*/  @P0 IMAD.IADD R83, R85, 0x1, R4 ;  /* 0x0000000155530824 */ /* 0x001fca00078e0204 */
[----:B------:R-:W-:-:S04]  /*2770*/  @P0 IADD3 R83, P1, PT, R87, R83, RZ ;  /* 0x0000005357530210 */ /* 0x000fc80007f3e0ff */
[----:B------:R-:W-:Y:S02]  /*2780*/  @P0 LEA.HI.X.SX32 R85, R87, RZ, 0x1, P1 ;  /* 0x000000ff57550211 */ /* 0x000fe400008f0eff */
[----:B------:R-:W-:-:S04]  /*2790*/  @P0 LEA R82, P1, R83, R32, 0x3 ;  /* 0x0000002053520211 */ /* 0x000fc800078218ff */
[----:B------:R-:W-:-:S06]  /*27a0*/  @P0 LEA.HI.X R83, R83, R33, R85, 0x3, P1 ;  /* 0x0000002153530211 */ /* 0x000fcc00008f1c55 */
[----:B------:R-:W2:Y:S01]  /*27b0*/  @P0 LDG.E.64.CONSTANT R82, desc[UR10][R82.64+0x40] ;  /* 0x0000400a52520981 */ /* 0x000ea2000c1e9b00 */
[----:B------:R-:W-:Y:S02]  /*27c0*/  IMAD.SHL.U32 R85, R52, 0x8, RZ ;  /* 0x0000000834557824 */ /* 0x000fe400078e00ff */
[C-C-:B------:R-:W-:Y:S02]  /*27d0*/  @!P0 IMAD R86, R84.reuse, 0x48, R80.reuse ;  /* 0x0000004854568824 */ /* 0x140fe400078e0250 */
[----:B------:R-:W-:Y:S01]  /*27e0*/  @P0 IMAD R84, R84, 0x48, R80 ;  /* 0x0000004854540824 */ /* 0x000fe200078e0250 */
[----:B------:R-:W-:-:S05]  /*27f0*/  LOP3.LUT R85, R85, 0x38, RZ, 0xc0, !PT ;  /* 0x0000003855557812 */ /* 0x000fca00078ec0ff */
[--C-:B------:R-:W-:Y:S02]  /*2800*/  @!P0 IMAD.IADD R86, R86, 0x1, R85.reuse ;  /* 0x0000000156568824 */ /* 0x100fe400078e0255 */
[----:B------:R-:W-:-:S03]  /*2810*/  @P0 IMAD.IADD R85, R84, 0x1, R85 ;  /* 0x0000000154550824 */ /* 0x000fc600078e0255 */
[----:B------:R0:W-:Y:S02]  /*2820*/  @!P0 STS.64 [R86], RZ ;  /* 0x000000ff56008388 */ /* 0x0001e40000000a00 */
[----:B0-----:R-:W-:-:S05]  /*2830*/  LOP3.LUT R86, R53, 0x7, RZ, 0xc0, !PT ;  /* 0x0000000735567812 */ /* 0x001fca00078ec0ff */
[----:B------:R-:W-:-:S05]  /*2840*/  IMAD.IADD R84, R0, 0x1, R86 ;  /* 0x0000000100547824 */ /* 0x000fca00078e0256 */
[----:B------:R-:W-:Y:S02]  /*2850*/  ISETP.GE.AND P1, PT, R84, R3, PT ;  /* 0x000000035400720c */ /* 0x000fe40003f26270 */
[----:B------:R-:W-:-:S05]  /*2860*/  SHF.R.U32.HI R84, RZ, 0x3, R53 ;  /* 0x00000003ff547819 */ /* 0x000fca0000011635 */
[----:B------:R-:W-:-:S05]  /*2870*/  IMAD R87, R81, 0x80, R84 ;  /* 0x0000008051577824 */ /* 0x000fca00078e0254 */
        /* <DEDUP_REMOVED lines=10> */
[----:B------:R-:W-:Y:S01]  /*2920*/  IMAD.SHL.U32 R86, R53, 0x8, RZ ;  /* 0x0000000835567824 */ /* 0x000fe200078e00ff */
[----:B------:R-:W0:Y:S01]  /*2930*/  LDCU UR4, c[0x0][0x360] ;  /* 0x00006c00ff0477ac */ /* 0x000e220008000800 */
[C-C-:B------:R-:W-:Y:S02]  /*2940*/  @!P1 IMAD R85, R84.reuse, 0x48, R80.reuse ;  /* 0x0000004854559824 */ /* 0x140fe400078e0250 */
[----:B------:R-:W-:Y:S01]  /*2950*/  @P1 IMAD R84, R84, 0x48, R80 ;  /* 0x0000004854541824 */ /* 0x000fe200078e0250 */
[----:B------:R-:W-:-:S05]  /*2960*/  LOP3.LUT R86, R86, 0x38, RZ, 0xc0, !PT ;  /* 0x0000003856567812 */ /* 0x000fca00078ec0ff */
[--C-:B------:R-:W-:Y:S02]  /*2970*/  @!P1 IMAD.IADD R80, R85, 0x1, R86.reuse ;  /* 0x0000000155509824 */ /* 0x100fe400078e0256 */
[----:B------:R-:W0:Y:S01]  /*2980*/  LDC R85, c[0x0][0x364] ;  /* 0x0000d900ff557b82 */ /* 0x000e220000000800 */
[----:B------:R-:W-:Y:S01]  /*2990*/  @P1 IMAD.IADD R84, R84, 0x1, R86 ;  /* 0x0000000154541824 */ /* 0x000fe200078e0256 */
[----:B------:R-:W1:Y:S01]  /*29a0*/  LDCU UR7, c[0x0][0x360] ;  /* 0x00006c00ff0777ac */ /* 0x000e620008000800 */
[----:B------:R3:W-:Y:S05]  /*29b0*/  @!P1 STS.64 [R80], RZ ;  /* 0x000000ff50009388 */ /* 0x0007ea0000000a00 */
[----:B------:R-:W1:Y:S01]  /*29c0*/  LDC R86, c[0x0][0x364] ;  /* 0x0000d900ff567b82 */ /* 0x000e620000000800 */
[----:B------:R-:W4:Y:S07]  /*29d0*/  LDCU UR8, c[0x0][0x360] ;  /* 0x00006c00ff0877ac */ /* 0x000f2e0008000800 */
[----:B------:R-:W4:Y:S01]  /*29e0*/  LDC R87, c[0x0][0x364] ;  /* 0x0000d900ff577b82 */ /* 0x000f220000000800 */
[----:B0-----:R-:W-:-:S04]  /*29f0*/  IMAD R85, R85, UR4, R55 ;  /* 0x0000000455557c24 */ /* 0x001fc8000f8e0237 */
[----:B-1----:R-:W-:Y:S02]  /*2a00*/  IMAD R85, R86, UR7, R85 ;  /* 0x0000000756557c24 */ /* 0x002fe4000f8e0255 */
[----:B----4-:R-:W-:-:S04]  /*2a10*/  IMAD R87, R87, UR8, RZ ;  /* 0x0000000857577c24 */ /* 0x010fc8000f8e02ff */
[C---:B------:R-:W-:Y:S01]  /*2a20*/  IMAD R52, R87.reuse, 0x4, R52 ;  /* 0x0000000457347824 */ /* 0x040fe200078e0234 */
[C---:B------:R-:W-:Y:S01]  /*2a30*/  IADD3 R55, PT, PT, R87.reuse, R85, R87 ;  /* 0x0000005557377210 */ /* 0x040fe20007ffe057 */
[C---:B------:R-:W-:Y:S02]  /*2a40*/  IMAD R53, R87.reuse, 0x4, R53 ;  /* 0x0000000457357824 */ /* 0x040fe400078e0235 */
[----:B------:R-:W-:Y:S01]  /*2a50*/  IMAD R54, R87, 0x4, R54 ;  /* 0x0000000457367824 */ /* 0x000fe200078e0236 */
[----:B------:R-:W-:Y:S01]  /*2a60*/  ISETP.GE.U32.AND P0, PT, R55, 0x400, PT ;  /* 0x000004003700780c */ /* 0x000fe20003f06070 */
[----:B--2---:R3:W-:-:S12]  /*2a70*/  @P1 STS.64 [R84], R82 ;  /* 0x0000005254001388 */ /* 0x0047d80000000a00 */
[----:B------:R-:W-:Y:S05]  /*2a80*/  @!P0 BRA `(.L_x_26) ;  /* 0xfffffff800488947 */ /* 0x000fea000383ffff */
.L_x_25:
[----:B------:R-:W-:Y:S05]  /*2a90*/  BSYNC.RECONVERGENT B2 ;  /* 0x0000000000027941 */ /* 0x000fea0003800200 */
.L_x_24:
[----:B------:R-:W4:Y:S01]  /*2aa0*/  LDL R85, [R1+0x158] ;  /* 0x0001580001557983 */ /* 0x000f220000100800 */
[----:B------:R-:W5:Y:S01]  /*2ab0*/  LDCU UR4, c[0x0][0x360] ;  /* 0x00006c00ff0477ac */ /* 0x000f620008000800 */
[----:B------:R-:W-:Y:S01]  /*2ac0*/  BSSY.RECONVERGENT B2, `(.L_x_27) ;  /* 0x0000092000027945 */ /* 0x000fe20003800200 */
[----:B---3--:R-:W5:Y:S01]  /*2ad0*/  S2R R80, SR_TID.Y ;  /* 0x0000000000507919 */ /* 0x008f620000002200 */
[----:B--2---:R-:W5:Y:S02]  /*2ae0*/  S2R R53, SR_TID.X ;  /* 0x0000000000357919 */ /* 0x004f640000002100 */
[----:B-----5:R-:W-:Y:S01]  /*2af0*/  IMAD R81, R80, UR4, R53 ;  /* 0x0000000450517c24 */ /* 0x020fe2000f8e0235 */
[----:B----4-:R-:W-:-:S04]  /*2b00*/  LOP3.LUT R4, R85, 0x3, RZ, 0xc0, !PT ;  /* 0x0000000355047812 */ /* 0x010fc800078ec0ff */
[----:B------:R-:W-:-:S13]  /*2b10*/  ISETP.NE.AND P0, PT, R4, 0x3, PT ;  /* 0x000000030400780c */ /* 0x000fda0003f05270 */
[----:B------:R-:W-:Y:S05]  /*2b20*/  @!P0 BRA `(.L_x_28) ;  /* 0x00000008002c8947 */ /* 0x000fea0003800000 */
[----:B------:R-:W2:Y:S01]  /*2b30*/  S2R R83, SR_CTAID.X ;  /* 0x0000000000537919 */ /* 0x000ea20000002500 */
[----:B------:R-:W0:Y:S01]  /*2b40*/  LDCU UR4, c[0x0][0x360] ;  /* 0x00006c00ff0477ac */ /* 0x000e220008000800 */
[----:B------:R-:W3:Y:S01]  /*2b50*/  LDC R84, c[0x0][0x384] ;  /* 0x0000e100ff547b82 */ /* 0x000ee20000000800 */
[----:B------:R-:W-:Y:S01]  /*2b60*/  BSSY.RECONVERGENT B3, `(.L_x_29) ;  /* 0x0000029000037945 */ /* 0x000fe20003800200 */
[----:B0-----:R-:W-:-:S05]  /*2b70*/  IMAD R52, R80, UR4, R53 ;  /* 0x0000000450347c24 */ /* 0x001fca000f8e0235 */
[C---:B-1----:R-:W-:Y:S02]  /*2b80*/  LEA.HI R54, R52.reuse, R0, RZ, 0x19 ;  /* 0x0000000034367211 */ /* 0x042fe400078fc8ff */
[----:B------:R-:W-:Y:S02]  /*2b90*/  LOP3.LUT R52, R52, 0x7f, RZ, 0xc0, !PT ;  /* 0x0000007f34347812 */ /* 0x000fe400078ec0ff */
[----:B------:R-:W-:-:S03]  /*2ba0*/  ISETP.LT.AND P1, PT, R54, R3, PT ;  /* 0x000000033600720c */ /* 0x000fc60003f21270 */
[----:B--2---:R-:W-:-:S05]  /*2bb0*/  IMAD R52, R83, 0x80, R52 ;  /* 0x0000008053347824 */ /* 0x004fca00078e0234 */
[----:B---3--:R-:W-:-:S13]  /*2bc0*/  ISETP.GE.AND P0, PT, R52, R84, PT ;  /* 0x000000543400720c */ /* 0x008fda0003f06270 */
[----:B------:R-:W-:Y:S05]  /*2bd0*/  @!P0 BRA P1, `(.L_x_30) ;  /* 0x0000000000388947 */ /* 0x000fea0000800000 */
[----:B------:R-:W0:Y:S01]  /*2be0*/  S2R R54, SR_CgaCtaId ;  /* 0x0000000000367919 */ /* 0x000e220000008800 */
[----:B------:R-:W1:Y:S01]  /*2bf0*/  LDCU UR4, c[0x0][0x360] ;  /* 0x00006c00ff0477ac */ /* 0x000e620008000800 */
[----:B------:R-:W-:-:S05]  /*2c00*/  MOV R52, 0x400 ;  /* 0x0000040000347802 */ /* 0x000fca0000000f00 */
[----:B------:R-:W-:-:S05]  /*2c10*/  VIADD R52, R52, 0x4800 ;  /* 0x0000480034347836 */ /* 0x000fca0000000000 */
        /* <DEDUP_REMOVED lines=10> */
.L_x_30:
[----:B------:R-:W0:Y:S01]  /*2cc0*/  LDCU UR4, c[0x0][0x360] ;  /* 0x00006c00ff0477ac */ /* 0x000e220008000800 */
[----:B------:R-:W1:Y:S01]  /*2cd0*/  S2R R82, SR_CgaCtaId ;  /* 0x0000000000527919 */ /* 0x000e620000008800 */
[----:B------:R-:W2:Y:S01]  /*2ce0*/  LDCU UR7, c[0x0][0x3b0] ;  /* 0x00007600ff0777ac */ /* 0x000ea20008000800 */
[----:B0-----:R-:W-:-:S05]  /*2cf0*/  IMAD R81, R80, UR4, R53 ;  /* 0x0000000450517c24 */ /* 0x001fca000f8e0235 */
[----:B------:R-:W-:Y:S02]  /*2d00*/  SHF.R.U32.HI R55, RZ, 0x7, R81 ;  /* 0x00000007ff377819 */ /* 0x000fe40000011651 */
[C---:B------:R-:W-:Y:S01]  /*2d10*/  LOP3.LUT R54, R81.reuse, 0x7f, RZ, 0xc0, !PT ;  /* 0x0000007f51367812 */ /* 0x040fe200078ec0ff */
[----:B------:R-:W-:Y:S02]  /*2d20*/  IMAD.SHL.U32 R81, R81, 0x8, RZ ;  /* 0x0000000851517824 */ /* 0x000fe400078e00ff */
[----:B------:R-:W-:-:S03]  /*2d30*/  IMAD.IADD R52, R0, 0x1, R55 ;  /* 0x0000000100347824 */ /* 0x000fc600078e0237 */
[----:B------:R-:W-:Y:S01]  /*2d40*/  LOP3.LUT R81, R81, 0x3f8, RZ, 0xc0, !PT ;  /* 0x000003f851517812 */ /* 0x000fe200078ec0ff */
[----:B--2---:R-:W-:Y:S01]  /*2d50*/  IMAD R54, R52, UR7, R54 ;  /* 0x0000000734367c24 */ /* 0x004fe2000f8e0236 */
[----:B------:R-:W-:-:S05]  /*2d60*/  MOV R52, 0x400 ;  /* 0x0000040000347802 */ /* 0x000fca0000000f00 */
[----:B------:R-:W-:-:S05]  /*2d70*/  VIADD R52, R52, 0x4800 ;  /* 0x0000480034347836 */ /* 0x000fca0000000000 */
[----:B-1----:R-:W-:-:S05]  /*2d80*/  LEA R52, R82, R52, 0x18 ;  /* 0x0000003452347211 */ /* 0x002fca00078ec0ff */
[----:B------:R-:W-:-:S04]  /*2d90*/  IMAD R52, R2, 0x2040, R52 ;  /* 0x0000204002347824 */ /* 0x000fc800078e0234 */
[----:B------:R-:W-:-:S04]  /*2da0*/  IMAD R55, R55, 0x408, R52 ;  /* 0x0000040837377824 */ /* 0x000fc800078e0234 */
[----:B------:R-:W-:Y:S02]  /*2db0*/  IMAD.IADD R81, R55, 0x1, R81 ;  /* 0x0000000137517824 */ /* 0x000fe400078e0251 */
[----:B------:R-:W-:-:S06]  /*2dc0*/  IMAD.WIDE R54, R54, 0x8, R34 ;  /* 0x0000000836367825 */ /* 0x000fcc00078e0222 */
[----:B------:R-:W2:Y:S04]  /*2dd0*/  LDG.E.64.CONSTANT R54, desc[UR10][R54.64] ;  /* 0x0000000a36367981 */ /* 0x000ea8000c1e9b00 */
[----:B--2---:R0:W-:Y:S02]  /*2de0*/  STS.64 [R81], R54 ;  /* 0x0000003651007388 */ /* 0x0041e40000000a00 */
.L_x_31:
[----:B------:R-:W-:Y:S05]  /*2df0*/  BSYNC.RECONVERGENT B3 ;  /* 0x0000000000037941 */ /* 0x000fea0003800200 */
.L_x_29:
[----:B------:R-:W1:Y:S01]  /*2e00*/  LDCU UR4, c[0x0][0x360] ;  /* 0x00006c00ff0477ac */ /* 0x000e620008000800 */
[----:B0-----:R-:W0:Y:S01]  /*2e10*/  LDC R81, c[0x0][0x364] ;  /* 0x0000d900ff517b82 */ /* 0x001e220000000800 */
[----:B------:R-:W-:Y:S01]  /*2e20*/  LOP3.LUT P0, RZ, R85, 0x3, RZ, 0xc0, !PT ;  /* 0x0000000355ff7812 */ /* 0x000fe2000780c0ff */
[----:B-1----:R-:W-:-:S04]  /*2e30*/  IMAD R54, R80, UR4, R53 ;  /* 0x0000000450367c24 */ /* 0x002fc8000f8e0235 */
[----:B0-----:R-:W-:-:S08]  /*2e40*/  IMAD R81, R81, UR4, R54 ;  /* 0x0000000451517c24 */ /* 0x001fd0000f8e0236 */
[----:B------:R-:W-:Y:S05]  /*2e50*/  @!P0 BRA `(.L_x_28) ;  /* 0x0000000400608947 */ /* 0x000fea0003800000 */
[----:B------:R-:W0:Y:S01]  /*2e60*/  LDCU UR4, c[0x0][0x360] ;  /* 0x00006c00ff0477ac */ /* 0x000e220008000800 */
[----:B------:R-:W1:Y:S01]  /*2e70*/  LDC R54, c[0x0][0x364] ;  /* 0x0000d900ff367b82 */ /* 0x000e620000000800 */
[----:B------:R-:W-:Y:S01]  /*2e80*/  BSSY.RECONVERGENT B3, `(.L_x_32) ;  /* 0x0000024000037945 */ /* 0x000fe20003800200 */
[----:B0-----:R-:W-:-:S04]  /*2e90*/  IMAD R55, R80, UR4, R53 ;  /* 0x0000000450377c24 */ /* 0x001fc8000f8e0235 */
[----:B-1----:R-:W-:-:S05]  /*2ea0*/  IMAD R54, R54, UR4, R55 ;  /* 0x0000000436367c24 */ /* 0x002fca000f8e0237 */
[C---:B------:R-:W-:Y:S02]  /*2eb0*/  LOP3.LUT R55, R54.reuse, 0x7f, RZ, 0xc0, !PT ;  /* 0x0000007f36377812 */ /* 0x040fe400078ec0ff */
[----:B------:R-:W-:-:S03]  /*2ec0*/  LEA.HI R54, R54, R0, RZ, 0x19 ;  /* 0x0000000036367211 */ /* 0x000fc600078fc8ff */
[----:B------:R-:W-:Y:S01]  /*2ed0*/  IMAD R55, R83, 0x80, R55 ;  /* 0x0000008053377824 */ /* 0x000fe200078e0237 */
[----:B------:R-:W-:-:S04]  /*2ee0*/  ISETP.LT.AND P1, PT, R54, R3, PT ;  /* 0x000000033600720c */ /* 0x000fc80003f21270 */
[----:B------:R-:W-:-:S13]  /*2ef0*/  ISETP.GE.AND P0, PT, R55, R84, PT ;  /* 0x000000543700720c */ /* 0x000fda0003f06270 */
        /* <DEDUP_REMOVED lines=12> */
.L_x_33:
[----:B------:R-:W0:Y:S01]  /*2fc0*/  LDCU UR4, c[0x0][0x360] ;  /* 0x00006c00ff0477ac */ /* 0x000e220008000800 */
[----:B------:R-:W1:Y:S01]  /*2fd0*/  LDC R54, c[0x0][0x364] ;  /* 0x0000d900ff367b82 */ /* 0x000e620000000800 */
[----:B------:R-:W2:Y:S01]  /*2fe0*/  LDCU UR7, c[0x0][0x3b0] ;  /* 0x00007600ff0777ac */ /* 0x000ea20008000800 */
[----:B0-----:R-:W-:-:S04]  /*2ff0*/  IMAD R55, R80, UR4, R53 ;  /* 0x0000000450377c24 */ /* 0x001fc8000f8e0235 */
[----:B-1----:R-:W-:-:S05]  /*3000*/  IMAD R54, R54, UR4, R55 ;  /* 0x0000000436367c24 */ /* 0x002fca000f8e0237 */
[----:B------:R-:W-:Y:S02]  /*3010*/  SHF.R.U32.HI R55, RZ, 0x7, R54 ;  /* 0x00000007ff377819 */ /* 0x000fe40000011636 */
[C---:B------:R-:W-:Y:S01]  /*3020*/  LOP3.LUT R81, R54.reuse, 0x7f, RZ, 0xc0, !PT ;  /* 0x0000007f36517812 */ /* 0x040fe200078ec0ff */
[----:B------:R-:W-:Y:S02]  /*3030*/  IMAD.SHL.U32 R54, R54, 0x8, RZ ;  /* 0x0000000836367824 */ /* 0x000fe400078e00ff */
[----:B------:R-:W-:-:S03]  /*3040*/  IMAD.IADD R82, R0, 0x1, R55 ;  /* 0x0000000100527824 */ /* 0x000fc600078e0237 */
[----:B------:R-:W-:Y:S01]  /*3050*/  LOP3.LUT R54, R54, 0x3f8, RZ, 0xc0, !PT ;  /* 0x000003f836367812 */ /* 0x000fe200078ec0ff */
[----:B--2---:R-:W-:Y:S02]  /*3060*/  IMAD R82, R82, UR7, R81 ;  /* 0x0000000752527c24 */ /* 0x004fe4000f8e0251 */
[----:B------:R-:W-:-:S04]  /*3070*/  IMAD R81, R55, 0x408, R52 ;  /* 0x0000040837517824 */ /* 0x000fc800078e0234 */
[----:B------:R-:W-:Y:S02]  /*3080*/  IMAD.IADD R81, R81, 0x1, R54 ;  /* 0x0000000151517824 */ /* 0x000fe400078e0236 */
[----:B------:R-:W-:-:S06]  /*3090*/  IMAD.WIDE R54, R82, 0x8, R34 ;  /* 0x0000000852367825 */ /* 0x000fcc00078e0222 */
[----:B------:R-:W2:Y:S04]  /*30a0*/  LDG.E.64.CONSTANT R54, desc[UR10][R54.64] ;  /* 0x0000000a36367981 */ /* 0x000ea8000c1e9b00 */
[----:B--2---:R1:W-:Y:S02]  /*30b0*/  STS.64 [R81], R54 ;  /* 0x0000003651007388 */ /* 0x0043e40000000a00 */
.L_x_34:
[----:B------:R-:W-:Y:S05]  /*30c0*/  BSYNC.RECONVERGENT B3 ;  /* 0x0000000000037941 */ /* 0x000fea0003800200 */
.L_x_32:
[----:B------:R-:W2:Y:S01]  /*30d0*/  LDCU UR4, c[0x0][0x360] ;  /* 0x00006c00ff0477ac */ /* 0x000ea20008000800 */
[----:B-1----:R-:W1:Y:S01]  /*30e0*/  LDC R81, c[0x0][0x364] ;  /* 0x0000d900ff517b82 */ /* 0x002e620000000800 */
[----:B------:R-:W-:Y:S01]  /*30f0*/  ISETP.NE.AND P0, PT, R4, 0x1, PT ;  /* 0x000000010400780c */ /* 0x000fe20003f05270 */
[----:B--2---:R-:W-:-:S04]  /*3100*/  IMAD R4, R80, UR4, R53 ;  /* 0x0000000450047c24 */ /* 0x004fc8000f8e0235 */
[----:B-1----:R-:W-:-:S04]  /*3110*/  IMAD R4, R81, UR4, R4 ;  /* 0x0000000451047c24 */ /* 0x002fc8000f8e0204 */
[----:B------:R-:W-:-:S04]  /*3120*/  IMAD R81, R81, UR4, R4 ;  /* 0x0000000451517c24 */ /* 0x000fc8000f8e0204 */
[----:B------:R-:W-:Y:S05]  /*3130*/  @!P0 BRA `(.L_x_28) ;  /* 0x0000000000a88947 */ /* 0x000fea0003800000 */
[----:B------:R-:W0:Y:S01]  /*3140*/  LDCU UR4, c[0x0][0x360] ;  /* 0x00006c00ff0477ac */ /* 0x000e220008000800 */
[----:B------:R-:W1:Y:S01]  /*3150*/  LDC R4, c[0x0][0x364] ;  /* 0x0000d900ff047b82 */ /* 0x000e620000000800 */
[----:B0-----:R-:W-:-:S04]  /*3160*/  IMAD R54, R80, UR4, R53 ;  /* 0x0000000450367c24 */ /* 0x001fc8000f8e0235 */
[----:B-1----:R-:W-:-:S04]  /*3170*/  IMAD R54, R4, UR4, R54 ;  /* 0x0000000404367c24 */ /* 0x002fc8000f8e0236 */
[----:B------:R-:W-:-:S05]  /*3180*/  IMAD R54, R4, UR4, R54 ;  /* 0x0000000404367c24 */ /* 0x000fca000f8e0236 */
        /* <DEDUP_REMOVED lines=19> */
.L_x_35:
[----:B------:R-:W0:Y:S01]  /*32c0*/  LDCU UR4, c[0x0][0x360] ;  /* 0x00006c00ff0477ac */ /* 0x000e220008000800 */
[----:B------:R-:W1:Y:S01]  /*32d0*/  LDC R81, c[0x0][0x364] ;  /* 0x0000d900ff517b82 */ /* 0x000e620000000800 */
[----:B------:R-:W2:Y:S01]  /*32e0*/  LDCU UR7, c[0x0][0x3b0] ;  /* 0x00007600ff0777ac */ /* 0x000ea20008000800 */
[----:B0-----:R-:W-:-:S04]  /*32f0*/  IMAD R53, R80, UR4, R53 ;  /* 0x0000000450357c24 */ /* 0x001fc8000f8e0235 */
[----:B-1----:R-:W-:-:S04]  /*3300*/  IMAD R4, R81, UR4, R53 ;  /* 0x0000000451047c24 */ /* 0x002fc8000f8e0235 */
[----:B------:R-:W-:-:S04]  /*3310*/  IMAD R4, R81, UR4, R4 ;  /* 0x0000000451047c24 */ /* 0x000fc8000f8e0204 */
[--C-:B------:R-:W-:Y:S01]  /*3320*/  IMAD R81, R81, UR4, R4.reuse ;  /* 0x0000000451517c24 */ /* 0x100fe2000f8e0204 */
[----:B------:R-:W-:Y:S02]  /*3330*/  SHF.R.U32.HI R54, RZ, 0x7, R4 ;  /* 0x00000007ff367819 */ /* 0x000fe40000011604 */
[C---:B------:R-:W-:Y:S01]  /*3340*/  LOP3.LUT R53, R4.reuse, 0x7f, RZ, 0xc0, !PT ;  /* 0x0000007f04357812 */ /* 0x040fe200078ec0ff */
[----:B------:R-:W-:Y:S02]  /*3350*/  IMAD.SHL.U32 R4, R4, 0x8, RZ ;  /* 0x0000000804047824 */ /* 0x000fe400078e00ff */
[----:B------:R-:W-:Y:S02]  /*3360*/  IMAD.IADD R55, R0, 0x1, R54 ;  /* 0x0000000100377824 */ /* 0x000fe400078e0236 */
[----:B------:R-:W-:Y:S01]  /*3370*/  IMAD R52, R54, 0x408, R52 ;  /* 0x0000040836347824 */ /* 0x000fe200078e0234 */
[----:B------:R-:W-:Y:S01]  /*3380*/  LOP3.LUT R4, R4, 0x3f8, RZ, 0xc0, !PT ;  /* 0x000003f804047812 */ /* 0x000fe200078ec0ff */
[----:B--2---:R-:W-:-:S04]  /*3390*/  IMAD R53, R55, UR7, R53 ;  /* 0x0000000737357c24 */ /* 0x004fc8000f8e0235 */
[----:B------:R-:W-:Y:S02]  /*33a0*/  IMAD.IADD R4, R52, 0x1, R4 ;  /* 0x0000000134047824 */ /* 0x000fe400078e0204 */
[----:B------:R-:W-:-:S06]  /*33b0*/  IMAD.WIDE R52, R53, 0x8, R34 ;  /* 0x0000000835347825 */ /* 0x000fcc00078e0222 */
[----:B------:R-:W2:Y:S04]  /*33c0*/  LDG.E.64.CONSTANT R52, desc[UR10][R52.64] ;  /* 0x0000000a34347981 */ /* 0x000ea8000c1e9b00 */
[----:B--2---:R2:W-:Y:S02]  /*33d0*/  STS.64 [R4], R52 ;  /* 0x0000003404007388 */ /* 0x0045e40000000a00 */
.L_x_28:
[----:B------:R-:W-:Y:S05]  /*33e0*/  BSYNC.RECONVERGENT B2 ;  /* 0x0000000000027941 */ /* 0x000fea0003800200 */
.L_x_27:
[----:B------:R-:W-:Y:S05]  /*33f0*/  @!P2 BRA `(.L_x_14) ;  /* 0x0000000400a0a947 */ /* 0x000fea0003800000 */
[----:B------:R-:W2:Y:S02]  /*3400*/  S2UR UR4, SR_CTAID.X ;  /* 0x00000000000479c3 */ /* 0x000ea40000002500 */
[----:B--23--:R-:W-:-:S07]  /*3410*/  IMAD.U32 R4, RZ, RZ, UR4 ;  /* 0x00000004ff047e24 */ /* 0x00cfce000f8e00ff */
.L_x_36:
[----:B------:R-:W2:Y:S01]  /*3420*/  LDCU UR7, c[0x0][0x384] ;  /* 0x00007080ff0777ac */ /* 0x000ea20008000800 */
[----:B0-----:R-:W-:Y:S02]  /*3430*/  LOP3.LUT R52, R81, 0x7f, RZ, 0xc0, !PT ;  /* 0x0000007f51347812 */ /* 0x001fe400078ec0ff */
[----:B----4-:R-:W-:Y:S01]  /*3440*/  SHF.R.U32.HI R80, RZ, 0x7, R81 ;  /* 0x00000007ff507819 */ /* 0x010fe20000011651 */
[----:B------:R-:W0:Y:S02]  /*3450*/  LDCU UR4, c[0x0][0x388] ;  /* 0x00007100ff0477ac */ /* 0x000e240008000800 */
[----:B------:R-:W-:-:S05]  /*3460*/  IMAD R4, R4, 0x80, R52 ;  /* 0x0000008004047824 */ /* 0x000fca00078e0234 */
[----:B--2---:R-:W-:Y:S02]  /*3470*/  ISETP.GE.AND P0, PT, R4, UR7, PT ;  /* 0x0000000704007c0c */ /* 0x004fe4000bf06270 */
[----:B------:R-:W-:Y:S01]  /*3480*/  LEA.HI R4, R81, R0, RZ, 0x19 ;  /* 0x0000000051047211 */ /* 0x000fe200078fc8ff */
[----:B0-----:R-:W-:-:S05]  /*3490*/  IMAD.U32 R3, RZ, RZ, UR4 ;  /* 0x00000004ff037e24 */ /* 0x001fca000f8e00ff */
[----:B------:R-:W-:-:S13]  /*34a0*/  ISETP.GE.OR P0, PT, R4, R3, P0 ;  /* 0x000000030400720c */ /* 0x000fda0000706670 */
[----:B------:R-:W0:Y:S01]  /*34b0*/  @!P0 LDC R4, c[0x0][0x3b0] ;  /* 0x0000ec00ff048b82 */ /* 0x000e220000000800 */
[----:B------:R-:W-:-:S04]  /*34c0*/  @!P0 IMAD.IADD R53, R0, 0x1, R80 ;  /* 0x0000000100358824 */ /* 0x000fc800078e0250 */
[----:B0-----:R-:W-:-:S04]  /*34d0*/  @!P0 IMAD R4, R53, R4, R52 ;  /* 0x0000000435048224 */ /* 0x001fc800078e0234 */
[----:B-1----:R-:W-:-:S06]  /*34e0*/  @!P0 IMAD.WIDE R54, R4, 0x8, R34 ;  /* 0x0000000804368825 */ /* 0x002fcc00078e0222 */
[----:B------:R-:W2:Y:S01]  /*34f0*/  @!P0 LDG.E.64.CONSTANT R54, desc[UR10][R54.64] ;  /* 0x0000000a36368981 */ /* 0x000ea2000c1e9b00 */
[----:B------:R-:W-:Y:S01]  /*3500*/  MOV R4, 0x400 ;  /* 0x0000040000047802 */ /* 0x000fe20000000f00 */
[----:B------:R-:W0:Y:S01]  /*3510*/  LDCU UR4, c[0x0][0x360] ;  /* 0x00006c00ff0477ac */ /* 0x000e220008000800 */
[----:B------:R-:W0:Y:S01]  /*3520*/  LDC R53, c[0x0][0x364] ;  /* 0x0000d900ff357b82 */ /* 0x000e220000000800 */
[----:B------:R-:W1:Y:S01]  /*3530*/  S2R R52, SR_CgaCtaId ;  /* 0x0000000000347919 */ /* 0x000e620000008800 */
[----:B------:R-:W-:Y:S02]  /*3540*/  IMAD.SHL.U32 R82, R81, 0x8, RZ ;  /* 0x0000000851527824 */ /* 0x000fe400078e00ff */
[----:B------:R-:W-:-:S03]  /*3550*/  VIADD R4, R4, 0x4800 ;  /* 0x0000480004047836 */ /* 0x000fc60000000000 */
[----:B------:R-:W-:Y:S01]  /*3560*/  LOP3.LUT R82, R82, 0x3f8, RZ, 0xc0, !PT ;  /* 0x000003f852527812 */ /* 0x000fe200078ec0ff */
[----:B------:R-:W3:Y:S01]  /*3570*/  S2UR UR8, SR_CTAID.X ;  /* 0x00000000000879c3 */ /* 0x000ee20000002500 */
[----:B0-----:R-:W-:-:S04]  /*3580*/  IMAD R53, R53, UR4, R81 ;  /* 0x0000000435357c24 */ /* 0x001fc8000f8e0251 */
[----:B------:R-:W-:Y:S01]  /*3590*/  IMAD.SHL.U32 R81, R53, 0x8, RZ ;  /* 0x0000000835517824 */ /* 0x000fe200078e00ff */
[----:B-1----:R-:W-:-:S04]  /*35a0*/  LEA R4, R52, R4, 0x18 ;  /* 0x0000000434047211 */ /* 0x002fc800078ec0ff */
[----:B------:R-:W-:Y:S01]  /*35b0*/  LOP3.LUT R81, R81, 0x3f8, RZ, 0xc0, !PT ;  /* 0x000003f851517812 */ /* 0x000fe200078ec0ff */
[----:B------:R-:W-:-:S04]  /*35c0*/  IMAD R4, R2, 0x2040, R4 ;  /* 0x0000204002047824 */ /* 0x000fc800078e0204 */
[----:B------:R-:W-:-:S04]  /*35d0*/  @!P0 IMAD.MOV.U32 R52, RZ, RZ, R4 ;  /* 0x000000ffff348224 */ /* 0x000fc800078e0004 */
[C---:B------:R-:W-:Y:S02]  /*35e0*/  @!P0 IMAD R83, R80.reuse, 0x408, R52 ;  /* 0x0000040850538824 */ /* 0x040fe400078e0234 */
[----:B------:R-:W-:Y:S02]  /*35f0*/  @P0 IMAD.MOV.U32 R52, RZ, RZ, R4 ;  /* 0x000000ffff340224 */ /* 0x000fe400078e0004 */
[----:B------:R-:W-:Y:S02]  /*3600*/  @!P0 IMAD.IADD R83, R83, 0x1, R82 ;  /* 0x0000000153538824 */ /* 0x000fe400078e0252 */
[----:B---3--:R-:W-:Y:S02]  /*3610*/  IMAD.U32 R4, RZ, RZ, UR8 ;  /* 0x00000008ff047e24 */ /* 0x008fe4000f8e00ff */
[----:B------:R-:W-:-:S04]  /*3620*/  @P0 IMAD R80, R80, 0x408, R52 ;  /* 0x0000040850500824 */ /* 0x000fc800078e0234 */
[----:B------:R-:W-:Y:S01]  /*3630*/  @P0 IMAD.IADD R82, R80, 0x1, R82 ;  /* 0x0000000150520824 */ /* 0x000fe200078e0252 */
[----:B--2---:R0:W-:Y:S02]  /*3640*/  @!P0 STS.64 [R83], R54 ;  /* 0x0000003653008388 */ /* 0x0041e40000000a00 */
[----:B0-----:R-:W-:-:S05]  /*3650*/  LOP3.LUT R54, R53, 0x7f, RZ, 0xc0, !PT ;  /* 0x0000007f35367812 */ /* 0x001fca00078ec0ff */
[----:B------:R-:W-:-:S05]  /*3660*/  IMAD R55, R4, 0x80, R54 ;  /* 0x0000008004377824 */ /* 0x000fca00078e0236 */
[----:B------:R-:W-:Y:S02]  /*3670*/  ISETP.GE.AND P1, PT, R55, UR7, PT ;  /* 0x0000000737007c0c */ /* 0x000fe4000bf26270 */
[----:B------:R-:W-:-:S04]  /*3680*/  LEA.HI R55, R53, R0, RZ, 0x19 ;  /* 0x0000000035377211 */ /* 0x000fc800078fc8ff */
[----:B------:R-:W-:Y:S02]  /*3690*/  ISETP.LT.AND P1, PT, R55, R3, !P1 ;  /* 0x000000033700720c */ /* 0x000fe40004f21270 */
[----:B------:R-:W-:-:S11]  /*36a0*/  SHF.R.U32.HI R55, RZ, 0x7, R53 ;  /* 0x00000007ff377819 */ /* 0x000fd60000011635 */
[C-C-:B------:R-:W-:Y:S02]  /*36b0*/  @!P1 IMAD R80, R55.reuse, 0x408, R52.reuse ;  /* 0x0000040837509824 */ /* 0x140fe400078e0234 */
[----:B------:R-:W-:Y:S02]  /*36c0*/  @P1 IMAD R83, R55, 0x408, R52 ;  /* 0x0000040837531824 */ /* 0x000fe400078e0234 */
[--C-:B------:R-:W-:Y:S02]  /*36d0*/  @!P1 IMAD.IADD R80, R80, 0x1, R81.reuse ;  /* 0x0000000150509824 */ /* 0x100fe400078e0251 */
[----:B------:R-:W-:Y:S02]  /*36e0*/  @P1 IMAD.IADD R81, R83, 0x1, R81 ;  /* 0x0000000153511824 */ /* 0x000fe400078e0251 */
[----:B------:R-:W0:Y:S01]  /*36f0*/  @P1 LDC R83, c[0x0][0x3b0] ;  /* 0x0000ec00ff531b82 */ /* 0x000e220000000800 */
[----:B------:R-:W-:-:S04]  /*3700*/  @P1 IMAD.IADD R55, R0, 0x1, R55 ;  /* 0x0000000100371824 */ /* 0x000fc800078e0237 */
[----:B0-----:R-:W-:-:S04]  /*3710*/  @P1 IMAD R55, R55, R83, R54 ;  /* 0x0000005337371224 */ /* 0x001fc800078e0236 */
[----:B------:R-:W-:-:S06]  /*3720*/  @P1 IMAD.WIDE R54, R55, 0x8, R34 ;  /* 0x0000000837361825 */ /* 0x000fcc00078e0222 */
[----:B------:R-:W2:Y:S01]  /*3730*/  @P1 LDG.E.64.CONSTANT R54, desc[UR10][R54.64] ;  /* 0x0000000a36361981 */ /* 0x000ea2000c1e9b00 */
[----:B------:R-:W0:Y:S01]  /*3740*/  LDCU UR4, c[0x0][0x360] ;  /* 0x00006c00ff0477ac */ /* 0x000e220008000800 */
[----:B------:R-:W0:Y:S02]  /*3750*/  LDC R83, c[0x0][0x364] ;  /* 0x0000d900ff537b82 */ /* 0x000e240000000800 */
[----:B------:R1:W-:Y:S04]  /*3760*/  @P0 STS.64 [R82], RZ ;  /* 0x000000ff52000388 */ /* 0x0003e80000000a00 */
[----:B------:R3:W-:Y:S01]  /*3770*/  @!P1 STS.64 [R80], RZ ;  /* 0x000000ff50009388 */ /* 0x0007e20000000a00 */
[----:B0-----:R-:W-:-:S05]  /*3780*/  IMAD R53, R83, UR4, R53 ;  /* 0x0000000453357c24 */ /* 0x001fca000f8e0235 */
[----:B-1----:R-:W-:Y:S02]  /*3790*/  LOP3.LUT R82, R53, 0x7f, RZ, 0xc0, !PT ;  /* 0x0000007f35527812 */ /* 0x002fe400078ec0ff */
[----:B---3--:R-:W-:-:S03]  /*37a0*/  SHF.R.U32.HI R80, RZ, 0x7, R53 ;  /* 0x00000007ff507819 */ /* 0x008fc60000011635 */
[----:B------:R-:W-:-:S05]  /*37b0*/  IMAD R83, R4, 0x80, R82 ;  /* 0x0000008004537824 */ /* 0x000fca00078e0252 */
[----:B------:R-:W-:Y:S02]  /*37c0*/  ISETP.GE.AND P0, PT, R83, UR7, PT ;  /* 0x0000000753007c0c */ /* 0x000fe4000bf06270 */
[----:B------:R-:W-:-:S04]  /*37d0*/  LEA.HI R83, R53, R0, RZ, 0x19 ;  /* 0x0000000035537211 */ /* 0x000fc800078fc8ff */
[----:B------:R-:W-:-:S13]  /*37e0*/  ISETP.LT.AND P0, PT, R83, R3, !P0 ;  /* 0x000000035300720c */ /* 0x000fda0004701270 */
[----:B------:R-:W0:Y:S01]  /*37f0*/  @P0 LDC R83, c[0x0][0x3b0] ;  /* 0x0000ec00ff530b82 */ /* 0x000e220000000800 */
[----:B------:R-:W1:Y:S01]  /*3800*/  LDCU UR4, c[0x0][0x360] ;  /* 0x00006c00ff0477ac */ /* 0x000e620008000800 */
[----:B--2---:R2:W-:Y:S02]  /*3810*/  @P1 STS.64 [R81], R54 ;  /* 0x0000003651001388 */ /* 0x0045e40000000a00 */
[----:B--2---:R-:W-:-:S04]  /*3820*/  @P0 IMAD.IADD R54, R0, 0x1, R80 ;  /* 0x0000000100360824 */ /* 0x004fc800078e0250 */
[----:B0-----:R-:W-:-:S04]  /*3830*/  @P0 IMAD R54, R54, R83, R82 ;  /* 0x0000005336360224 */ /* 0x001fc800078e0252 */
[----:B------:R-:W-:-:S06]  /*3840*/  @P0 IMAD.WIDE R54, R54, 0x8, R34 ;  /* 0x0000000836360825 */ /* 0x000fcc00078e0222 */
[----:B------:R-:W2:Y:S01]  /*3850*/  @P0 LDG.E.64.CONSTANT R54, desc[UR10][R54.64] ;  /* 0x0000000a36360981 */ /* 0x000ea2000c1e9b00 */
[----:B------:R-:W1:Y:S01]  /*3860*/  LDC R81, c[0x0][0x364] ;  /* 0x0000d900ff517b82 */ /* 0x000e620000000800 */
[----:B------:R-:W-:Y:S02]  /*3870*/  IMAD.SHL.U32 R83, R53, 0x8, RZ ;  /* 0x0000000835537824 */ /* 0x000fe400078e00ff */
[----:B------:R-:W-:-:S03]  /*3880*/  @P0 IMAD R82, R80, 0x408, R52 ;  /* 0x0000040850520824 */ /* 0x000fc600078e0234 */
[----:B------:R-:W-:Y:S01]  /*3890*/  LOP3.LUT R83, R83, 0x3f8, RZ, 0xc0, !PT ;  /* 0x000003f853537812 */ /* 0x000fe200078ec0ff */
[----:B-1----:R-:W-:Y:S02]  /*38a0*/  IMAD R53, R81, UR4, R53 ;  /* 0x0000000451357c24 */ /* 0x002fe4000f8e0235 */
[----:B------:R-:W-:-:S04]  /*38b0*/  @!P0 IMAD R81, R80, 0x408, R52 ;  /* 0x0000040850518824 */ /* 0x000fc800078e0234 */
[--C-:B------:R-:W-:Y:S01]  /*38c0*/  @!P0 IMAD.IADD R80, R81, 0x1, R83.reuse ;  /* 0x0000000151508824 */ /* 0x100fe200078e0253 */
[----:B------:R-:W-:Y:S01]  /*38d0*/  LOP3.LUT R81, R53, 0x7f, RZ, 0xc0, !PT ;  /* 0x0000007f35517812 */ /* 0x000fe200078ec0ff */
[----:B------:R-:W-:-:S03]  /*38e0*/  @P0 IMAD.IADD R83, R82, 0x1, R83 ;  /* 0x0000000152530824 */ /* 0x000fc600078e0253 */
[----:B------:R0:W-:Y:S01]  /*38f0*/  @!P0 STS.64 [R80], RZ ;  /* 0x000000ff50008388 */ /* 0x0001e20000000a00 */
[----:B------:R-:W-:-:S05]  /*3900*/  IMAD R82, R4, 0x80, R81 ;  /* 0x0000008004527824 */ /* 0x000fca00078e0251 */
[----:B------:R-:W-:Y:S02]  /*3910*/  ISETP.GE.AND P1, PT, R82, UR7, PT ;  /* 0x0000000752007c0c */ /* 0x000fe4000bf26270 */
[----:B------:R-:W-:Y:S02]  /*3920*/  LEA.HI R82, R53, R0, RZ, 0x19 ;  /* 0x0000000035527211 */ /* 0x000fe400078fc8ff */
[----:B0-----:R-:W-:Y:S02]  /*3930*/  SHF.R.U32.HI R80, RZ, 0x7, R53 ;  /* 0x00000007ff507819 */ /* 0x001fe40000011635 */
[----:B------:R-:W-:-:S13]  /*3940*/  ISETP.LT.AND P1, PT, R82, R3, !P1 ;  /* 0x000000035200720c */ /* 0x000fda0004f21270 */
[----:B------:R-:W0:Y:S01]  /*3950*/  @P1 LDC R82, c[0x0][0x3b0] ;  /* 0x0000ec00ff521b82 */ /* 0x000e220000000800 */
[----:B--2---:R1:W-:Y:S02]  /*3960*/  @P0 STS.64 [R83], R54 ;  /* 0x0000003653000388 */ /* 0x0043e40000000a00 */
[----:B-1----:R-:W-:-:S04]  /*3970*/  @P1 IMAD.IADD R54, R0, 0x1, R80 ;  /* 0x0000000100361824 */ /* 0x002fc800078e0250 */
[----:B0-----:R-:W-:-:S04]  /*3980*/  @P1 IMAD R54, R54, R82, R81 ;  /* 0x0000005236361224 */ /* 0x001fc800078e0251 */
[----:B------:R-:W-:-:S06]  /*3990*/  @P1 IMAD.WIDE R54, R54, 0x8, R34 ;  /* 0x0000000836361825 */ /* 0x000fcc00078e0222 */
[----:B------:R-:W2:Y:S01]  /*39a0*/  @P1 LDG.E.64.CONSTANT R54, desc[UR10][R54.64] ;  /* 0x0000000a36361981 */ /* 0x000ea2000c1e9b00 */
[C-C-:B------:R-:W-:Y:S01]  /*39b0*/  @!P1 IMAD R81, R80.reuse, 0x408, R52.reuse ;  /* 0x0000040850519824 */ /* 0x140fe200078e0234 */
[----:B------:R-:W0:Y:S01]  /*39c0*/  LDCU UR4, c[0x0][0x360] ;  /* 0x00006c00ff0477ac */ /* 0x000e220008000800 */
[----:B------:R-:W-:Y:S02]  /*39d0*/  @P1 IMAD R80, R80, 0x408, R52 ;  /* 0x0000040850501824 */ /* 0x000fe400078e0234 */
[----:B------:R-:W0:Y:S01]  /*39e0*/  LDC R52, c[0x0][0x364] ;  /* 0x0000d900ff347b82 */ /* 0x000e220000000800 */
[----:B------:R-:W-:-:S05]  /*39f0*/  IMAD.SHL.U32 R82, R53, 0x8, RZ ;  /* 0x0000000835527824 */ /* 0x000fca00078e00ff */
[----:B------:R-:W-:-:S05]  /*3a00*/  LOP3.LUT R82, R82, 0x3f8, RZ, 0xc0, !PT ;  /* 0x000003f852527812 */ /* 0x000fca00078ec0ff */
[--C-:B------:R-:W-:Y:S02]  /*3a10*/  @!P1 IMAD.IADD R81, R81, 0x1, R82.reuse ;  /* 0x0000000151519824 */ /* 0x100fe400078e0252 */
[----:B------:R-:W-:-:S03]  /*3a20*/  @P1 IMAD.IADD R80, R80, 0x1, R82 ;  /* 0x0000000150501824 */ /* 0x000fc600078e0252 */
[----:B------:R0:W-:Y:S02]  /*3a30*/  @!P1 STS.64 [R81], RZ ;  /* 0x000000ff51009388 */ /* 0x0001e40000000a00 */
[----:B0-----:R-:W-:-:S05]  /*3a40*/  IMAD R81, R52, UR4, R53 ;  /* 0x0000000434517c24 */ /* 0x001fca000f8e0235 */
[----:B------:R-:W-:Y:S01]  /*3a50*/  ISETP.GE.U32.AND P0, PT, R81, 0x400, PT ;  /* 0x000004005100780c */ /* 0x000fe20003f06070 */
[----:B--2---:R4:W-:-:S12]  /*3a60*/  @P1 STS.64 [R80], R54 ;  /* 0x0000003650001388 */ /* 0x0049d80000000a00 */
[----:B------:R-:W-:Y:S05]  /*3a70*/  @!P0 BRA `(.L_x_36) ;  /* 0xfffffff800688947 */ /* 0x000fea000383ffff */
.L_x_14:
[----:B------:R-:W-:Y:S05]  /*3a80*/  BSYNC.RECONVERGENT B0 ;  /* 0x0000000000007941 */ /* 0x000fea0003800200 */
.L_x_13:
[----:B------:R5:W-:Y:S04]  /*3a90*/  STL.64 [R1+0x178], R2 ;  /* 0x0001780201007387 */ /* 0x000be80000100a00 */
[----:B-----5:R-:W5:Y:S04]  /*3aa0*/  LDL.LU.64 R2, [R1+0x18] ;  /* 0x0000180001027983 */ /* 0x020f680000300a00 */
[----:B------:R0:W-:Y:S04]  /*3ab0*/  STL.64 [R1+0x170], R32 ;  /* 0x0001702001007387 */ /* 0x0001e80000100a00 */
[----:B0-----:R-:W5:Y:S01]  /*3ac0*/  LDL.LU.64 R32, [R1+0x8] ;  /* 0x0000080001207983 */ /* 0x001f620000300a00 */
[----:B------:R-:W1:Y:S01]  /*3ad0*/  LDCU UR4, c[0x0][0x360] ;  /* 0x00006c00ff0477ac */ /* 0x000e620008000800 */
[----:B--23--:R-:W-:-:S02]  /*3ae0*/  MOV R4, 0x400 ;  /* 0x0000040000047802 */ /* 0x00cfc40000000f00 */
[----:B------:R-:W-:Y:S01]  /*3af0*/  CS2R R84, SRZ ;  /* 0x0000000000547805 */ /* 0x000fe2000001ff00 */
[----:B------:R0:W-:Y:S01]  /*3b00*/  STL.64 [R1+0x168], R34 ;  /* 0x0001682201007387 */ /* 0x0001e20000100a00 */
[----:B------:R-:W2:Y:S01]  /*3b10*/  LDCU UR7, c[0x0][0x360] ;  /* 0x00006c00ff0777ac */ /* 0x000ea20008000800 */
[----:B------:R-:W-:Y:S02]  /*3b20*/  CS2R R86, SRZ ;  /* 0x0000000000567805 */ /* 0x000fe4000001ff00 */
[----:B------:R-:W-:Y:S01]  /*3b30*/  CS2R R88, SRZ ;  /* 0x0000000000587805 */ /* 0x000fe2000001ff00 */
[----:B----4-:R-:W3:Y:S01]  /*3b40*/  S2R R55, SR_CgaCtaId ;  /* 0x0000000000377919 */ /* 0x010ee20000008800 */
[----:B------:R-:W-:Y:S02]  /*3b50*/  CS2R R90, SRZ ;  /* 0x00000000005a7805 */ /* 0x000fe4000001ff00 */
[----:B------:R-:W-:Y:S02]  /*3b60*/  CS2R R92, SRZ ;  /* 0x00000000005c7805 */ /* 0x000fe4000001ff00 */
[----:B------:R-:W-:Y:S01]  /*3b70*/  CS2R R94, SRZ ;  /* 0x00000000005e7805 */ /* 0x000fe2000001ff00 */
[----:B0-----:R-:W1:Y:S01]  /*3b80*/  S2R R35, SR_TID.Y ;  /* 0x0000000000237919 */ /* 0x001e620000002200 */
[----:B------:R-:W1:Y:S01]  /*3b90*/  S2R R34, SR_TID.X ;  /* 0x0000000000227919 */ /* 0x000e620000002100 */
[----:B---3--:R-:W-:Y:S01]  /*3ba0*/  LEA R53, R55, R4, 0x18 ;  /* 0x0000000437357211 */ /* 0x008fe200078ec0ff */
[----:B------:R-:W-:-:S04]  /*3bb0*/  VIADD R4, R4, 0x4800 ;  /* 0x0000480004047836 */ /* 0x000fc80000000000 */
[----:B------:R-:W-:Y:S01]  /*3bc0*/  IMAD R53, R5, 0x2400, R53 ;  /* 0x0000240005357824 */ /* 0x000fe200078e0235 */
[----:B------:R-:W-:-:S05]  /*3bd0*/  LEA R4, R55, R4, 0x18 ;  /* 0x0000000437047211 */ /* 0x000fca00078ec0ff */
[----:B------:R-:W-:Y:S02]  /*3be0*/  IMAD R4, R5, 0x2040, R4 ;  /* 0x0000204005047824 */ /* 0x000fe400078e0204 */
[C-C-:B-1----:R-:W-:Y:S01]  /*3bf0*/  IMAD R54, R35.reuse, UR4, R34.reuse ;  /* 0x0000000423367c24 */ /* 0x142fe2000f8e0222 */
[----:B------:R-:W0:Y:S01]  /*3c00*/  LDCU UR4, c[0x0][0x360] ;  /* 0x00006c00ff0477ac */ /* 0x000e220008000800 */
[----:B--2---:R-:W-:Y:S01]  /*3c10*/  IMAD R80, R35, UR7, R34 ;  /* 0x0000000723507c24 */ /* 0x004fe2000f8e0222 */
[----:B------:R-:W1:Y:S02]  /*3c20*/  LDCU UR8, c[0x0][0x360] ;  /* 0x00006c00ff0877ac */ /* 0x000e640008000800 */
[----:B------:R-:W-:Y:S01]  /*3c30*/  SHF.R.U32.HI R52, RZ, 0x1, R54 ;  /* 0x00000001ff347819 */ /* 0x000fe20000011636 */
[----:B------:R-:W-:Y:S01]  /*3c40*/  IMAD.SHL.U32 R54, R54, 0x2, RZ ;  /* 0x0000000236367824 */ /* 0x000fe200078e00ff */
[----:B------:R-:W-:Y:S01]  /*3c50*/  SHF.R.U32.HI R55, RZ, 0x1, R80 ;  /* 0x00000001ff377819 */ /* 0x000fe20000011650 */
[----:B------:R-:W2:Y:S01]  /*3c60*/  LDCU UR7, c[0x0][0x360] ;  /* 0x00006c00ff0777ac */ /* 0x000ea20008000800 */
[----:B------:R-:W-:Y:S01]  /*3c70*/  LOP3.LUT R52, R52, 0x1ffe0, RZ, 0xc0, !PT ;  /* 0x0001ffe034347812 */ /* 0x000fe200078ec0ff */
[----:B------:R-:W-:Y:S01]  /*3c80*/  IMAD.SHL.U32 R80, R80, 0x2, RZ ;  /* 0x0000000250507824 */ /* 0x000fe200078e00ff */
[----:B------:R-:W-:-:S02]  /*3c90*/  LOP3.LUT R54, R54, 0x38, RZ, 0xc0, !PT ;  /* 0x0000003836367812 */ /* 0x000fc400078ec0ff */
[----:B------:R-:W-:Y:S02]  /*3ca0*/  LOP3.LUT R55, R55, 0x1ffe0, RZ, 0xc0, !PT ;  /* 0x0001ffe037377812 */ /* 0x000fe400078ec0ff */
[----:B------:R-:W-:Y:S01]  /*3cb0*/  LOP3.LUT R80, R80, 0x38, RZ, 0xc0, !PT ;  /* 0x0000003850507812 */ /* 0x000fe200078ec0ff */
[----:B------:R-:W-:Y:S02]  /*3cc0*/  IMAD.IADD R52, R52, 0x1, R54 ;  /* 0x0000000134347824 */ /* 0x000fe400078e0236 */
[C-C-:B0-----:R-:W-:Y:S01]  /*3cd0*/  IMAD R82, R35.reuse, UR4, R34.reuse ;  /* 0x0000000423527c24 */ /* 0x141fe2000f8e0222 */
[----:B------:R-:W0:Y:S01]  /*3ce0*/  LDCU UR4, c[0x0][0x360] ;  /* 0x00006c00ff0477ac */ /* 0x000e220008000800 */
[C---:B------:R-:W-:Y:S01]  /*3cf0*/  IMAD R5, R52.reuse, 0x48, R53 ;  /* 0x0000004834057824 */ /* 0x040fe200078e0235 */
[----:B------:R-:W-:Y:S01]  /*3d00*/  ISETP.GT.U32.AND P6, PT, R52, 0x7f, PT ;  /* 0x0000007f3400780c */ /* 0x000fe20003fc4070 */
[C---:B-1----:R-:W-:Y:S01]  /*3d10*/  IMAD R53, R35.reuse, UR8, R34 ;  /* 0x0000000823357c24 */ /* 0x042fe2000f8e0222 */
[----:B------:R-:W-:Y:S01]  /*3d20*/  SHF.R.U32.HI R81, RZ, 0x1, R82 ;  /* 0x00000001ff517819 */ /* 0x000fe20000011652 */
[----:B------:R-:W-:Y:S01]  /*3d30*/  IMAD.SHL.U32 R82, R82, 0x2, RZ ;  /* 0x0000000252527824 */ /* 0x000fe200078e00ff */
[----:B------:R-:W1:Y:S01]  /*3d40*/  LDCU UR8, c[0x0][0x360] ;  /* 0x00006c00ff0877ac */ /* 0x000e620008000800 */
[----:B--2---:R-:W-:Y:S01]  /*3d50*/  IMAD R52, R35, UR7, R34 ;  /* 0x0000000723347c24 */ /* 0x004fe2000f8e0222 */
[----:B------:R-:W-:Y:S01]  /*3d60*/  LOP3.LUT R81, R81, 0x1ffe0, RZ, 0xc0, !PT ;  /* 0x0001ffe051517812 */ /* 0x000fe200078ec0ff */
[----:B------:R-:W-:Y:S01]  /*3d70*/  IMAD.IADD R55, R55, 0x1, R80 ;  /* 0x0000000137377824 */ /* 0x000fe200078e0250 */
[----:B------:R-:W-:Y:S01]  /*3d80*/  LOP3.LUT R82, R82, 0x38, RZ, 0xc0, !PT ;  /* 0x0000003852527812 */ /* 0x000fe200078ec0ff */
[----:B------:R-:W2:Y:S01]  /*3d90*/  LDCU UR7, c[0x0][0x360] ;  /* 0x00006c00ff0777ac */ /* 0x000ea20008000800 */
[----:B------:R-:W-:-:S02]  /*3da0*/  SHF.R.U32.HI R80, RZ, 0x1, R52 ;  /* 0x00000001ff507819 */ /* 0x000fc40000011634 */
[----:B------:R-:W-:Y:S01]  /*3db0*/  SHF.R.U32.HI R54, RZ, 0x1, R53 ;  /* 0x00000001ff367819 */ /* 0x000fe20000011635 */
[----:B------:R-:W-:Y:S01]  /*3dc0*/  IMAD.IADD R81, R81, 0x1, R82 ;  /* 0x0000000151517824 */ /* 0x000fe200078e0252 */
[----:B------:R-:W-:Y:S01]  /*3dd0*/  LOP3.LUT R80, R80, 0x1ffe0, RZ, 0xc0, !PT ;  /* 0x0001ffe050507812 */ /* 0x000fe200078ec0ff */
[----:B------:R-:W-:Y:S01]  /*3de0*/  IMAD.SHL.U32 R82, R52, 0x2, RZ ;  /* 0x0000000234527824 */ /* 0x000fe200078e00ff */
[----:B------:R-:W-:Y:S01]  /*3df0*/  LOP3.LUT R54, R54, 0x1ffe0, RZ, 0xc0, !PT ;  /* 0x0001ffe036367812 */ /* 0x000fe200078ec0ff */
[----:B0-----:R-:W-:Y:S01]  /*3e00*/  IMAD R52, R35, UR4, R34 ;  /* 0x0000000423347c24 */ /* 0x001fe2000f8e0222 */
[----:B------:R-:W0:Y:S01]  /*3e10*/  LDCU UR4, c[0x0][0x360] ;  /* 0x00006c00ff0477ac */ /* 0x000e220008000800 */
[----:B------:R-:W-:Y:S01]  /*3e20*/  IMAD.SHL.U32 R53, R53, 0x2, RZ ;  /* 0x0000000235357824 */ /* 0x000fe200078e00ff */
[----:B------:R-:W-:Y:S02]  /*3e30*/  LOP3.LUT R82, R82, 0x38, RZ, 0xc0, !PT ;  /* 0x0000003852527812 */ /* 0x000fe400078ec0ff */
[----:B------:R-:W-:-:S02]  /*3e40*/  ISETP.GT.U32.AND P5, PT, R55, 0x7e, PT ;  /* 0x0000007e3700780c */ /* 0x000fc40003fa4070 */
[----:B------:R-:W-:Y:S01]  /*3e50*/  LOP3.LUT R53, R53, 0x38, RZ, 0xc0, !PT ;  /* 0x0000003835357812 */ /* 0x000fe200078ec0ff */
[----:B------:R-:W-:Y:S01]  /*3e60*/  IMAD.IADD R82, R80, 0x1, R82 ;  /* 0x0000000150527824 */ /* 0x000fe200078e0252 */
[----:B------:R-:W-:Y:S01]  /*3e70*/  SHF.R.U32.HI R55, RZ, 0x1, R52 ;  /* 0x00000001ff377819 */ /* 0x000fe20000011634 */
[--C-:B-1----:R-:W-:Y:S01]  /*3e80*/  IMAD R80, R35, UR8, R34.reuse ;  /* 0x0000000823507c24 */ /* 0x102fe2000f8e0222 */
[----:B------:R-:W-:Y:S01]  /*3e90*/  ISETP.GT.U32.AND P4, PT, R81, 0x7d, PT ;  /* 0x0000007d5100780c */ /* 0x000fe20003f84070 */
[----:B------:R-:W-:Y:S01]  /*3ea0*/  IMAD.IADD R53, R54, 0x1, R53 ;  /* 0x0000000136357824 */ /* 0x000fe200078e0235 */
[----:B------:R-:W-:Y:S01]  /*3eb0*/  ISETP.GT.U32.AND P2, PT, R82, 0x7b, PT ;  /* 0x0000007b5200780c */ /* 0x000fe20003f44070 */
[----:B------:R-:W-:Y:S01]  /*3ec0*/  IMAD.SHL.U32 R54, R52, 0x2, RZ ;  /* 0x0000000234367824 */ /* 0x000fe200078e00ff */
[----:B------:R-:W-:Y:S01]  /*3ed0*/  LOP3.LUT R52, R55, 0x1ffe0, RZ, 0xc0, !PT ;  /* 0x0001ffe037347812 */ /* 0x000fe200078ec0ff */
[----:B--2---:R-:W-:Y:S01]  /*3ee0*/  IMAD R55, R35, UR7, R34 ;  /* 0x0000000723377c24 */ /* 0x004fe2000f8e0222 */
[----:B------:R-:W-:-:S02]  /*3ef0*/  ISETP.GT.U32.AND P3, PT, R53, 0x7c, PT ;  /* 0x0000007c3500780c */ /* 0x000fc40003f64070 */
[----:B------:R-:W-:Y:S01]  /*3f00*/  LOP3.LUT R54, R54, 0x38, RZ, 0xc0, !PT ;  /* 0x0000003836367812 */ /* 0x000fe200078ec0ff */
[----:B0-----:R-:W-:Y:S01]  /*3f10*/  IMAD R124, R35, UR4, R34 ;  /* 0x00000004237c7c24 */ /* 0x001fe2000f8e0222 */
[----:B------:R-:W-:Y:S01]  /*3f20*/  SHF.R.U32.HI R53, RZ, 0x1, R80 ;  /* 0x00000001ff357819 */ /* 0x000fe20000011650 */
[----:B------:R-:W-:Y:S02]  /*3f30*/  IMAD.SHL.U32 R80, R80, 0x2, RZ ;  /* 0x0000000250507824 */ /* 0x000fe400078e00ff */
[----:B------:R-:W-:Y:S01]  /*3f40*/  IMAD.SHL.U32 R125, R124, 0x2, RZ ;  /* 0x000000027c7d7824 */ /* 0x000fe200078e00ff */
[----:B------:R-:W-:Y:S01]  /*3f50*/  LOP3.LUT R53, R53, 0x1ffe0, RZ, 0xc0, !PT ;  /* 0x0001ffe035357812 */ /* 0x000fe200078ec0ff */
[----:B------:R-:W-:Y:S01]  /*3f60*/  IMAD.IADD R52, R52, 0x1, R54 ;  /* 0x0000000134347824 */ /* 0x000fe200078e0236 */
[----:B------:R-:W-:Y:S01]  /*3f70*/  SHF.R.U32.HI R54, RZ, 0x1, R55 ;  /* 0x00000001ff367819 */ /* 0x000fe20000011637 */
[----:B------:R-:W-:Y:S01]  /*3f80*/  IMAD.SHL.U32 R55, R55, 0x2, RZ ;  /* 0x0000000237377824 */ /* 0x000fe200078e00ff */
[----:B------:R-:W-:Y:S01]  /*3f90*/  LOP3.LUT R80, R80, 0x38, RZ, 0xc0, !PT ;  /* 0x0000003850507812 */ /* 0x000fe200078ec0ff */
[----:B------:R-:W-:Y:S01]  /*3fa0*/  IMAD.SHL.U32 R82, R124, 0x10, RZ ;  /* 0x000000107c527824 */ /* 0x000fe200078e00ff */
[----:B------:R-:W-:Y:S01]  /*3fb0*/  LOP3.LUT R83, R125, 0x40, RZ, 0xc0, !PT ;  /* 0x000000407d537812 */ /* 0x000fe200078ec0ff */
[----:B------:R-:W-:Y:S01]  /*3fc0*/  @!P4 LDS.64 R84, [R5+0x90] ;  /* 0x000090000554c984 */ /* 0x000fe20000000a00 */
[----:B------:R-:W-:Y:S01]  /*3fd0*/  LOP3.LUT R54, R54, 0x1ffe0, RZ, 0xc0, !PT ;  /* 0x0001ffe036367812 */ /* 0x000fe200078ec0ff */
[----:B------:R-:W-:Y:S01]  /*3fe0*/  IMAD.IADD R53, R53, 0x1, R80 ;  /* 0x0000000135357824 */ /* 0x000fe200078e0250 */
[----:B------:R-:W-:-:S02]  /*3ff0*/  LOP3.LUT R55, R55, 0x38, RZ, 0xc0, !PT ;  /* 0x0000003837377812 */ /* 0x000fc400078ec0ff */
[----:B------:R-:W-:Y:S02]  /*4000*/  CS2R R80, SRZ ;  /* 0x0000000000507805 */ /* 0x000fe4000001ff00 */
[----:B------:R-:W-:Y:S01]  /*4010*/  LOP3.LUT R82, R83, 0x30, R82, 0xf8, !PT ;  /* 0x0000003053527812 */ /* 0x000fe200078ef852 */
[----:B------:R-:W-:Y:S01]  /*4020*/  @!P3 LDS.64 R86, [R5+0xd8] ;  /* 0x0000d8000556b984 */ /* 0x000fe20000000a00 */
[----:B------:R-:W-:Y:S01]  /*4030*/  ISETP.GT.U32.AND P1, PT, R52, 0x7a, PT ;  /* 0x0000007a3400780c */ /* 0x000fe20003f24070 */
[----:B------:R-:W-:Y:S01]  /*4040*/  IMAD.IADD R54, R54, 0x1, R55 ;  /* 0x0000000136367824 */ /* 0x000fe200078e0237 */
[----:B------:R-:W-:Y:S01]  /*4050*/  ISETP.GT.U32.AND P0, PT, R53, 0x79, PT ;  /* 0x000000793500780c */ /* 0x000fe20003f04070 */
[----:B------:R-:W-:Y:S01]  /*4060*/  IMAD R4, R82, 0x8, R4 ;  /* 0x0000000852047824 */ /* 0x000fe200078e0204 */
[----:B------:R-:W-:Y:S01]  /*4070*/  CS2R R82, SRZ ;  /* 0x0000000000527805 */ /* 0x000fe2000001ff00 */
[----:B------:R-:W-:Y:S01]  /*4080*/  @!P6 LDS.64 R80, [R5] ;  /* 0x000000000550e984 */ /* 0x000fe20000000a00 */
[----:B------:R-:W-:-:S03]  /*4090*/  ISETP.GT.U32.AND P6, PT, R54, 0x78, PT ;  /* 0x000000783600780c */ /* 0x000fc60003fc4070 */
[----:B------:R-:W0:Y:S04]  /*40a0*/  LDS.128 R52, [R4] ;  /* 0x0000000004347984 */ /* 0x000e280000000c00 */
[----:B------:R-:W1:Y:S04]  /*40b0*/  @!P5 LDS.64 R82, [R5+0x48] ;  /* 0x000048000552d984 */ /* 0x000e680000000a00 */
[----:B------:R-:W2:Y:S04]  /*40c0*/  @!P2 LDS.64 R88, [R5+0x120] ;  /* 0x000120000558a984 */ /* 0x000ea80000000a00 */
[----:B------:R-:W3:Y:S04]  /*40d0*/  @!P1 LDS.64 R90, [R5+0x168] ;  /* 0x00016800055a9984 */ /* 0x000ee80000000a00 */
[----:B------:R-:W4:Y:S04]  /*40e0*/  @!P0 LDS.64 R92, [R5+0x1b0] ;  /* 0x0001b000055c8984 */ /* 0x000f280000000a00 */
[----:B------:R-:W4:Y:S01]  /*40f0*/  @!P6 LDS.64 R94, [R5+0x1f8] ;  /* 0x0001f800055ee984 */ /* 0x000f220000000a00 */
[----:B0-----:R-:W-:-:S02]  /*4100*/  DFMA R108, R52, R80, R108 ;  /* 0x00000050346c722b */ /* 0x001fc4000000006c */
[----:B-1----:R-:W-:-:S05]  /*4110*/  DFMA R106, R52, R82, R106 ;  /* 0x00000052346a722b */ /* 0x002fca000000006a */
[----:B------:R0:W-:Y:S04]  /*4120*/  STL.64 [R1+0x120], R108 ;  /* 0x0001206c01007387 */ /* 0x0001e80000100a00 */
[----:B0-----:R-:W5:Y:S04]  /*4130*/  LDL.LU.64 R108, [R1] ;  /* 0x00000000016c7983 */ /* 0x001f680000300a00 */
[----:B------:R0:W-:Y:S04]  /*4140*/  STL.64 [R1+0x10], R106 ;  /* 0x0000106a01007387 */ /* 0x0001e80000100a00 */
[----:B0-----:R-:W5:Y:S01]  /*4150*/  LDL.LU.64 R106, [R1+0x78] ;  /* 0x00007800016a7983 */ /* 0x001f620000300a00 */
[C---:B------:R-:W-:Y:S01]  /*4160*/  DFMA R104, R52.reuse, R84, R104 ;  /* 0x000000543468722b */ /* 0x040fe20000000068 */
[----:B------:R-:W-:Y:S01]  /*4170*/  LOP3.LUT R125, R125, 0x38, RZ, 0xc0, !PT ;  /* 0x000000387d7d7812 */ /* 0x000fe200078ec0ff */
[----:B------:R-:W-:-:S02]  /*4180*/  DFMA R102, R52, R86, R102 ;  /* 0x000000563466722b */ /* 0x000fc40000000066 */
[C---:B--2---:R-:W-:Y:S02]  /*4190*/  DFMA R100, R52.reuse, R88, R100 ;  /* 0x000000583464722b */ /* 0x044fe40000000064 */
[C---:B---3--:R-:W-:Y:S01]  /*41a0*/  DFMA R98, R52.reuse, R90, R98 ;  /* 0x0000005a3462722b */ /* 0x048fe20000000062 */
[----:B------:R-:W-:Y:S01]  /*41b0*/  STL.64 [R1+0x28], R104 ;  /* 0x0000286801007387 */ /* 0x000fe20000100a00 */
[C---:B----4-:R-:W-:Y:S02]  /*41c0*/  DFMA R96, R52.reuse, R92, R96 ;  /* 0x0000005c3460722b */ /* 0x050fe40000000060 */
[----:B------:R-:W-:Y:S01]  /*41d0*/  DFMA R62, R52, R94, R62 ;  /* 0x0000005e343e722b */ /* 0x000fe2000000003e */
[----:B------:R-:W-:Y:S01]  /*41e0*/  STL.64 [R1+0x40], R102 ;  /* 0x0000406601007387 */ /* 0x000fe20000100a00 */
[----:B------:R-:W-:-:S03]  /*41f0*/  SHF.R.U32.HI R52, RZ, 0x1, R124 ;  /* 0x00000001ff347819 */ /* 0x000fc6000001167c */
[----:B------:R5:W-:Y:S01]  /*4200*/  STL.64 [R1+0x58], R100 ;  /* 0x0000586401007387 */ /* 0x000be20000100a00 */
[----:B------:R-:W-:-:S03]  /*4210*/  LOP3.LUT R52, R52, 0x1ffe0, RZ, 0xc0, !PT ;  /* 0x0001ffe034347812 */ /* 0x000fc600078ec0ff */
[----:B------:R-:W-:Y:S01]  /*4220*/  STL.64 [R1+0x80], R98 ;  /* 0x0000806201007387 */ /* 0x000fe20000100a00 */
[C---:B------:R-:W-:Y:S01]  /*4230*/  DFMA R60, R54.reuse, R90, R60 ;  /* 0x0000005a363c722b */ /* 0x040fe2000000003c */
[----:B------:R-:W-:Y:S02]  /*4240*/  IMAD.IADD R52, R52, 0x1, R125 ;  /* 0x0000000134347824 */ /* 0x000fe400078e027d */
[----:B------:R-:W-:Y:S04]  /*4250*/  STL.64 [R1+0xf8], R96 ;  /* 0x0000f86001007387 */ /* 0x000fe80000100a00 */
[----:B------:R0:W-:Y:S01]  /*4260*/  STL.64 [R1+0x110], R62 ;  /* 0x0001103e01007387 */ /* 0x0001e20000100a00 */
[----:B------:R-:W-:Y:S01]  /*4270*/  ISETP.GT.U32.AND P0, PT, R52, 0x7f, PT ;  /* 0x0000007f3400780c */ /* 0x000fe20003f04070 */
[----:B-----5:R-:W-:-:S02]  /*4280*/  DFMA R100, R54, R82, R108 ;  /* 0x000000523664722b */ /* 0x020fc4000000006c */
[C---:B0-----:R-:W-:Y:S02]  /*4290*/  DFMA R62, R54.reuse, R80, R106 ;  /* 0x00000050363e722b */ /* 0x041fe4000000006a */
[C---:B------:R-:W-:Y:S02]  /*42a0*/  DFMA R106, R54.reuse, R84, R32 ;  /* 0x00000054366a722b */ /* 0x040fe40000000020 */
[C---:B------:R-:W-:Y:S02]  /*42b0*/  DFMA R32, R54.reuse, R86, R2 ;  /* 0x000000563620722b */ /* 0x040fe40000000002 */
[C---:B------:R-:W-:Y:S01]  /*42c0*/  DFMA R2, R54.reuse, R88, R112 ;  /* 0x000000583602722b */ /* 0x040fe20000000070 */
[----:B------:R-:W-:Y:S04]  /*42d0*/  STL.64 [R1+0x108], R62 ;  /* 0x0001083e01007387 */ /* 0x000fe80000100a00 */
[----:B------:R-:W2:Y:S04]  /*42e0*/  LDL.LU.64 R124, [R1+0x48] ;  /* 0x00004800017c7983 */ /* 0x000ea80000300a00 */
[----:B------:R0:W-:Y:S04]  /*42f0*/  STL.64 [R1], R32 ;  /* 0x0000002001007387 */ /* 0x0001e80000100a00 */
[----:B------:R1:W-:Y:S04]  /*4300*/  STL.64 [R1+0x18], R2 ;  /* 0x0000180201007387 */ /* 0x0003e80000100a00 */
[----:B------:R-:W-:Y:S01]  /*4310*/  STL.64 [R1+0x38], R60 ;  /* 0x0000383c01007387 */ /* 0x000fe20000100a00 */
[----:B0-----:R-:W-:-:S03]  /*4320*/  DFMA R32, R54, R92, R58 ;  /* 0x0000005c3620722b */ /* 0x001fc6000000003a */
[----:B------:R-:W3:Y:S01]  /*4330*/  LDL.LU.64 R108, [R1+0x118] ;  /* 0x00011800016c7983 */ /* 0x000ee20000300a00 */
[----:B-1----:R-:W-:-:S03]  /*4340*/  DFMA R2, R54, R94, R56 ;  /* 0x0000005e3602722b */ /* 0x002fc60000000038 */
[----:B------:R-:W-:Y:S04]  /*4350*/  LDS.128 R60, [R4+0x30] ;  /* 0x00003000043c7984 */ /* 0x000fe80000000c00 */
[----:B------:R0:W-:Y:S04]  /*4360*/  STL.64 [R1+0x50], R32 ;  /* 0x0000502001007387 */ /* 0x0001e80000100a00 */
[----:B------:R-:W4:Y:S04]  /*4370*/  LDL.LU.64 R104, [R1+0x128] ;  /* 0x0001280001687983 */ /* 0x000f280000300a00 */
[----:B------:R1:W-:Y:S04]  /*4380*/  STL.64 [R1+0x100], R2 ;  /* 0x0001000201007387 */ /* 0x0003e80000100a00 */
[----:B------:R-:W5:Y:S04]  /*4390*/  LDL.LU.64 R102, [R1+0x130] ;  /* 0x0001300001667983 */ /* 0x000f680000300a00 */
[----:B------:R-:W5:Y:S04]  /*43a0*/  LDL.LU.64 R98, [R1+0x140] ;  /* 0x0001400001627983 */ /* 0x000f680000300a00 */
[----:B------:R-:W5:Y:S04]  /*43b0*/  LDL.LU.64 R96, [R1+0x148] ;  /* 0x0001480001607983 */ /* 0x000f680000300a00 */
[----:B0-----:R-:W3:Y:S04]  /*43c0*/  LDL.LU.64 R32, [R1+0x150] ;  /* 0x0001500001207983 */ /* 0x001ee80000300a00 */
[----:B-1----:R-:W4:Y:S04]  /*43d0*/  LDL.LU.64 R2, [R1+0xd0] ;  /* 0x0000d00001027983 */ /* 0x002f280000300a00 */
[----:B------:R-:W0:Y:S04]  /*43e0*/  LDS.128 R52, [R4+0x10] ;  /* 0x0000100004347984 */ /* 0x000e280000000c00 */
[----:B------:R-:W1:Y:S01]  /*43f0*/  LDS.128 R56, [R4+0x20] ;  /* 0x0000200004387984 */ /* 0x000e620000000c00 */
[----:B0-----:R-:W-:-:S02]  /*4400*/  DFMA R112, R54, R80, R110 ;  /* 0x000000503670722b */ /* 0x001fc4000000006e */
[-C--:B-1----:R-:W-:Y:S02]  /*4410*/  DFMA R110, R56, R80.reuse, R42 ;  /* 0x00000050386e722b */ /* 0x082fe4000000002a */
[-C--:B------:R-:W-:Y:S02]  /*4420*/  DFMA R40, R58, R80.reuse, R40 ;  /* 0x000000503a28722b */ /* 0x080fe40000000028 */
[-C--:B------:R-:W-:Y:S02]  /*4430*/  DFMA R42, R60, R80.reuse, R50 ;  /* 0x000000503c2a722b */ /* 0x080fe40000000032 */
[-C--:B------:R-:W-:Y:S02]  /*4440*/  DFMA R50, R62, R80.reuse, R64 ;  /* 0x000000503e32722b */ /* 0x080fe40000000040 */
[----:B--2---:R-:W-:-:S07]  /*4450*/  DFMA R124, R52, R80, R124 ;  /* 0x00000050347c722b */ /* 0x004fce000000007c */
[----:B------:R-:W-:Y:S04]  /*4460*/  STL.64 [R1+0xe0], R124 ;  /* 0x0000e07c01007387 */ /* 0x000fe80000100a00 */
[----:B------:R-:W-:Y:S04]  /*4470*/  STL.64 [R1+0xa0], R112 ;  /* 0x0000a07001007387 */ /* 0x000fe80000100a00 */
[----:B------:R-:W-:Y:S04]  /*4480*/  STL.64 [R1+0x88], R110 ;  /* 0x0000886e01007387 */ /* 0x000fe80000100a00 */
[----:B------:R-:W-:Y:S04]  /*4490*/  STL.64 [R1+0x78], R40 ;  /* 0x0000782801007387 */ /* 0x000fe80000100a00 */
[----:B------:R-:W-:Y:S04]  /*44a0*/  STL.64 [R1+0x70], R42 ;  /* 0x0000702a01007387 */ /* 0x000fe80000100a00 */
[----:B------:R0:W-:Y:S02]  /*44b0*/  STL.64 [R1+0x68], R50 ;  /* 0x0000683201007387 */ /* 0x0001e40000100a00 */
[----:B0-----:R-:W-:-:S02]  /*44c0*/  DFMA R50, R54, R82, R116 ;  /* 0x000000523632722b */ /* 0x001fc40000000074 */
[C---:B------:R-:W-:Y:S02]  /*44d0*/  DFMA R116, R54.reuse, R90, R16 ;  /* 0x0000005a3674722b */ /* 0x040fe40000000010 */
[-C--:B------:R-:W-:Y:S02]  /*44e0*/  DFMA R16, R54, R92.reuse, R22 ;  /* 0x0000005c3610722b */ /* 0x080fe40000000016 */
[C---:B---3--:R-:W-:Y:S02]  /*44f0*/  DFMA R32, R52.reuse, R92, R32 ;  /* 0x0000005c3420722b */ /* 0x048fe40000000020 */
[----:B----4-:R-:W-:-:S05]  /*4500*/  DFMA R2, R52, R94, R2 ;  /* 0x0000005e3402722b */ /* 0x010fca0000000002 */
[----:B------:R-:W-:Y:S04]  /*4510*/  STL.64 [R1+0x30], R32 ;  /* 0x0000302001007387 */ /* 0x000fe80000100a00 */
[----:B------:R0:W-:Y:S04]  /*4520*/  STL.64 [R1+0xe8], R2 ;  /* 0x0000e80201007387 */ /* 0x0001e80000100a00 */
[----:B------:R-:W2:Y:S04]  /*4530*/  LDL.LU.64 R22, [R1+0x20] ;  /* 0x0000200001167983 */ /* 0x000ea80000300a00 */
[----:B------:R1:W-:Y:S04]  /*4540*/  STL.64 [R1+0x8], R16 ;  /* 0x0000081001007387 */ /* 0x0003e80000100a00 */
[----:B------:R-:W3:Y:S01]  /*4550*/  LDL.LU.64 R80, [R1+0xa8] ;  /* 0x0000a80001507983 */ /* 0x000ee20000300a00 */
[----:B0-----:R-:W-:-:S02]  /*4560*/  DFMA R2, R54, R94, R28 ;  /* 0x0000005e3602722b */ /* 0x001fc4000000001c */
[C---:B------:R-:W-:Y:S02]  /*4570*/  DFMA R42, R52.reuse, R84, R104 ;  /* 0x00000054342a722b */ /* 0x040fe40000000068 */
[C---:B------:R-:W-:Y:S02]  /*4580*/  DFMA R40, R52.reuse, R82, R108 ;  /* 0x000000523428722b */ /* 0x040fe4000000006c */
[C---:B-----5:R-:W-:Y:S01]  /*4590*/  DFMA R104, R52.reuse, R86, R102 ;  /* 0x000000563468722b */ /* 0x060fe20000000066 */
[----:B------:R0:W-:Y:S01]  /*45a0*/  STL.64 [R1+0x48], R2 ;  /* 0x0000480201007387 */ /* 0x0001e20000100a00 */
[C---:B------:R-:W-:Y:S02]  /*45b0*/  DFMA R110, R52.reuse, R88, R98 ;  /* 0x00000058346e722b */ /* 0x040fe40000000062 */
[----:B------:R-:W-:Y:S01]  /*45c0*/  DFMA R124, R52, R90, R96 ;  /* 0x0000005a347c722b */ /* 0x000fe20000000060 */
[----:B------:R-:W4:Y:S01]  /*45d0*/  LDL.LU.64 R28, [R1+0xb0] ;  /* 0x0000b000011c7983 */ /* 0x000f220000300a00 */
[----:B------:R-:W-:-:S03]  /*45e0*/  DFMA R52, R54, R84, R120 ;  /* 0x000000543634722b */ /* 0x000fc60000000078 */
[----:B------:R-:W5:Y:S04]  /*45f0*/  LDL.LU.64 R64, [R1+0xc0] ;  /* 0x0000c00001407983 */ /* 0x000f680000300a00 */
[----:B------:R-:W5:Y:S01]  /*4600*/  LDL.LU.64 R120, [R1+0xd8] ;  /* 0x0000d80001787983 */ /* 0x000f620000300a00 */
[----:B------:R-:W1:Y:S01]  /*4610*/  LDCU UR4, c[0x0][0x360] ;  /* 0x00006c00ff0477ac */ /* 0x000e620008000800 */
[C---:B------:R-:W-:Y:S02]  /*4620*/  DFMA R108, R56.reuse, R92, R24 ;  /* 0x0000005c386c722b */ /* 0x040fe40000000018 */
[----:B------:R-:W-:Y:S01]  /*4630*/  DFMA R102, R56, R90, R18 ;  /* 0x0000005a3866722b */ /* 0x000fe20000000012 */
[----:B-1----:R-:W-:-:S05]  /*4640*/  IMAD R16, R35, UR4, R34 ;  /* 0x0000000423107c24 */ /* 0x002fca000f8e0222 */
[----:B------:R-:W-:Y:S01]  /*4650*/  SHF.R.U32.HI R17, RZ, 0x1, R16 ;  /* 0x00000001ff117819 */ /* 0x000fe20000011610 */
[----:B------:R-:W-:-:S03]  /*4660*/  IMAD.SHL.U32 R16, R16, 0x2, RZ ;  /* 0x0000000210107824 */ /* 0x000fc600078e00ff */
[----:B------:R-:W-:Y:S02]  /*4670*/  LOP3.LUT R17, R17, 0x1ffe0, RZ, 0xc0, !PT ;  /* 0x0001ffe011117812 */ /* 0x000fe400078ec0ff */
[----:B------:R-:W-:Y:S01]  /*4680*/  LOP3.LUT R16, R16, 0x38, RZ, 0xc0, !PT ;  /* 0x0000003810107812 */ /* 0x000fe200078ec0ff */
[----:B------:R-:W-:Y:S04]  /*4690*/  STL.64 [R1+0x250], R108 ;  /* 0x0002506c01007387 */ /* 0x000fe80000100a00 */
[----:B------:R-:W-:Y:S01]  /*46a0*/  IMAD.IADD R18, R17, 0x1, R16 ;  /* 0x0000000111127824 */ /* 0x000fe200078e0210 */
[C---:B------:R-:W-:Y:S02]  /*46b0*/  DFMA R122, R54.reuse, R86, R122 ;  /* 0x00000056367a722b */ /* 0x040fe4000000007a */
[----:B------:R-:W-:-:S02]  /*46c0*/  DFMA R118, R54, R88, R118 ;  /* 0x000000583676722b */ /* 0x000fc40000000076 */
[C---:B------:R-:W-:Y:S01]  /*46d0*/  DFMA R38, R56.reuse, R82, R38 ;  /* 0x000000523826722b */ /* 0x040fe20000000026 */
[----:B------:R-:W-:Y:S01]  /*46e0*/  ISETP.GT.U32.AND P1, PT, R18, 0x7e, PT ;  /* 0x0000007e1200780c */ /* 0x000fe20003f24070 */
[C---:B------:R-:W-:Y:S02]  /*46f0*/  DFMA R6, R56.reuse, R84, R6 ;  /* 0x000000543806722b */ /* 0x040fe40000000006 */
[C---:B------:R-:W-:Y:S02]  /*4700*/  DFMA R114, R56.reuse, R86, R114 ;  /* 0x000000563872722b */ /* 0x040fe40000000072 */
[C---:B------:R-:W-:Y:S02]  /*4710*/  DFMA R96, R56.reuse, R88, R12 ;  /* 0x000000583860722b */ /* 0x040fe4000000000c */
[----:B------:R-:W-:Y:S02]  /*4720*/  DFMA R32, R56, R94, R30 ;  /* 0x0000005e3820722b */ /* 0x000fe4000000001e */
[----:B------:R-:W-:-:S02]  /*4730*/  DFMA R112, R58, R90, R20 ;  /* 0x0000005a3a70722b */ /* 0x000fc40000000014 */
[-C--:B------:R-:W-:Y:S02]  /*4740*/  DFMA R54, R62, R82.reuse, R66 ;  /* 0x000000523e36722b */ /* 0x080fe40000000042 */
[C---:B------:R-:W-:Y:S02]  /*4750*/  DFMA R56, R60.reuse, R82, R44 ;  /* 0x000000523c38722b */ /* 0x040fe4000000002c */
[----:B------:R-:W-:Y:S01]  /*4760*/  DFMA R66, R60, R84, R46 ;  /* 0x000000543c42722b */ /* 0x000fe2000000002e */
[----:B------:R-:W1:Y:S01]  /*4770*/  LDCU UR7, c[0x0][0x360] ;  /* 0x00006c00ff0777ac */ /* 0x000e620008000800 */
[C---:B0-----:R-:W-:Y:S01]  /*4780*/  DFMA R2, R58.reuse, R94, R48 ;  /* 0x0000005e3a02722b */ /* 0x041fe20000000030 */
[----:B------:R-:W-:Y:S01]  /*4790*/  LDS.128 R44, [R4+0x430] ;  /* 0x00043000042c7984 */ /* 0x000fe20000000c00 */
[----:B------:R-:W-:-:S03]  /*47a0*/  DFMA R98, R58, R92, R26 ;  /* 0x0000005c3a62722b */ /* 0x000fc6000000001a */
[----:B------:R-:W-:Y:S01]  /*47b0*/  LDS.64 R48, [R4+0x408] ;  /* 0x0004080004307984 */ /* 0x000fe20000000a00 */
[C---:B------:R-:W-:Y:S02]  /*47c0*/  DFMA R36, R58.reuse, R82, R36 ;  /* 0x000000523a24722b */ /* 0x040fe40000000024 */
[----:B------:R-:W-:Y:S01]  /*47d0*/  DFMA R8, R58, R84, R8 ;  /* 0x000000543a08722b */ /* 0x000fe20000000008 */
[----:B------:R-:W-:Y:S01]  /*47e0*/  LDS.128 R24, [R4+0x410] ;  /* 0x0004100004187984 */ /* 0x000fe20000000c00 */
[----:B---3--:R-:W-:-:S03]  /*47f0*/  DFMA R16, R60, R88, R80 ;  /* 0x000000583c10722b */ /* 0x008fc60000000050 */
[----:B------:R-:W3:Y:S01]  /*4800*/  LDL.LU.64 R80, [R1+0x10] ;  /* 0x0000100001507983 */ /* 0x000ee20000300a00 */
[C---:B--2---:R-:W-:Y:S02]  /*4810*/  DFMA R12, R60.reuse, R86, R22 ;  /* 0x000000563c0c722b */ /* 0x044fe40000000016 */
[C---:B----4-:R-:W-:Y:S02]  /*4820*/  DFMA R18, R60.reuse, R90, R28 ;  /* 0x0000005a3c12722b */ /* 0x050fe4000000001c */
[----:B-----5:R-:W-:Y:S01]  /*4830*/  DFMA R20, R60, R92, R64 ;  /* 0x0000005c3c14722b */ /* 0x020fe20000000040 */
[----:B-1----:R-:W-:Y:S01]  /*4840*/  IMAD R22, R35, UR7, R34 ;  /* 0x0000000723167c24 */ /* 0x002fe2000f8e0222 */
[C---:B------:R-:W-:Y:S02]  /*4850*/  DFMA R10, R58.reuse, R86, R10 ;  /* 0x000000563a0a722b */ /* 0x040fe4000000000a */
[----:B------:R-:W-:Y:S01]  /*4860*/  DFMA R14, R58, R88, R14 ;  /* 0x000000583a0e722b */ /* 0x000fe2000000000e */
[----:B------:R-:W0:Y:S01]  /*4870*/  LDCU UR4, c[0x0][0x360] ;  /* 0x00006c00ff0477ac */ /* 0x000e220008000800 */
[----:B------:R-:W-:Y:S01]  /*4880*/  DFMA R60, R60, R94, R120 ;  /* 0x0000005e3c3c722b */ /* 0x000fe20000000078 */
[----:B------:R-:W-:Y:S04]  /*4890*/  LDS.128 R28, [R4+0x420] ;  /* 0x00042000041c7984 */ /* 0x000fe80000000c00 */
[----:B------:R-:W2:Y:S01]  /*48a0*/  LDL.LU.64 R120, [R1+0x28] ;  /* 0x0000280001787983 */ /* 0x000ea20000300a00 */
[----:B------:R-:W-:-:S02]  /*48b0*/  CS2R R64, SRZ ;  /* 0x0000000000407805 */ /* 0x000fc4000001ff00 */
[----:B------:R-:W-:-:S04]  /*48c0*/  SHF.R.U32.HI R58, RZ, 0x1, R22 ;  /* 0x00000001ff3a7819 */ /* 0x000fc80000011616 */
[----:B------:R-:W1:Y:S01]  /*48d0*/  @!P1 LDS.64 R64, [R5+0x50] ;  /* 0x0000500005409984 */ /* 0x000e620000000a00 */
[----:B------:R-:W-:Y:S01]  /*48e0*/  IMAD.SHL.U32 R22, R22, 0x2, RZ ;  /* 0x0000000216167824 */ /* 0x000fe200078e00ff */
[----:B------:R-:W-:-:S04]  /*48f0*/  LOP3.LUT R58, R58, 0x1ffe0, RZ, 0xc0, !PT ;  /* 0x0001ffe03a3a7812 */ /* 0x000fc800078ec0ff */
[----:B------:R-:W-:-:S05]  /*4900*/  LOP3.LUT R22, R22, 0x38, RZ, 0xc0, !PT ;  /* 0x0000003816167812 */ /* 0x000fca00078ec0ff */
[----:B------:R-:W-:Y:S01]  /*4910*/  IMAD.IADD R58, R58, 0x1, R22 ;  /* 0x000000013a3a7824 */ /* 0x000fe200078e0216 */
[C---:B------:R-:W-:Y:S01]  /*4920*/  DFMA R82, R62.reuse, R84, R68 ;  /* 0x000000543e52722b */ /* 0x040fe20000000044 */
[----:B------:R-:W4:Y:S01]  /*4930*/  LDCU UR7, c[0x0][0x360] ;  /* 0x00006c00ff0777ac */ /* 0x000f220008000800 */
[----:B------:R-:W-:Y:S01]  /*4940*/  DFMA R70, R62, R86, R70 ;  /* 0x000000563e46722b */ /* 0x000fe20000000046 */
[----:B------:R-:W-:Y:S01]  /*4950*/  LDS.64 R22, [R4+0x440] ;  /* 0x0004400004167984 */ /* 0x000fe20000000a00 */
[----:B------:R-:W-:Y:S01]  /*4960*/  ISETP.GT.U32.AND P1, PT, R58, 0x7d, PT ;  /* 0x0000007d3a00780c */ /* 0x000fe20003f24070 */
[----:B0-----:R-:W-:Y:S01]  /*4970*/  IMAD R58, R35, UR4, R34 ;  /* 0x00000004233a7c24 */ /* 0x001fe2000f8e0222 */
[----:B------:R-:W-:-:S04]  /*4980*/  CS2R R68, SRZ ;  /* 0x0000000000447805 */ /* 0x000fc8000001ff00 */
[----:B------:R-:W-:Y:S01]  /*4990*/  SHF.R.U32.HI R59, RZ, 0x1, R58 ;  /* 0x00000001ff3b7819 */ /* 0x000fe2000001163a */
[----:B------:R-:W-:-:S03]  /*49a0*/  IMAD.SHL.U32 R58, R58, 0x2, RZ ;  /* 0x000000023a3a7824 */ /* 0x000fc600078e00ff */
[----:B------:R-:W-:-:S03]  /*49b0*/  LOP3.LUT R59, R59, 0x1ffe0, RZ, 0xc0, !PT ;  /* 0x0001ffe03b3b7812 */ /* 0x000fc600078ec0ff */
[----:B------:R-:W2:Y:S01]  /*49c0*/  @!P1 LDS.64 R68, [R5+0x98] ;  /* 0x0000980005449984 */ /* 0x000ea20000000a00 */
[----:B------:R-:W-:Y:S01]  /*49d0*/  LOP3.LUT R58, R58, 0x38, RZ, 0xc0, !PT ;  /* 0x000000383a3a7812 */ /* 0x000fe200078ec0ff */
[C---:B------:R-:W-:Y:S02]  /*49e0*/  DFMA R72, R62.reuse, R88, R72 ;  /* 0x000000583e48722b */ /* 0x040fe40000000048 */
[C---:B------:R-:W-:Y:S02]  /*49f0*/  DFMA R74, R62.reuse, R90, R74 ;  /* 0x0000005a3e4a722b */ /* 0x040fe4000000004a */
[C---:B------:R-:W-:Y:S02]  /*4a00*/  DFMA R76, R62.reuse, R92, R76 ;  /* 0x0000005c3e4c722b */ /* 0x040fe4000000004c */
[----:B------:R-:W-:Y:S01]  /*4a10*/  DFMA R62, R62, R94, R78 ;  /* 0x0000005e3e3e722b */ /* 0x000fe2000000004e */
[----:B------:R-:W-:Y:S01]  /*4a20*/  IMAD.IADD R78, R59, 0x1, R58 ;  /* 0x000000013b4e7824 */ /* 0x000fe200078e023a */
[----:B-1----:R-:W-:-:S04]  /*4a30*/  DFMA R58, R24, R64, R100 ;  /* 0x00000040183a722b */ /* 0x002fc80000000064 */
[----:B------:R-:W-:Y:S02]  /*4a40*/  ISETP.GT.U32.AND P1, PT, R78, 0x7c, PT ;  /* 0x0000007c4e00780c */ /* 0x000fe40003f24070 */
[----:B------:R-:W-:-:S11]  /*4a50*/  CS2R R90, SRZ ;  /* 0x00000000005a7805 */ /* 0x000fd6000001ff00 */
[----:B------:R-:W0:Y:S01]  /*4a60*/  @!P1 LDS.64 R90, [R5+0xe0] ;  /* 0x0000e000055a9984 */ /* 0x000e220000000a00 */
[----:B---3--:R-:W-:-:S03]  /*4a70*/  DFMA R84, R48, R64, R80 ;  /* 0x000000403054722b */ /* 0x008fc60000000050 */
[----:B------:R-:W3:Y:S04]  /*4a80*/  LDL.LU.64 R80, [R1+0x40] ;  /* 0x0000400001507983 */ /* 0x000ee80000300a00 */
[----:B------:R-:W-:Y:S04]  /*4a90*/  STL.64 [R1+0x60], R84 ;  /* 0x0000605401007387 */ /* 0x000fe80000100a00 */
[----:B------:R-:W5:Y:S04]  /*4aa0*/  LDL.LU.64 R88, [R1] ;  /* 0x0000000001587983 */ /* 0x000f680000300a00 */
[----:B------:R1:W-:Y:S04]  /*4ab0*/  STL.64 [R1+0x20], R58 ;  /* 0x0000203a01007387 */ /* 0x0003e80000100a00 */
[----:B------:R-:W5:Y:S01]  /*4ac0*/  LDL.LU.64 R108, [R1+0x58] ;  /* 0x00005800016c7983 */ /* 0x000f620000300a00 */
[----:B-1----:R-:W-:Y:S01]  /*4ad0*/  DFMA R58, R44, R64, R36 ;  /* 0x000000402c3a722b */ /* 0x002fe20000000024 */
[----:B----4-:R-:W-:-:S05]  /*4ae0*/  IMAD R36, R35, UR7, R34 ;  /* 0x0000000723247c24 */ /* 0x010fca000f8e0222 */
[----:B------:R-:W-:Y:S01]  /*4af0*/  SHF.R.U32.HI R37, RZ, 0x1, R36 ;  /* 0x00000001ff257819 */ /* 0x000fe20000011624 */
[----:B------:R-:W-:-:S03]  /*4b00*/  IMAD.SHL.U32 R36, R36, 0x2, RZ ;  /* 0x0000000224247824 */ /* 0x000fc600078e00ff */
[----:B------:R-:W-:Y:S02]  /*4b10*/  LOP3.LUT R37, R37, 0x1ffe0, RZ, 0xc0, !PT ;  /* 0x0001ffe025257812 */ /* 0x000fe400078ec0ff */
[----:B------:R-:W-:-:S05]  /*4b20*/  LOP3.LUT R36, R36, 0x38, RZ, 0xc0, !PT ;  /* 0x0000003824247812 */ /* 0x000fca00078ec0ff */
[----:B------:R-:W-:-:S05]  /*4b30*/  IMAD.IADD R36, R37, 0x1, R36 ;  /* 0x0000000125247824 */ /* 0x000fca00078e0224 */
[----:B------:R-:W-:Y:S01]  /*4b40*/  ISETP.GT.U32.AND P1, PT, R36, 0x7b, PT ;  /* 0x0000007b2400780c */ /* 0x000fe20003f24070 */
[-C--:B--2---:R-:W-:Y:S01]  /*4b50*/  DFMA R36, R48, R68.reuse, R120 ;  /* 0x000000443024722b */ /* 0x084fe20000000078 */
[----:B------:R-:W2:Y:S01]  /*4b60*/  LDL.LU.64 R120, [R1+0x18] ;  /* 0x0000180001787983 */ /* 0x000ea20000300a00 */
[----:B------:R-:W1:Y:S01]  /*4b70*/  LDCU UR4, c[0x0][0x360] ;  /* 0x00006c00ff0477ac */ /* 0x000e620008000800 */
[----:B------:R-:W-:Y:S01]  /*4b80*/  CS2R R92, SRZ ;  /* 0x00000000005c7805 */ /* 0x000fe2000001ff00 */
[----:B------:R-:W-:-:S08]  /*4b90*/  DFMA R86, R44, R68, R8 ;  /* 0x000000442c56722b */ /* 0x000fd00000000008 */
[----:B------:R-:W4:Y:S01]  /*4ba0*/  @!P1 LDS.64 R92, [R5+0x128] ;  /* 0x00012800055c9984 */ /* 0x000f220000000a00 */
[----:B-1----:R-:W-:Y:S01]  /*4bb0*/  IMAD R8, R35, UR4, R34 ;  /* 0x0000000423087c24 */ /* 0x002fe2000f8e0222 */
[----:B------:R-:W1:Y:S01]  /*4bc0*/  LDCU UR4, c[0x0][0x360] ;  /* 0x00006c00ff0477ac */ /* 0x000e620008000800 */
[----:B------:R-:W1:Y:S03]  /*4bd0*/  LDCU UR7, c[0x0][0x360] ;  /* 0x00006c00ff0777ac */ /* 0x000e660008000800 */
[----:B------:R-:W-:Y:S01]  /*4be0*/  SHF.R.U32.HI R9, RZ, 0x1, R8 ;  /* 0x00000001ff097819 */ /* 0x000fe20000011608 */
[----:B------:R-:W-:-:S03]  /*4bf0*/  IMAD.SHL.U32 R8, R8, 0x2, RZ ;  /* 0x0000000208087824 */ /* 0x000fc600078e00ff */
[----:B------:R-:W-:Y:S02]  /*4c00*/  LOP3.LUT R9, R9, 0x1ffe0, RZ, 0xc0, !PT ;  /* 0x0001ffe009097812 */ /* 0x000fe400078ec0ff */
[----:B------:R-:W-:Y:S01]  /*4c10*/  LOP3.LUT R8, R8, 0x38, RZ, 0xc0, !PT ;  /* 0x0000003808087812 */ /* 0x000fe200078ec0ff */
[-C--:B------:R-:W-:Y:S02]  /*4c20*/  DFMA R40, R26, R64.reuse, R40 ;  /* 0x000000401a28722b */ /* 0x080fe40000000028 */
[-C--:B------:R-:W-:Y:S02]  /*4c30*/  DFMA R50, R28, R64.reuse, R50 ;  /* 0x000000401c32722b */ /* 0x080fe40000000032 */
[-C--:B------:R-:W-:Y:S01]  /*4c40*/  DFMA R38, R30, R64.reuse, R38 ;  /* 0x000000401e26722b */ /* 0x080fe20000000026 */
[----:B------:R-:W-:Y:S01]  /*4c50*/  IMAD.IADD R94, R9, 0x1, R8 ;  /* 0x00000001095e7824 */ /* 0x000fe200078e0208 */
[-C--:B------:R-:W-:Y:S02]  /*4c60*/  DFMA R56, R46, R64.reuse, R56 ;  /* 0x000000402e38722b */ /* 0x080fe40000000038 */
[----:B------:R-:W-:-:S02]  /*4c70*/  DFMA R54, R22, R64, R54 ;  /* 0x000000401636722b */ /* 0x000fc40000000036 */
[-C--:B------:R-:W-:Y:S02]  /*4c80*/  DFMA R64, R24, R68.reuse, R106 ;  /* 0x000000441840722b */ /* 0x080fe4000000006a */
[-C--:B------:R-:W-:Y:S02]  /*4c90*/  DFMA R42, R26, R68.reuse, R42 ;  /* 0x000000441a2a722b */ /* 0x080fe4000000002a */
[-C--:B------:R-:W-:Y:S02]  /*4ca0*/  DFMA R52, R28, R68.reuse, R52 ;  /* 0x000000441c34722b */ /* 0x080fe40000000034 */
[-C--:B------:R-:W-:Y:S02]  /*4cb0*/  DFMA R6, R30, R68.reuse, R6 ;  /* 0x000000441e06722b */ /* 0x080fe40000000006 */
[-C--:B------:R-:W-:Y:S02]  /*4cc0*/  DFMA R84, R46, R68.reuse, R66 ;  /* 0x000000442e54722b */ /* 0x080fe40000000042 */
[----:B------:R-:W-:-:S02]  /*4cd0*/  DFMA R82, R22, R68, R82 ;  /* 0x000000441652722b */ /* 0x000fc40000000052 */
[-C--:B0-----:R-:W-:Y:S02]  /*4ce0*/  DFMA R68, R26, R90.reuse, R104 ;  /* 0x0000005a1a44722b */ /* 0x081fe40000000068 */
[-C--:B------:R-:W-:Y:S02]  /*4cf0*/  DFMA R66, R28, R90.reuse, R122 ;  /* 0x0000005a1c42722b */ /* 0x080fe4000000007a */
[-C--:B------:R-:W-:Y:S01]  /*4d00*/  DFMA R8, R30, R90.reuse, R114 ;  /* 0x0000005a1e08722b */ /* 0x080fe20000000072 */
[----:B------:R-:W2:Y:S01]  /*4d10*/  LDL.LU.64 R122, [R1+0x38] ;  /* 0x00003800017a7983 */ /* 0x000ea20000300a00 */
[-C--:B------:R-:W-:Y:S02]  /*4d20*/  DFMA R10, R44, R90.reuse, R10 ;  /* 0x0000005a2c0a722b */ /* 0x080fe4000000000a */
[----:B------:R-:W-:Y:S01]  /*4d30*/  DFMA R70, R22, R90, R70 ;  /* 0x0000005a1646722b */ /* 0x000fe20000000046 */
[----:B------:R-:W-:Y:S02]  /*4d40*/  ISETP.GT.U32.AND P1, PT, R94, 0x7a, PT ;  /* 0x0000007a5e00780c */ /* 0x000fe40003f24070 */
[----:B------:R-:W2:Y:S01]  /*4d50*/  LDL.LU.64 R94, [R1+0x80] ;  /* 0x00008000015e7983 */ /* 0x000ea20000300a00 */
[----:B----4-:R-:W-:-:S02]  /*4d60*/  DFMA R96, R30, R92, R96 ;  /* 0x0000005c1e60722b */ /* 0x010fc40000000060 */
[----:B------:R-:W-:Y:S02]  /*4d70*/  DFMA R16, R46, R92, R16 ;  /* 0x0000005c2e10722b */ /* 0x000fe40000000010 */
[-C--:B---3--:R-:W-:Y:S02]  /*4d80*/  DFMA R80, R48, R90.reuse, R80 ;  /* 0x0000005a3050722b */ /* 0x088fe40000000050 */
[-C--:B-----5:R-:W-:Y:S02]  /*4d90*/  DFMA R78, R24, R90.reuse, R88 ;  /* 0x0000005a184e722b */ /* 0x0a0fe40000000058 */
[----:B------:R-:W-:Y:S01]  /*4da0*/  DFMA R88, R46, R90, R12 ;  /* 0x0000005a2e58722b */ /* 0x000fe2000000000c */
[C-C-:B-1----:R-:W-:Y:S02]  /*4db0*/  IMAD R91, R35.reuse, UR4, R34.reuse ;  /* 0x00000004235b7c24 */ /* 0x142fe4000f8e0222 */
[----:B------:R-:W-:-:S03]  /*4dc0*/  IMAD R90, R35, UR7, R34 ;  /* 0x00000007235a7c24 */ /* 0x000fc6000f8e0222 */
[----:B------:R-:W-:Y:S01]  /*4dd0*/  SHF.R.U32.HI R12, RZ, 0x1, R91 ;  /* 0x00000001ff0c7819 */ /* 0x000fe2000001165b */
[----:B------:R-:W-:Y:S01]  /*4de0*/  IMAD.SHL.U32 R91, R91, 0x2, RZ ;  /* 0x000000025b5b7824 */ /* 0x000fe200078e00ff */
[----:B------:R-:W-:Y:S01]  /*4df0*/  SHF.R.U32.HI R13, RZ, 0x1, R90 ;  /* 0x00000001ff0d7819 */ /* 0x000fe2000001165a */
[----:B------:R-:W-:Y:S01]  /*4e00*/  IMAD.SHL.U32 R90, R90, 0x2, RZ ;  /* 0x000000025a5a7824 */ /* 0x000fe200078e00ff */
[----:B------:R-:W-:Y:S02]  /*4e10*/  LOP3.LUT R12, R12, 0x1ffe0, RZ, 0xc0, !PT ;  /* 0x0001ffe00c0c7812 */ /* 0x000fe400078ec0ff */
[----:B------:R-:W-:Y:S02]  /*4e20*/  LOP3.LUT R91, R91, 0x38, RZ, 0xc0, !PT ;  /* 0x000000385b5b7812 */ /* 0x000fe400078ec0ff */
[----:B------:R-:W-:Y:S02]  /*4e30*/  LOP3.LUT R13, R13, 0x1ffe0, RZ, 0xc0, !PT ;  /* 0x0001ffe00d0d7812 */ /* 0x000fe400078ec0ff */
[----:B------:R-:W-:Y:S01]  /*4e40*/  LOP3.LUT R90, R90, 0x38, RZ, 0xc0, !PT ;  /* 0x000000385a5a7812 */ /* 0x000fe200078ec0ff */
[----:B------:R-:W-:Y:S01]  /*4e50*/  DFMA R100, R48, R92, R108 ;  /* 0x0000005c3064722b */ /* 0x000fe2000000006c */
[----:B------:R-:W-:-:S03]  /*4e60*/  IMAD.IADD R12, R12, 0x1, R91 ;  /* 0x000000010c0c7824 */ /* 0x000fc600078e025b */
[----:B------:R-:W-:Y:S01]  /*4e70*/  IMAD.IADD R13, R13, 0x1, R90 ;  /* 0x000000010d0d7824 */ /* 0x000fe200078e025a */
[-C--:B------:R-:W-:Y:S02]  /*4e80*/  DFMA R90, R26, R92.reuse, R110 ;  /* 0x0000005c1a5a722b */ /* 0x080fe4000000006e */
[----:B------:R0:W-:Y:S01]  /*4e90*/  STL.64 [R1+0xd8], R100 ;  /* 0x0000d86401007387 */ /* 0x0001e20000100a00 */
[-C--:B--2---:R-:W-:Y:S02]  /*4ea0*/  DFMA R104, R24, R92.reuse, R120 ;  /* 0x0000005c1868722b */ /* 0x084fe40000000078 */
[----:B0-----:R-:W-:-:S05]  /*4eb0*/  DFMA R100, R28, R92, R118 ;  /* 0x0000005c1c64722b */ /* 0x001fca0000000076 */
[----:B------:R-:W-:Y:S04]  /*4ec0*/  STL.64 [R1+0xd0], R104 ;  /* 0x0000d06801007387 */ /* 0x000fe80000100a00 */
[----:B------:R0:W-:Y:S04]  /*4ed0*/  STL.64 [R1+0xc8], R90 ;  /* 0x0000c85a01007387 */ /* 0x0001e80000100a00 */
[----:B------:R1:W-:Y:S01]  /*4ee0*/  STL.64 [R1+0xc0], R100 ;  /* 0x0000c06401007387 */ /* 0x0003e20000100a00 */
[-C--:B0-----:R-:W-:Y:S02]  /*4ef0*/  DFMA R90, R44, R92.reuse, R14 ;  /* 0x0000005c2c5a722b */ /* 0x081fe4000000000e */
[----:B------:R-:W-:Y:S01]  /*4f00*/  DFMA R14, R22, R92, R72 ;  /* 0x0000005c160e722b */ /* 0x000fe20000000048 */
[----:B------:R-:W-:Y:S04]  /*4f10*/  STL.64 [R1+0xb8], R96 ;  /* 0x0000b86001007387 */ /* 0x000fe80000100a00 */
[----:B------:R-:W-:Y:S04]  /*4f20*/  STL.64 [R1+0xb0], R90 ;  /* 0x0000b05a01007387 */ /* 0x000fe80000100a00 */
[----:B------:R-:W2:Y:S04]  /*4f30*/  LDL.LU.64 R114, [R1+0xf8] ;  /* 0x0000f80001727983 */ /* 0x000ea80000300a00 */
[----:B------:R-:W-:Y:S04]  /*4f40*/  STL.64 [R1+0xa8], R16 ;  /* 0x0000a81001007387 */ /* 0x000fe80000100a00 */
[----:B------:R-:W3:Y:S04]  /*4f50*/  LDL.LU.64 R120, [R1+0x50] ;  /* 0x0000500001787983 */ /* 0x000ee80000300a00 */
[----:B------:R0:W-:Y:S04]  /*4f60*/  STL.64 [R1+0x98], R14 ;  /* 0x0000980e01007387 */ /* 0x0001e80000100a00 */
[----:B------:R-:W4:Y:S01]  /*4f70*/  LDL.LU.64 R108, [R1+0x8] ;  /* 0x00000800016c7983 */ /* 0x000f220000300a00 */
[----:B------:R-:W-:-:S02]  /*4f80*/  ISETP.GT.U32.AND P2, PT, R12, 0x79, PT ;  /* 0x000000790c00780c */ /* 0x000fc40003f44070 */
[----:B------:R-:W-:Y:S02]  /*4f90*/  ISETP.GT.U32.AND P3, PT, R13, 0x78, PT ;  /* 0x000000780d00780c */ /* 0x000fe40003f64070 */
[----:B------:R-:W-:Y:S01]  /*4fa0*/  CS2R R12, SRZ ;  /* 0x00000000000c7805 */ /* 0x000fe2000001ff00 */
[----:B-1----:R-:W5:Y:S01]  /*4fb0*/  LDL.LU.64 R100, [R1+0xe0] ;  /* 0x0000e00001647983 */ /* 0x002f620000300a00 */
[----:B0-----:R-:W-:-:S03]  /*4fc0*/  CS2R R14, SRZ ;  /* 0x00000000000e7805 */ /* 0x001fc6000001ff00 */
[----:B------:R-:W5:Y:S04]  /*4fd0*/  LDL.LU.64 R104, [R1+0x88] ;  /* 0x0000880001687983 */ /* 0x000f680000300a00 */
[----:B------:R-:W5:Y:S04]  /*4fe0*/  LDL.LU.64 R106, [R1+0x78] ;  /* 0x00007800016a7983 */ /* 0x000f680000300a00 */
[----:B------:R-:W0:Y:S04]  /*4ff0*/  @!P1 LDS.64 R14, [R5+0x170] ;  /* 0x00017000050e9984 */ /* 0x000e280000000a00 */
[----:B------:R-:W4:Y:S04]  /*5000*/  @!P2 LDS.64 R12, [R5+0x1b8] ;  /* 0x0001b800050ca984 */ /* 0x000f280000000a00 */
[----:B------:R-:W5:Y:S01]  /*5010*/  LDL.LU.64 R118, [R1+0xe8] ;  /* 0x0000e80001767983 */ /* 0x000f620000300a00 */
[----:B0-----:R-:W-:-:S02]  /*5020*/  DFMA R72, R48, R14, R94 ;  /* 0x0000000e3048722b */ /* 0x001fc4000000005e */
[-C--:B------:R-:W-:Y:S01]  /*5030*/  DFMA R92, R24, R14.reuse, R122 ;  /* 0x0000000e185c722b */ /* 0x080fe2000000007a */
[----:B------:R-:W5:Y:S01]  /*5040*/  LDL.LU.64 R122, [R1+0x48] ;  /* 0x00004800017a7983 */ /* 0x000f620000300a00 */
[----:B------:R-:W-:-:S03]  /*5050*/  DFMA R90, R26, R14, R124 ;  /* 0x0000000e1a5a722b */ /* 0x000fc6000000007c */
[----:B------:R0:W-:Y:S01]  /*5060*/  STL.64 [R1+0x90], R72 ;  /* 0x0000904801007387 */ /* 0x0001e20000100a00 */
[----:B------:R-:W-:-:S03]  /*5070*/  DFMA R94, R30, R14, R102 ;  /* 0x0000000e1e5e722b */ /* 0x000fc60000000066 */
[----:B------:R-:W5:Y:S01]  /*5080*/  LDL.LU.64 R124, [R1+0x30] ;  /* 0x00003000017c7983 */ /* 0x000f620000300a00 */
[-C--:B------:R-:W-:Y:S02]  /*5090*/  DFMA R96, R46, R14.reuse, R18 ;  /* 0x0000000e2e60722b */ /* 0x080fe40000000012 */
[-C--:B------:R-:W-:Y:S02]  /*50a0*/  DFMA R112, R44, R14.reuse, R112 ;  /* 0x0000000e2c70722b */ /* 0x080fe40000000070 */
[-C--:B------:R-:W-:Y:S02]  /*50b0*/  DFMA R74, R22, R14.reuse, R74 ;  /* 0x0000000e164a722b */ /* 0x080fe4000000004a */
[C---:B0-----:R-:W-:Y:S01]  /*50c0*/  DFMA R72, R28.reuse, R14, R116 ;  /* 0x0000000e1c48722b */ /* 0x041fe20000000074 */
[----:B------:R-:W5:Y:S04]  /*50d0*/  LDL.LU.64 R116, [R1+0x100] ;  /* 0x0001000001747983 */ /* 0x000f680000300a00 */
[----:B------:R-:W5:Y:S04]  /*50e0*/  LDL.LU.64 R102, [R1+0xa0] ;  /* 0x0000a00001667983 */ /* 0x000f680000300a00 */
[----:B------:R-:W5:Y:S04]  /*50f0*/  LDL.LU.64 R18, [R1+0x110] ;  /* 0x0001100001127983 */ /* 0x000f680000300a00 */
[----:B------:R-:W5:Y:S01]  /*5100*/  LDL.LU.64 R14, [R1+0x68] ;  /* 0x00006800010e7983 */ /* 0x000f620000300a00 */
[----:B----4-:R-:W-:-:S07]  /*5110*/  DFMA R108, R28, R12, R108 ;  /* 0x0000000c1c6c722b */ /* 0x010fce000000006c */
[----:B------:R0:W-:Y:S04]  /*5120*/  STL.64 [R1+0x80], R108 ;  /* 0x0000806c01007387 */ /* 0x0001e80000100a00 */
[----:B0-----:R-:W4:Y:S01]  /*5130*/  LDL.LU.64 R108, [R1+0x250] ;  /* 0x00025000016c7983 */ /* 0x001f220000300a00 */
[-C--:B------:R-:W-:Y:S02]  /*5140*/  DFMA R98, R44, R12.reuse, R98 ;  /* 0x0000000c2c62722b */ /* 0x080fe40000000062 */
[----:B------:R-:W-:Y:S01]  /*5150*/  DFMA R20, R46, R12, R20 ;  /* 0x0000000c2e14722b */ /* 0x000fe20000000014 */
[----:B------:R-:W-:Y:S02]  /*5160*/  CS2R R110, SRZ ;  /* 0x00000000006e7805 */ /* 0x000fe4000001ff00 */
[----:B------:R-:W-:-:S04]  /*5170*/  CS2R R16, SRZ ;  /* 0x0000000000107805 */ /* 0x000fc8000001ff00 */
[----:B------:R-:W0:Y:S04]  /*5180*/  @!P0 LDS.64 R110, [R5+0x8] ;  /* 0x00000800056e8984 */ /* 0x000e280000000a00 */
[----:B------:R-:W1:Y:S01]  /*5190*/  @!P3 LDS.64 R16, [R5+0x200] ;  /* 0x000200000510b984 */ /* 0x000e620000000a00 */
[----:B----4-:R-:W-:-:S07]  /*51a0*/  DFMA R108, R30, R12, R108 ;  /* 0x0000000c1e6c722b */ /* 0x010fce000000006c */
[----:B------:R4:W-:Y:S04]  /*51b0*/  STL.64 [R1+0x58], R108 ;  /* 0x0000586c01007387 */ /* 0x0009e80000100a00 */
[----:B----4-:R-:W4:Y:S04]  /*51c0*/  LDL.LU.64 R108, [R1+0x70] ;  /* 0x00007000016c7983 */ /* 0x010f280000300a00 */
[----:B------:R2:W-:Y:S04]  /*51d0*/  STL.64 [R1+0x50], R98 ;  /* 0x0000506201007387 */ /* 0x0005e80000100a00 */
[----:B--2---:R-:W2:Y:S04]  /*51e0*/  LDL.LU.64 R98, [R1+0x108] ;  /* 0x0001080001627983 */ /* 0x004ea80000300a00 */
[----:B------:R3:W-:Y:S04]  /*51f0*/  STL.64 [R1+0x38], R20 ;  /* 0x0000381401007387 */ /* 0x0007e80000100a00 */
[----:B---3--:R-:W3:Y:S01]  /*5200*/  LDL.LU.64 R20, [R1+0x120] ;  /* 0x0001200001147983 */ /* 0x008ee20000300a00 */
[----:B------:R-:W3:Y:S01]  /*5210*/  LDCU UR4, c[0x0][0x360] ;  /* 0x00006c00ff0477ac */ /* 0x000ee20008000800 */
[----:B------:R-:W-:-:S02]  /*5220*/  DFMA R114, R48, R12, R114 ;  /* 0x0000000c3072722b */ /* 0x000fc40000000072 */
[-C--:B------:R-:W-:Y:S02]  /*5230*/  DFMA R120, R24, R12.reuse, R120 ;  /* 0x0000000c1878722b */ /* 0x080fe40000000078 */
[-C--:B-----5:R-:W-:Y:S02]  /*5240*/  DFMA R124, R26, R12.reuse, R124 ;  /* 0x0000000c1a7c722b */ /* 0x0a0fe4000000007c */
[----:B------:R-:W-:Y:S02]  /*5250*/  DFMA R12, R22, R12, R76 ;  /* 0x0000000c160c722b */ /* 0x000fe4000000004c */
[-C--:B0-----:R-:W-:Y:S02]  /*5260*/  DFMA R100, R26, R110.reuse, R100 ;  /* 0x0000006e1a64722b */ /* 0x081fe40000000064 */
[-C--:B------:R-:W-:Y:S02]  /*5270*/  DFMA R102, R28, R110.reuse, R102 ;  /* 0x0000006e1c66722b */ /* 0x080fe40000000066 */
[----:B------:R-:W-:-:S02]  /*5280*/  DFMA R104, R30, R110, R104 ;  /* 0x0000006e1e68722b */ /* 0x000fc40000000068 */
[----:B------:R-:W-:Y:S01]  /*5290*/  DFMA R106, R44, R110, R106 ;  /* 0x0000006e2c6a722b */ /* 0x000fe2000000006a */
[----:B------:R1:W-:Y:S01]  /*52a0*/  STL.64 [R1+0x30], R12 ;  /* 0x0000300c01007387 */ /* 0x0003e20000100a00 */
[----:B------:R-:W0:Y:S01]  /*52b0*/  LDCU UR7, c[0x0][0x360] ;  /* 0x00006c00ff0777ac */ /* 0x000e220008000800 */
[-C--:B-1----:R-:W-:Y:S01]  /*52c0*/  DFMA R12, R24, R16.reuse, R116 ;  /* 0x00000010180c722b */ /* 0x082fe20000000074 */
[----:B------:R-:W1:Y:S01]  /*52d0*/  LDCU UR8, c[0x0][0x360] ;  /* 0x00006c00ff0877ac */ /* 0x000e620008000800 */
[----:B------:R-:W-:Y:S02]  /*52e0*/  DFMA R2, R44, R16, R2 ;  /* 0x000000102c02722b */ /* 0x000fe40000000002 */
[-C--:B----4-:R-:W-:Y:S02]  /*52f0*/  DFMA R108, R46, R110.reuse, R108 ;  /* 0x0000006e2e6c722b */ /* 0x090fe4000000006c */
[-C--:B--2---:R-:W-:Y:S02]  /*5300*/  DFMA R98, R24, R110.reuse, R98 ;  /* 0x0000006e1862722b */ /* 0x084fe40000000062 */
[----:B---3--:R-:W-:-:S02]  /*5310*/  DFMA R76, R48, R110, R20 ;  /* 0x0000006e304c722b */ /* 0x008fc40000000014 */
[----:B------:R-:W-:Y:S02]  /*5320*/  DFMA R110, R22, R110, R14 ;  /* 0x0000006e166e722b */ /* 0x000fe4000000000e */
[----:B------:R-:W-:-:S07]  /*5330*/  DFMA R14, R48, R16, R18 ;  /* 0x00000010300e722b */ /* 0x000fce0000000012 */
[----:B------:R-:W-:Y:S04]  /*5340*/  STL.64 [R1+0x18], R14 ;  /* 0x0000180e01007387 */ /* 0x000fe80000100a00 */
[----:B------:R2:W-:Y:S02]  /*5350*/  STL.64 [R1+0x10], R12 ;  /* 0x0000100c01007387 */ /* 0x0005e40000100a00 */
[C---:B--2---:R-:W-:Y:S01]  /*5360*/  IMAD R12, R35.reuse, UR4, R34 ;  /* 0x00000004230c7c24 */ /* 0x044fe2000f8e0222 */
[----:B------:R-:W2:Y:S03]  /*5370*/  LDCU UR4, c[0x0][0x360] ;  /* 0x00006c00ff0477ac */ /* 0x000ea60008000800 */
[----:B------:R-:W-:Y:S01]  /*5380*/  IMAD.SHL.U32 R15, R12, 0x2, RZ ;  /* 0x000000020c0f7824 */ /* 0x000fe200078e00ff */
[----:B------:R-:W-:Y:S01]  /*5390*/  SHF.R.U32.HI R14, RZ, 0x1, R12 ;  /* 0x00000001ff0e7819 */ /* 0x000fe2000001160c */
[----:B0-----:R-:W-:-:S03]  /*53a0*/  IMAD R13, R35, UR7, R34 ;  /* 0x00000007230d7c24 */ /* 0x001fc6000f8e0222 */
[----:B------:R-:W-:Y:S02]  /*53b0*/  LOP3.LUT R14, R14, 0x1ffe0, RZ, 0xc0, !PT ;  /* 0x0001ffe00e0e7812 */ /* 0x000fe400078ec0ff */
[----:B------:R-:W-:Y:S02]  /*53c0*/  LOP3.LUT R15, R15, 0x38, RZ, 0xc0, !PT ;  /* 0x000000380f0f7812 */ /* 0x000fe400078ec0ff */
[----:B------:R-:W-:Y:S01]  /*53d0*/  SHF.R.U32.HI R12, RZ, 0x1, R13 ;  /* 0x00000001ff0c7819 */ /* 0x000fe2000001160d */
[----:B------:R-:W-:Y:S02]  /*53e0*/  IMAD.SHL.U32 R13, R13, 0x2, RZ ;  /* 0x000000020d0d7824 */ /* 0x000fe400078e00ff */
[----:B------:R-:W-:Y:S02]  /*53f0*/  IMAD.IADD R14, R14, 0x1, R15 ;  /* 0x000000010e0e7824 */ /* 0x000fe400078e020f */
[----:B--2---:R-:W-:Y:S01]  /*5400*/  IMAD R15, R35, UR4, R34 ;  /* 0x00000004230f7c24 */ /* 0x004fe2000f8e0222 */
[----:B------:R-:W-:-:S02]  /*5410*/  LOP3.LUT R12, R12, 0x1ffe0, RZ, 0xc0, !PT ;  /* 0x0001ffe00c0c7812 */ /* 0x000fc400078ec0ff */
[----:B------:R-:W-:Y:S02]  /*5420*/  ISETP.GT.U32.AND P0, PT, R14, 0x7f, PT ;  /* 0x0000007f0e00780c */ /* 0x000fe40003f04070 */
[----:B------:R-:W-:Y:S02]  /*5430*/  LOP3.LUT R13, R13, 0x38, RZ, 0xc0, !PT ;  /* 0x000000380d0d7812 */ /* 0x000fe400078ec0ff */
[----:B------:R-:W-:Y:S01]  /*5440*/  SHF.R.U32.HI R14, RZ, 0x1, R15 ;  /* 0x00000001ff0e7819 */ /* 0x000fe2000001160f */
[----:B------:R-:W-:Y:S02]  /*5450*/  IMAD.SHL.U32 R15, R15, 0x2, RZ ;  /* 0x000000020f0f7824 */ /* 0x000fe400078e00ff */
[----:B------:R-:W-:Y:S01]  /*5460*/  IMAD.IADD R12, R12, 0x1, R13 ;  /* 0x000000010c0c7824 */ /* 0x000fe200078e020d */
[----:B------:R-:W-:Y:S02]  /*5470*/  LOP3.LUT R14, R14, 0x1ffe0, RZ, 0xc0, !PT ;  /* 0x0001ffe00e0e7812 */ /* 0x000fe400078ec0ff */
[----:B------:R-:W-:Y:S01]  /*5480*/  LOP3.LUT R15, R15, 0x38, RZ, 0xc0, !PT ;  /* 0x000000380f0f7812 */ /* 0x000fe200078ec0ff */
[----:B------:R-:W-:Y:S01]  /*5490*/  DFMA R18, R28, R16, R122 ;  /* 0x000000101c12722b */ /* 0x000fe2000000007a */
[----:B------:R-:W-:-:S03]  /*54a0*/  ISETP.GT.U32.AND P1, PT, R12, 0x7e, PT ;  /* 0x0000007e0c00780c */ /* 0x000fc60003f24070 */
[----:B------:R-:W-:Y:S01]  /*54b0*/  IMAD.IADD R12, R14, 0x1, R15 ;  /* 0x000000010e0c7824 */ /* 0x000fe200078e020f */
[-C--:B------:R-:W-:Y:S02]  /*54c0*/  DFMA R14, R30, R16.reuse, R32 ;  /* 0x000000101e0e722b */ /* 0x080fe40000000020 */
[-C--:B------:R-:W-:Y:S01]  /*54d0*/  DFMA R48, R26, R16.reuse, R118 ;  /* 0x000000101a30722b */ /* 0x080fe20000000076 */
[----:B------:R1:W-:Y:S01]  /*54e0*/  STL.64 [R1+0x110], R18 ;  /* 0x0001101201007387 */ /* 0x0003e20000100a00 */
[----:B------:R-:W-:-:S03]  /*54f0*/  DFMA R122, R46, R16, R60 ;  /* 0x000000102e7a722b */ /* 0x000fc6000000003c */
[----:B------:R-:W2:Y:S04]  /*5500*/  LDL.LU.64 R118, [R1+0x20] ;  /* 0x0000200001767983 */ /* 0x000ea80000300a00 */
[----:B------:R-:W-:Y:S04]  /*5510*/  STL.64 [R1+0x8], R14 ;  /* 0x0000080e01007387 */ /* 0x000fe80000100a00 */
[----:B------:R-:W-:Y:S04]  /*5520*/  STL.64 [R1], R2 ;  /* 0x0000000201007387 */ /* 0x000fe80000100a00 */
[----:B------:R-:W3:Y:S01]  /*5530*/  LDL.LU.64 R60, [R1+0x60] ;  /* 0x00006000013c7983 */ /* 0x000ee20000300a00 */
[----:B-1----:R-:W-:Y:S01]  /*5540*/  IMAD R18, R35, UR8, R34 ;  /* 0x0000000823127c24 */ /* 0x002fe2000f8e0222 */
[----:B------:R-:W-:-:S02]  /*5550*/  CS2R R30, SRZ ;  /* 0x00000000001e7805 */ /* 0x000fc4000001ff00 */
[----:B------:R-:W-:Y:S01]  /*5560*/  ISETP.GT.U32.AND P3, PT, R12, 0x7c, PT ;  /* 0x0000007c0c00780c */ /* 0x000fe20003f64070 */
[----:B------:R-:W-:Y:S01]  /*5570*/  DFMA R116, R22, R16, R62 ;  /* 0x000000101674722b */ /* 0x000fe2000000003e */
[----:B------:R-:W-:Y:S01]  /*5580*/  LDS.128 R24, [R4+0x840] ;  /* 0x0008400004187984 */ /* 0x000fe20000000c00 */
[----:B------:R-:W-:Y:S01]  /*5590*/  SHF.R.U32.HI R13, RZ, 0x1, R18 ;  /* 0x00000001ff0d7819 */ /* 0x000fe20000011612 */
[----:B------:R-:W-:Y:S02]  /*55a0*/  IMAD.SHL.U32 R18, R18, 0x2, RZ ;  /* 0x0000000212127824 */ /* 0x000fe400078e00ff */
[----:B------:R-:W-:Y:S01]  /*55b0*/  @!P0 LDS.64 R30, [R5+0x10] ;  /* 0x00001000051e8984 */ /* 0x000fe20000000a00 */
[----:B------:R-:W-:Y:S02]  /*55c0*/  LOP3.LUT R13, R13, 0x1ffe0, RZ, 0xc0, !PT ;  /* 0x0001ffe00d0d7812 */ /* 0x000fe400078ec0ff */
[----:B------:R-:W-:Y:S01]  /*55d0*/  LOP3.LUT R18, R18, 0x38, RZ, 0xc0, !PT ;  /* 0x0000003812127812 */ /* 0x000fe200078ec0ff */
[----:B------:R-:W-:Y:S04]  /*55e0*/  LDS.128 R20, [R4+0x830] ;  /* 0x0008300004147984 */ /* 0x000fe80000000c00 */
[----:B------:R-:W-:-:S02]  /*55f0*/  IMAD.IADD R13, R13, 0x1, R18 ;  /* 0x000000010d0d7824 */ /* 0x000fc400078e0212 */
[----:B------:R-:W-:Y:S03]  /*5600*/  LDS.128 R16, [R4+0x820] ;  /* 0x0008200004107984 */ /* 0x000fe60000000c00 */
[----:B------:R-:W-:Y:S02]  /*5610*/  ISETP.GT.U32.AND P2, PT, R13, 0x7d, PT ;  /* 0x0000007d0d00780c */ /* 0x000fe40003f44070 */
[----:B------:R-:W0:Y:S01]  /*5620*/  LDS.128 R12, [R4+0x810] ;  /* 0x00081000040c7984 */ /* 0x000e220000000c00 */
[----:B------:R-:W-:-:S06]  /*5630*/  CS2R R46, SRZ ;  /* 0x00000000002e7805 */ /* 0x000fcc000001ff00 */
[----:B------:R-:W1:Y:S01]  /*5640*/  @!P1 LDS.64 R46, [R5+0x58] ;  /* 0x00005800052e9984 */ /* 0x000e620000000a00 */
[-C--:B0-----:R-:W-:Y:S02]  /*5650*/  DFMA R2, R12, R30.reuse, R76 ;  /* 0x0000001e0c02722b */ /* 0x081fe4000000004c */
[-C--:B------:R-:W-:Y:S02]  /*5660*/  DFMA R34, R14, R30.reuse, R98 ;  /* 0x0000001e0e22722b */ /* 0x080fe40000000062 */
[----:B------:R-:W-:-:S03]  /*5670*/  DFMA R32, R16, R30, R100 ;  /* 0x0000001e1020722b */ /* 0x000fc60000000064 */
[----:B------:R0:W-:Y:S04]  /*5680*/  STL.64 [R1+0x108], R2 ;  /* 0x0001080201007387 */ /* 0x0001e80000100a00 */
[----:B------:R4:W-:Y:S01]  /*5690*/  STL.64 [R1+0x100], R34 ;  /* 0x0001002201007387 */ /* 0x0009e20000100a00 */
[----:B0-----:R-:W-:-:S03]  /*56a0*/  DFMA R2, R18, R30, R102 ;  /* 0x0000001e1202722b */ /* 0x001fc60000000066 */
[----:B------:R0:W-:Y:S01]  /*56b0*/  STL.64 [R1+0xf8], R32 ;  /* 0x0000f82001007387 */ /* 0x0001e20000100a00 */
[----:B----4-:R-:W-:-:S03]  /*56c0*/  DFMA R34, R20, R30, R104 ;  /* 0x0000001e1422722b */ /* 0x010fc60000000068 */
[----:B------:R4:W-:Y:S01]  /*56d0*/  STL.64 [R1+0xf0], R2 ;  /* 0x0000f00201007387 */ /* 0x0009e20000100a00 */
[-C--:B0-----:R-:W-:Y:S02]  /*56e0*/  DFMA R32, R22, R30.reuse, R106 ;  /* 0x0000001e1620722b */ /* 0x081fe4000000006a */
[-C--:B----4-:R-:W-:Y:S02]  /*56f0*/  DFMA R2, R24, R30.reuse, R108 ;  /* 0x0000001e1802722b */ /* 0x090fe4000000006c */
[----:B------:R-:W-:Y:S02]  /*5700*/  DFMA R30, R26, R30, R110 ;  /* 0x0000001e1a1e722b */ /* 0x000fe4000000006e */
[----:B-1----:R-:W-:-:S05]  /*5710*/  DFMA R50, R18, R46, R50 ;  /* 0x0000002e1232722b */ /* 0x002fca0000000032 */
[----:B------:R0:W-:Y:S02]  /*5720*/  STL.64 [R1+0x28], R30 ;  /* 0x0000281e01007387 */ /* 0x0001e40000100a00 */
[-C--:B0-----:R-:W-:Y:S02]  /*5730*/  DFMA R30, R16, R46.reuse, R40 ;  /* 0x0000002e101e722b */ /* 0x081fe40000000028 */
[----:B------:R-:W-:Y:S01]  /*5740*/  DFMA R40, R20, R46, R38 ;  /* 0x0000002e1428722b */ /* 0x000fe20000000026 */
[----:B------:R-:W-:-:S06]  /*5750*/  CS2R R28, SRZ ;  /* 0x00000000001c7805 */ /* 0x000fcc000001ff00 */
[----:B------:R-:W0:Y:S01]  /*5760*/  @!P2 LDS.64 R28, [R5+0xa0] ;  /* 0x0000a000051ca984 */ /* 0x000e220000000a00 */
[----:B------:R-:W-:-:S06]  /*5770*/  CS2R R44, SRZ ;  /* 0x00000000002c7805 */ /* 0x000fcc000001ff00 */
[----:B------:R-:W1:Y:S01]  /*5780*/  @!P3 LDS.64 R44, [R5+0xe8] ;  /* 0x0000e800052cb984 */ /* 0x000e620000000a00 */
[-C--:B---3--:R-:W-:Y:S02]  /*5790*/  DFMA R62, R12, R46.reuse, R60 ;  /* 0x0000002e0c3e722b */ /* 0x088fe4000000003c */
[----:B--2---:R-:W-:-:S05]  /*57a0*/  DFMA R60, R14, R46, R118 ;  /* 0x0000002e0e3c722b */ /* 0x004fca0000000076 */
[----:B------:R-:W-:Y:S04]  /*57b0*/  STL.64 [R1+0x48], R62 ;  /* 0x0000483e01007387 */ /* 0x000fe80000100a00 */
[----:B------:R-:W-:Y:S04]  /*57c0*/  STL.64 [R1+0x70], R60 ;  /* 0x0000703c01007387 */ /* 0x000fe80000100a00 */
[----:B------:R2:W-:Y:S04]  /*57d0*/  STL.64 [R1+0x68], R30 ;  /* 0x0000681e01007387 */ /* 0x0005e80000100a00 */
[----:B------:R3:W-:Y:S04]  /*57e0*/  STL.64 [R1+0x60], R50 ;  /* 0x0000603201007387 */ /* 0x0007e80000100a00 */
[----:B------:R-:W4:Y:S04]  /*57f0*/  LDL.LU.64 R38, [R1+0xd8] ;  /* 0x0000d80001267983 */ /* 0x000f280000300a00 */
[----:B------:R-:W-:Y:S01]  /*5800*/  STL.64 [R1+0x40], R40 ;  /* 0x0000402801007387 */ /* 0x000fe20000100a00 */
[----:B--2---:R-:W-:-:S03]  /*5810*/  DFMA R30, R22, R46, R58 ;  /* 0x0000002e161e722b */ /* 0x004fc6000000003a */
[----:B------:R-:W2:Y:S04]  /*5820*/  LDL.LU.64 R62, [R1+0xd0] ;  /* 0x0000d000013e7983 */ /* 0x000ea80000300a00 */
[----:B------:R1:W-:Y:S04]  /*5830*/  STL.64 [R1+0x20], R30 ;  /* 0x0000201e01007387 */ /* 0x0003e80000100a00 */
[----:B---3--:R-:W3:Y:S01]  /*5840*/  LDL.LU.64 R50, [R1+0xc8] ;  /* 0x0000c80001327983 */ /* 0x008ee20000300a00 */
[----:B0-----:R-:W-:Y:S01]  /*5850*/  DFMA R106, R14, R28, R64 ;  /* 0x0000001c0e6a722b */ /* 0x001fe20000000040 */
[----:B------:R-:W0:Y:S01]  /*5860*/  S2R R65, SR_TID.Y ;  /* 0x0000000000417919 */ /* 0x000e220000002200 */
[----:B------:R-:W0:Y:S01]  /*5870*/  S2R R64, SR_TID.X ;  /* 0x0000000000407919 */ /* 0x000e220000002100 */
[----:B------:R-:W0:Y:S01]  /*5880*/  LDCU UR4, c[0x0][0x360] ;  /* 0x00006c00ff0477ac */ /* 0x000e220008000800 */
[----:B-1----:R-:W-:-:S02]  /*5890*/  DFMA R30, R20, R44, R8 ;  /* 0x0000002c141e722b */ /* 0x002fc40000000008 */
[----:B------:R-:W-:Y:S01]  /*58a0*/  DFMA R40, R22, R44, R10 ;  /* 0x0000002c1628722b */ /* 0x000fe2000000000a */
[----:B------:R-:W1:Y:S01]  /*58b0*/  LDCU UR7, c[0x0][0x360] ;  /* 0x00006c00ff0777ac */ /* 0x000e620008000800 */
[----:B------:R-:W5:Y:S01]  /*58c0*/  LDL.LU.64 R102, [R1+0xb0] ;  /* 0x0000b00001667983 */ /* 0x000f620000300a00 */
[----:B------:R-:W-:-:S03]  /*58d0*/  DFMA R110, R26, R46, R54 ;  /* 0x0000002e1a6e722b */ /* 0x000fc60000000036 */
[----:B------:R-:W5:Y:S01]  /*58e0*/  LDL.LU.64 R100, [R1+0xa8] ;  /* 0x0000a80001647983 */ /* 0x000f620000300a00 */
[----:B------:R-:W-:-:S03]  /*58f0*/  DFMA R108, R12, R28, R36 ;  /* 0x0000001c0c6c722b */ /* 0x000fc60000000024 */
[----:B------:R-:W5:Y:S04]  /*5900*/  LDL.LU.64 R98, [R1+0x98] ;  /* 0x0000980001627983 */ /* 0x000f680000300a00 */
[----:B------:R-:W5:Y:S04]  /*5910*/  LDL.LU.64 R76, [R1+0x90] ;  /* 0x00009000014c7983 */ /* 0x000f680000300a00 */
[----:B------:R-:W5:Y:S04]  /*5920*/  LDL.LU.64 R54, [R1+0xb8] ;  /* 0x0000b80001367983 */ /* 0x000f680000300a00 */
[----:B------:R-:W5:Y:S01]  /*5930*/  LDL.LU.64 R36, [R1+0xc0] ;  /* 0x0000c00001247983 */ /* 0x000f620000300a00 */
[----:B0-----:R-:W-:-:S05]  /*5940*/  IMAD R8, R65, UR4, R64 ;  /* 0x0000000441087c24 */ /* 0x001fca000f8e0240 */
[----:B------:R-:W-:Y:S01]  /*5950*/  SHF.R.U32.HI R9, RZ, 0x1, R8 ;  /* 0x00000001ff097819 */ /* 0x000fe20000011608 */
[----:B------:R-:W-:Y:S01]  /*5960*/  IMAD.SHL.U32 R8, R8, 0x2, RZ ;  /* 0x0000000208087824 */ /* 0x000fe200078e00ff */
[----:B------:R-:W0:Y:S02]  /*5970*/  LDCU UR4, c[0x0][0x360] ;  /* 0x00006c00ff0477ac */ /* 0x000e240008000800 */
[----:B------:R-:W-:Y:S02]  /*5980*/  LOP3.LUT R9, R9, 0x1ffe0, RZ, 0xc0, !PT ;  /* 0x0001ffe009097812 */ /* 0x000fe400078ec0ff */
[----:B------:R-:W-:-:S05]  /*5990*/  LOP3.LUT R8, R8, 0x38, RZ, 0xc0, !PT ;  /* 0x0000003808087812 */ /* 0x000fca00078ec0ff */
[----:B------:R-:W-:Y:S02]  /*59a0*/  IMAD.IADD R8, R9, 0x1, R8 ;  /* 0x0000000109087824 */ /* 0x000fe400078e0208 */
[--C-:B-1----:R-:W-:Y:S01]  /*59b0*/  IMAD R9, R65, UR7, R64.reuse ;  /* 0x0000000741097c24 */ /* 0x102fe2000f8e0240 */
[----:B------:R-:W1:Y:S04]  /*59c0*/  LDCU UR7, c[0x0][0x360] ;  /* 0x00006c00ff0777ac */ /* 0x000e680008000800 */
[----:B------:R-:W-:Y:S01]  /*59d0*/  SHF.R.U32.HI R10, RZ, 0x1, R9 ;  /* 0x00000001ff0a7819 */ /* 0x000fe20000011609 */
[----:B------:R-:W-:Y:S01]  /*59e0*/  IMAD.SHL.U32 R9, R9, 0x2, RZ ;  /* 0x0000000209097824 */ /* 0x000fe200078e00ff */
[----:B------:R-:W-:Y:S01]  /*59f0*/  ISETP.GT.U32.AND P0, PT, R8, 0x7b, PT ;  /* 0x0000007b0800780c */ /* 0x000fe20003f04070 */
[----:B0-----:R-:W-:Y:S01]  /*5a00*/  IMAD R8, R65, UR4, R64 ;  /* 0x0000000441087c24 */ /* 0x001fe2000f8e0240 */
[----:B------:R-:W-:-:S02]  /*5a10*/  LOP3.LUT R10, R10, 0x1ffe0, RZ, 0xc0, !PT ;  /* 0x0001ffe00a0a7812 */ /* 0x000fc400078ec0ff */
[----:B------:R-:W-:-:S05]  /*5a20*/  LOP3.LUT R9, R9, 0x38, RZ, 0xc0, !PT ;  /* 0x0000003809097812 */ /* 0x000fca00078ec0ff */
[----:B------:R-:W-:Y:S01]  /*5a30*/  IMAD.IADD R9, R10, 0x1, R9 ;  /* 0x000000010a097824 */ /* 0x000fe200078e0209 */
[----:B------:R-:W-:Y:S01]  /*5a40*/  SHF.R.U32.HI R10, RZ, 0x1, R8 ;  /* 0x00000001ff0a7819 */ /* 0x000fe20000011608 */
[----:B------:R-:W-:-:S03]  /*5a50*/  IMAD.SHL.U32 R8, R8, 0x2, RZ ;  /* 0x0000000208087824 */ /* 0x000fc600078e00ff */
[----:B------:R-:W-:Y:S02]  /*5a60*/  LOP3.LUT R10, R10, 0x1ffe0, RZ, 0xc0, !PT ;  /* 0x0001ffe00a0a7812 */ /* 0x000fe400078ec0ff */
[----:B------:R-:W-:Y:S02]  /*5a70*/  LOP3.LUT R8, R8, 0x38, RZ, 0xc0, !PT ;  /* 0x0000003808087812 */ /* 0x000fe400078ec0ff */
[----:B------:R-:W-:Y:S01]  /*5a80*/  ISETP.GT.U32.AND P1, PT, R9, 0x7a, PT ;  /* 0x0000007a0900780c */ /* 0x000fe20003f24070 */
[----:B-1----:R-:W-:Y:S02]  /*5a90*/  IMAD R9, R65, UR7, R64 ;  /* 0x0000000741097c24 */ /* 0x002fe4000f8e0240 */
[----:B------:R-:W-:-:S03]  /*5aa0*/  IMAD.IADD R8, R10, 0x1, R8 ;  /* 0x000000010a087824 */ /* 0x000fc600078e0208 */
[----:B------:R-:W-:Y:S01]  /*5ab0*/  SHF.R.U32.HI R10, RZ, 0x1, R9 ;  /* 0x00000001ff0a7819 */ /* 0x000fe20000011609 */
[----:B------:R-:W-:-:S03]  /*5ac0*/  IMAD.SHL.U32 R9, R9, 0x2, RZ ;  /* 0x0000000209097824 */ /* 0x000fc600078e00ff */
[----:B------:R-:W-:Y:S02]  /*5ad0*/  LOP3.LUT R10, R10, 0x1ffe0, RZ, 0xc0, !PT ;  /* 0x0001ffe00a0a7812 */ /* 0x000fe400078ec0ff */
[----:B------:R-:W-:Y:S02]  /*5ae0*/  LOP3.LUT R9, R9, 0x38, RZ, 0xc0, !PT ;  /* 0x0000003809097812 */ /* 0x000fe400078ec0ff */
[----:B------:R-:W-:-:S03]  /*5af0*/  ISETP.GT.U32.AND P2, PT, R8, 0x79, PT ;  /* 0x000000790800780c */ /* 0x000fc60003f44070 */
[----:B------:R-:W-:Y:S01]  /*5b00*/  IMAD.IADD R8, R10, 0x1, R9 ;  /* 0x000000010a087824 */ /* 0x000fe200078e0209 */
[----:B------:R-:W-:-:S06]  /*5b10*/  CS2R R10, SRZ ;  /* 0x00000000000a7805 */ /* 0x000fcc000001ff00 */
[----:B------:R-:W4:Y:S01]  /*5b20*/  @!P0 LDS.64 R10, [R5+0x130] ;  /* 0x00013000050a8984 */ /* 0x000f220000000a00 */
[-C--:B------:R-:W-:Y:S02]  /*5b30*/  DFMA R42, R16, R28.reuse, R42 ;  /* 0x0000001c102a722b */ /* 0x080fe4000000002a */
[-C--:B------:R-:W-:Y:S02]  /*5b40*/  DFMA R52, R18, R28.reuse, R52 ;  /* 0x0000001c1234722b */ /* 0x080fe40000000034 */
[-C--:B------:R-:W-:Y:S02]  /*5b50*/  DFMA R6, R20, R28.reuse, R6 ;  /* 0x0000001c1406722b */ /* 0x080fe40000000006 */
[-C--:B------:R-:W-:Y:S02]  /*5b60*/  DFMA R86, R22, R28.reuse, R86 ;  /* 0x0000001c1656722b */ /* 0x080fe40000000056 */
[-C--:B------:R-:W-:Y:S02]  /*5b70*/  DFMA R84, R24, R28.reuse, R84 ;  /* 0x0000001c1854722b */ /* 0x080fe40000000054 */
[----:B------:R-:W-:-:S02]  /*5b80*/  DFMA R82, R26, R28, R82 ;  /* 0x0000001c1a52722b */ /* 0x000fc40000000052 */
[-C--:B------:R-:W-:Y:S02]  /*5b90*/  DFMA R80, R12, R44.reuse, R80 ;  /* 0x0000002c0c50722b */ /* 0x080fe40000000050 */
[-C--:B------:R-:W-:Y:S02]  /*5ba0*/  DFMA R78, R14, R44.reuse, R78 ;  /* 0x0000002c0e4e722b */ /* 0x080fe4000000004e */
[-C--:B------:R-:W-:Y:S02]  /*5bb0*/  DFMA R68, R16, R44.reuse, R68 ;  /* 0x0000002c1044722b */ /* 0x080fe40000000044 */
[-C--:B------:R-:W-:Y:S02]  /*5bc0*/  DFMA R28, R18, R44.reuse, R66 ;  /* 0x0000002c121c722b */ /* 0x080fe40000000042 */
[-C--:B------:R-:W-:Y:S01]  /*5bd0*/  DFMA R88, R24, R44.reuse, R88 ;  /* 0x0000002c1858722b */ /* 0x080fe20000000058 */
[----:B------:R-:W5:Y:S01]  /*5be0*/  LDL.LU.64 R66, [R1+0x80] ;  /* 0x0000800001427983 */ /* 0x000f620000300a00 */
[----:B------:R-:W-:-:S02]  /*5bf0*/  DFMA R70, R26, R44, R70 ;  /* 0x0000002c1a46722b */ /* 0x000fc40000000046 */
[----:B------:R-:W-:Y:S02]  /*5c00*/  DFMA R118, R24, R46, R56 ;  /* 0x0000002e1876722b */ /* 0x000fe40000000038 */
[-C--:B----4-:R-:W-:Y:S02]  /*5c10*/  DFMA R44, R12, R10.reuse, R38 ;  /* 0x0000000a0c2c722b */ /* 0x090fe40000000026 */
[----:B--2---:R-:W-:-:S05]  /*5c20*/  DFMA R38, R14, R10, R62 ;  /* 0x0000000a0e26722b */ /* 0x004fca000000003e */
[----:B------:R3:W-:Y:S04]  /*5c30*/  STL.64 [R1+0xe8], R44 ;  /* 0x0000e82c01007387 */ /* 0x0007e80000100a00 */
[----:B------:R-:W2:Y:S04]  /*5c40*/  LDL.LU.64 R46, [R1+0x58] ;  /* 0x00005800012e7983 */ /* 0x000ea80000300a00 */
[----:B------:R0:W-:Y:S04]  /*5c50*/  STL.64 [R1+0xe0], R38 ;  /* 0x0000e02601007387 */ /* 0x0001e80000100a00 */
[----:B------:R-:W4:Y:S01]  /*5c60*/  LDL.LU.64 R56, [R1+0x50] ;  /* 0x0000500001387983 */ /* 0x000f220000300a00 */
[----:B---3--:R-:W-:-:S03]  /*5c70*/  DFMA R44, R16, R10, R50 ;  /* 0x0000000a102c722b */ /* 0x008fc60000000032 */
[----:B------:R-:W3:Y:S04]  /*5c80*/  LDL.LU.64 R58, [R1+0x38] ;  /* 0x00003800013a7983 */ /* 0x000ee80000300a00 */
[----:B0-----:R-:W3:Y:S04]  /*5c90*/  LDL.LU.64 R38, [R1+0x30] ;  /* 0x0000300001267983 */ /* 0x001ee80000300a00 */
[----:B------:R-:W3:Y:S04]  /*5ca0*/  LDL.LU.64 R62, [R1+0x18] ;  /* 0x00001800013e7983 */ /* 0x000ee80000300a00 */
[----:B------:R-:W3:Y:S01]  /*5cb0*/  LDL.LU.64 R50, [R1+0x10] ;  /* 0x0000100001327983 */ /* 0x000ee20000300a00 */
[----:B------:R-:W-:-:S02]  /*5cc0*/  CS2R R104, SRZ ;  /* 0x0000000000687805 */ /* 0x000fc4000001ff00 */
[----:B------:R-:W-:-:S04]  /*5cd0*/  ISETP.GT.U32.AND P0, PT, R8, 0x78, PT ;  /* 0x000000780800780c */ /* 0x000fc80003f04070 */
[----:B------:R-:W0:Y:S01]  /*5ce0*/  @!P1 LDS.64 R104, [R5+0x178] ;  /* 0x0001780005689984 */ /* 0x000e220000000a00 */
[----:B------:R-:W-:Y:S02]  /*5cf0*/  CS2R R60, SRZ ;  /* 0x00000000003c7805 */ /* 0x000fe4000001ff00 */
[----:B------:R-:W-:-:S04]  /*5d00*/  CS2R R8, SRZ ;  /* 0x0000000000087805 */ /* 0x000fc8000001ff00 */
[----:B------:R-:W1:Y:S04]  /*5d10*/  @!P2 LDS.64 R60, [R5+0x1c0] ;  /* 0x0001c000053ca984 */ /* 0x000e680000000a00 */
[----:B------:R-:W3:Y:S04]  /*5d20*/  @!P0 LDS.64 R8, [R5+0x208] ;  /* 0x0002080005088984 */ /* 0x000ee80000000a00 */
[----:B------:R5:W-:Y:S02]  /*5d30*/  STL.64 [R1+0xd8], R44 ;  /* 0x0000d82c01007387 */ /* 0x000be40000100a00 */
[----:B-----5:R-:W-:-:S02]  /*5d40*/  DFMA R44, R18, R10, R36 ;  /* 0x0000000a122c722b */ /* 0x020fc40000000024 */
[----:B------:R-:W-:-:S05]  /*5d50*/  DFMA R36, R20, R10, R54 ;  /* 0x0000000a1424722b */ /* 0x000fca0000000036 */
[----:B------:R5:W-:Y:S01]  /*5d60*/  STL.64 [R1+0xd0], R44 ;  /* 0x0000d02c01007387 */ /* 0x000be20000100a00 */
[----:B------:R-:W-:-:S03]  /*5d70*/  DFMA R54, R24, R10, R100 ;  /* 0x0000000a1836722b */ /* 0x000fc60000000064 */
[----:B------:R0:W-:Y:S01]  /*5d80*/  STL.64 [R1+0xc8], R36 ;  /* 0x0000c82401007387 */ /* 0x0001e20000100a00 */
[-C--:B-----5:R-:W-:Y:S02]  /*5d90*/  DFMA R44, R22, R10.reuse, R102 ;  /* 0x0000000a162c722b */ /* 0x0a0fe40000000066 */
[----:B0-----:R-:W-:-:S05]  /*5da0*/  DFMA R36, R26, R10, R98 ;  /* 0x0000000a1a24722b */ /* 0x001fca0000000062 */
[----:B------:R0:W-:Y:S01]  /*5db0*/  STL.64 [R1+0xc0], R44 ;  /* 0x0000c02c01007387 */ /* 0x0001e20000100a00 */
[-C--:B------:R-:W-:Y:S02]  /*5dc0*/  DFMA R10, R14, R104.reuse, R92 ;  /* 0x000000680e0a722b */ /* 0x080fe4000000005c */
[-C--:B------:R-:W-:Y:S01]  /*5dd0*/  DFMA R90, R16, R104.reuse, R90 ;  /* 0x00000068105a722b */ /* 0x080fe2000000005a */
[----:B------:R5:W-:Y:S01]  /*5de0*/  STL.64 [R1+0xb8], R54 ;  /* 0x0000b83601007387 */ /* 0x000be20000100a00 */
[-C--:B------:R-:W-:Y:S02]  /*5df0*/  DFMA R94, R20, R104.reuse, R94 ;  /* 0x00000068145e722b */ /* 0x080fe4000000005e */
[-C--:B0-----:R-:W-:Y:S01]  /*5e00*/  DFMA R44, R12, R104.reuse, R76 ;  /* 0x000000680c2c722b */ /* 0x081fe2000000004c */
[----:B------:R0:W-:Y:S01]  /*5e10*/  STL.64 [R1+0xa8], R36 ;  /* 0x0000a82401007387 */ /* 0x0001e20000100a00 */
[-C--:B------:R-:W-:Y:S02]  /*5e20*/  DFMA R76, R22, R104.reuse, R112 ;  /* 0x00000068164c722b */ /* 0x080fe40000000070 */
[----:B-----5:R-:W-:-:S02]  /*5e30*/  DFMA R54, R18, R104, R72 ;  /* 0x000000681236722b */ /* 0x020fc40000000048 */
[-C--:B------:R-:W-:Y:S01]  /*5e40*/  DFMA R96, R24, R104.reuse, R96 ;  /* 0x000000681860722b */ /* 0x080fe20000000060 */
[----:B0-----:R-:W5:Y:S04]  /*5e50*/  LDL.LU.64 R36, [R1+0x110] ;  /* 0x0001100001247983 */ /* 0x001f680000300a00 */
[----:B------:R0:W-:Y:S04]  /*5e60*/  STL.64 [R1+0x98], R44 ;  /* 0x0000982c01007387 */ /* 0x0001e80000100a00 */
[----:B------:R-:W-:Y:S01]  /*5e70*/  STL.64 [R1+0x90], R10 ;  /* 0x0000900a01007387 */ /* 0x000fe20000100a00 */
[----:B------:R-:W-:-:S03]  /*5e80*/  DFMA R104, R26, R104, R74 ;  /* 0x000000681a68722b */ /* 0x000fc6000000004a */
[----:B------:R-:W-:Y:S01]  /*5e90*/  STL.64 [R1+0x228], R90 ;  /* 0x0002285a01007387 */ /* 0x000fe20000100a00 */
[----:B-1----:R-:W-:-:S03]  /*5ea0*/  DFMA R102, R12, R60, R114 ;  /* 0x0000003c0c66722b */ /* 0x002fc60000000072 */
[----:B------:R-:W-:Y:S01]  /*5eb0*/  STL.64 [R1+0x230], R54 ;  /* 0x0002303601007387 */ /* 0x000fe20000100a00 */
[----:B------:R-:W-:-:S03]  /*5ec0*/  DFMA R100, R14, R60, R120 ;  /* 0x0000003c0e64722b */ /* 0x000fc60000000078 */
[----:B------:R-:W-:Y:S01]  /*5ed0*/  STL.64 [R1+0x238], R94 ;  /* 0x0002385e01007387 */ /* 0x000fe20000100a00 */
[-C--:B------:R-:W-:Y:S02]  /*5ee0*/  DFMA R98, R16, R60.reuse, R124 ;  /* 0x0000003c1062722b */ /* 0x080fe4000000007c */
[-C--:B------:R-:W-:Y:S01]  /*5ef0*/  DFMA R92, R18, R60.reuse, R66 ;  /* 0x0000003c125c722b */ /* 0x080fe20000000042 */
[----:B------:R-:W-:Y:S04]  /*5f00*/  STL.64 [R1+0x240], R76 ;  /* 0x0002404c01007387 */ /* 0x000fe80000100a00 */
[----:B------:R1:W-:Y:S01]  /*5f10*/  STL.64 [R1+0x248], R96 ;  /* 0x0002486001007387 */ /* 0x0003e20000100a00 */
[-C--:B--2---:R-:W-:Y:S02]  /*5f20*/  DFMA R74, R20, R60.reuse, R46 ;  /* 0x0000003c144a722b */ /* 0x084fe4000000002e */
[----:B----4-:R-:W-:-:S02]  /*5f30*/  DFMA R56, R22, R60, R56 ;  /* 0x0000003c1638722b */ /* 0x010fc40000000038 */
[-C--:B---3--:R-:W-:Y:S02]  /*5f40*/  DFMA R58, R24, R60.reuse, R58 ;  /* 0x0000003c183a722b */ /* 0x088fe4000000003a */
[----:B------:R-:W-:Y:S02]  /*5f50*/  DFMA R60, R26, R60, R38 ;  /* 0x0000003c1a3c722b */ /* 0x000fe40000000026 */
[-C--:B0-----:R-:W-:Y:S01]  /*5f60*/  DFMA R44, R14, R8.reuse, R50 ;  /* 0x000000080e2c722b */ /* 0x081fe20000000032 */
[----:B------:R-:W2:Y:S04]  /*5f70*/  LDL.LU.64 R50, [R1+0x8] ;  /* 0x0000080001327983 */ /* 0x000ea80000300a00 */
[----:B------:R-:W3:Y:S01]  /*5f80*/  LDL.LU.64 R38, [R1] ;  /* 0x0000000001267983 */ /* 0x000ee20000300a00 */
[----:B------:R-:W-:-:S02]  /*5f90*/  DFMA R46, R16, R8, R48 ;  /* 0x00000008102e722b */ /* 0x000fc40000000030 */
[-C--:B------:R-:W-:Y:S02]  /*5fa0*/  DFMA R24, R24, R8.reuse, R122 ;  /* 0x000000081818722b */ /* 0x080fe4000000007a */
[-C--:B-----5:R-:W-:Y:S01]  /*5fb0*/  DFMA R48, R18, R8.reuse, R36 ;  /* 0x000000081230722b */ /* 0x0a0fe20000000024 */
[----:B------:R-:W4:Y:S04]  /*5fc0*/  LDL.LU.64 R18, [R1+0xf8] ;  /* 0x0000f80001127983 */ /* 0x000f280000300a00 */
[----:B------:R-:W5:Y:S04]  /*5fd0*/  LDL.LU.64 R124, [R1+0xf0] ;  /* 0x0000f000017c7983 */ /* 0x000f680000300a00 */
[----:B-1----:R-:W5:Y:S04]  /*5fe0*/  LDL.LU.64 R96, [R1+0x28] ;  /* 0x0000280001607983 */ /* 0x002f680000300a00 */
[----:B------:R-:W5:Y:S04]  /*5ff0*/  LDL.LU.64 R76, [R1+0x48] ;  /* 0x00004800014c7983 */ /* 0x000f680000300a00 */
[----:B------:R-:W5:Y:S01]  /*6000*/  LDL.LU.64 R36, [R1+0x70] ;  /* 0x0000700001247983 */ /* 0x000f620000300a00 */
[----:B--2---:R-:W-:-:S02]  /*6010*/  DFMA R50, R20, R8, R50 ;  /* 0x000000081432722b */ /* 0x004fc40000000032 */
[-C--:B---3--:R-:W-:Y:S01]  /*6020*/  DFMA R72, R22, R8.reuse, R38 ;  /* 0x000000081648722b */ /* 0x088fe20000000026 */
[----:B------:R-:W2:Y:S01]  /*6030*/  LDL.LU.64 R38, [R1+0x68] ;  /* 0x0000680001267983 */ /* 0x000ea20000300a00 */
[----:B------:R-:W-:-:S03]  /*6040*/  DFMA R20, R26, R8, R116 ;  /* 0x000000081a14722b */ /* 0x000fc60000000074 */
[----:B------:R-:W3:Y:S04]  /*6050*/  LDL.LU.64 R94, [R1+0x60] ;  /* 0x00006000015e7983 */ /* 0x000ee80000300a00 */
[----:B------:R-:W2:Y:S04]  /*6060*/  LDL.LU.64 R54, [R1+0x40] ;  /* 0x0000400001367983 */ /* 0x000ea80000300a00 */
[----:B------:R-:W2:Y:S04]  /*6070*/  LDL.LU.64 R90, [R1+0x20] ;  /* 0x00002000015a7983 */ /* 0x000ea80000300a00 */
[----:B------:R-:W4:Y:S04]  /*6080*/  LDL.LU.64 R122, [R1+0x100] ;  /* 0x00010000017a7983 */ /* 0x000f280000300a00 */
[----:B------:R-:W5:Y:S01]  /*6090*/  LDL.LU.64 R116, [R1+0x108] ;  /* 0x0001080001747983 */ /* 0x000f620000300a00 */
[----:B------:R-:W0:Y:S01]  /*60a0*/  LDCU UR4, c[0x0][0x360] ;  /* 0x00006c00ff0477ac */ /* 0x000e220008000800 */
[----:B------:R-:W-:Y:S01]  /*60b0*/  DFMA R62, R12, R8, R62 ;  /* 0x000000080c3e722b */ /* 0x000fe2000000003e */
[----:B------:R-:W-:Y:S01]  /*60c0*/  CS2R R16, SRZ ;  /* 0x0000000000107805 */ /* 0x000fe2000001ff00 */
[----:B------:R-:W-:Y:S01]  /*60d0*/  LDS.64 R26, [R4+0xc18] ;  /* 0x000c1800041a7984 */ /* 0x000fe20000000a00 */
[----:B------:R-:W1:Y:S01]  /*60e0*/  LDCU UR7, c[0x0][0x360] ;  /* 0x00006c00ff0777ac */ /* 0x000e620008000800 */
[----:B------:R-:W-:-:S02]  /*60f0*/  CS2R R114, SRZ ;  /* 0x0000000000727805 */ /* 0x000fc4000001ff00 */
[----:B------:R-:W-:Y:S01]  /*6100*/  CS2R R120, SRZ ;  /* 0x0000000000787805 */ /* 0x000fe2000001ff00 */
[----:B------:R-:W-:Y:S01]  /*6110*/  LDS.64 R22, [R4+0xc50] ;  /* 0x000c500004167984 */ /* 0x000fe20000000a00 */
[----:B0-----:R-:W-:-:S05]  /*6120*/  IMAD R10, R65, UR4, R64 ;  /* 0x00000004410a7c24 */ /* 0x001fca000f8e0240 */
[----:B------:R-:W-:Y:S01]  /*6130*/  SHF.R.U32.HI R11, RZ, 0x1, R10 ;  /* 0x00000001ff0b7819 */ /* 0x000fe2000001160a */
[----:B------:R-:W-:Y:S01]  /*6140*/  IMAD.SHL.U32 R10, R10, 0x2, RZ ;  /* 0x000000020a0a7824 */ /* 0x000fe200078e00ff */
[----:B------:R-:W0:Y:S02]  /*6150*/  LDCU UR4, c[0x0][0x360] ;  /* 0x00006c00ff0477ac */ /* 0x000e240008000800 */
[----:B------:R-:W-:Y:S02]  /*6160*/  LOP3.LUT R11, R11, 0x1ffe0, RZ, 0xc0, !PT ;  /* 0x0001ffe00b0b7812 */ /* 0x000fe400078ec0ff */
[----:B------:R-:W-:Y:S01]  /*6170*/  LOP3.LUT R12, R10, 0x38, RZ, 0xc0, !PT ;  /* 0x000000380a0c7812 */ /* 0x000fe200078ec0ff */
[----:B-1----:R-:W-:Y:S01]  /*6180*/  IMAD R10, R65, UR7, R64 ;  /* 0x00000007410a7c24 */ /* 0x002fe2000f8e0240 */
[----:B------:R-:W1:Y:S03]  /*6190*/  LDCU UR7, c[0x0][0x360] ;  /* 0x00006c00ff0777ac */ /* 0x000e660008000800 */
[----:B------:R-:W-:Y:S01]  /*61a0*/  IMAD.IADD R11, R11, 0x1, R12 ;  /* 0x000000010b0b7824 */ /* 0x000fe200078e020c */
[----:B------:R-:W-:Y:S01]  /*61b0*/  SHF.R.U32.HI R12, RZ, 0x1, R10 ;  /* 0x00000001ff0c7819 */ /* 0x000fe2000001160a */
[----:B------:R-:W-:-:S03]  /*61c0*/  IMAD.SHL.U32 R10, R10, 0x2, RZ ;  /* 0x000000020a0a7824 */ /* 0x000fc600078e00ff */
[----:B------:R-:W-:Y:S02]  /*61d0*/  LOP3.LUT R12, R12, 0x1ffe0, RZ, 0xc0, !PT ;  /* 0x0001ffe00c0c7812 */ /* 0x000fe400078ec0ff */
[----:B------:R-:W-:Y:S02]  /*61e0*/  LOP3.LUT R10, R10, 0x38, RZ, 0xc0, !PT ;  /* 0x000000380a0a7812 */ /* 0x000fe400078ec0ff */
[----:B------:R-:W-:Y:S01]  /*61f0*/  ISETP.GT.U32.AND P0, PT, R11, 0x7f, PT ;  /* 0x0000007f0b00780c */ /* 0x000fe20003f04070 */
[C---:B0-----:R-:W-:Y:S02]  /*6200*/  IMAD R13, R65.reuse, UR4, R64 ;  /* 0x00000004410d7c24 */ /* 0x041fe4000f8e0240 */
[----:B------:R-:W-:Y:S02]  /*6210*/  IMAD.IADD R10, R12, 0x1, R10 ;  /* 0x000000010c0a7824 */ /* 0x000fe400078e020a */
[----:B-1----:R-:W-:-:S03]  /*6220*/  IMAD R12, R65, UR7, R64 ;  /* 0x00000007410c7c24 */ /* 0x002fc6000f8e0240 */
[----:B------:R-:W-:Y:S01]  /*6230*/  ISETP.GT.U32.AND P1, PT, R10, 0x7e, PT ;  /* 0x0000007e0a00780c */ /* 0x000fe20003f24070 */
[----:B------:R-:W-:Y:S01]  /*6240*/  LDS.128 R64, [R4+0xc20] ;  /* 0x000c200004407984 */ /* 0x000fe20000000c00 */
[----:B------:R-:W-:Y:S01]  /*6250*/  SHF.R.U32.HI R10, RZ, 0x1, R13 ;  /* 0x00000001ff0a7819 */ /* 0x000fe2000001160d */
[----:B------:R-:W-:Y:S01]  /*6260*/  IMAD.SHL.U32 R13, R13, 0x2, RZ ;  /* 0x000000020d0d7824 */ /* 0x000fe200078e00ff */
[----:B------:R-:W-:Y:S01]  /*6270*/  SHF.R.U32.HI R11, RZ, 0x1, R12 ;  /* 0x00000001ff0b7819 */ /* 0x000fe2000001160c */
[----:B------:R-:W-:Y:S01]  /*6280*/  IMAD.SHL.U32 R12, R12, 0x2, RZ ;  /* 0x000000020c0c7824 */ /* 0x000fe200078e00ff */
[----:B------:R-:W-:Y:S01]  /*6290*/  @!P0 LDS.64 R16, [R5+0x18] ;  /* 0x0000180005108984 */ /* 0x000fe20000000a00 */
[----:B------:R-:W-:Y:S02]  /*62a0*/  LOP3.LUT R10, R10, 0x1ffe0, RZ, 0xc0, !PT ;  /* 0x0001ffe00a0a7812 */ /* 0x000fe400078ec0ff */
[----:B------:R-:W-:Y:S02]  /*62b0*/  LOP3.LUT R13, R13, 0x38, RZ, 0xc0, !PT ;  /* 0x000000380d0d7812 */ /* 0x000fe400078ec0ff */
[----:B------:R-:W-:-:S02]  /*62c0*/  LOP3.LUT R11, R11, 0x1ffe0, RZ, 0xc0, !PT ;  /* 0x0001ffe00b0b7812 */ /* 0x000fc400078ec0ff */
[----:B------:R-:W-:Y:S01]  /*62d0*/  LOP3.LUT R12, R12, 0x38, RZ, 0xc0, !PT ;  /* 0x000000380c0c7812 */ /* 0x000fe200078ec0ff */
[----:B------:R-:W-:Y:S01]  /*62e0*/  IMAD.IADD R10, R10, 0x1, R13 ;  /* 0x000000010a0a7824 */ /* 0x000fe200078e020d */
[----:B------:R-:W-:Y:S03]  /*62f0*/  @!P1 LDS.64 R114, [R5+0x60] ;  /* 0x0000600005729984 */ /* 0x000fe60000000a00 */
[----:B------:R-:W-:Y:S02]  /*6300*/  IMAD.IADD R11, R11, 0x1, R12 ;  /* 0x000000010b0b7824 */ /* 0x000fe400078e020c */
[----:B------:R-:W0:Y:S01]  /*6310*/  LDS.128 R12, [R4+0xc30] ;  /* 0x000c3000040c7984 */ /* 0x000e220000000c00 */
[----:B------:R-:W-:Y:S02]  /*6320*/  ISETP.GT.U32.AND P2, PT, R10, 0x7d, PT ;  /* 0x0000007d0a00780c */ /* 0x000fe40003f44070 */
[----:B------:R-:W-:-:S02]  /*6330*/  ISETP.GT.U32.AND P3, PT, R11, 0x7c, PT ;  /* 0x0000007c0b00780c */ /* 0x000fc40003f64070 */
[----:B------:R-:W1:Y:S09]  /*6340*/  LDS.128 R8, [R4+0xc40] ;  /* 0x000c400004087984 */ /* 0x000e720000000c00 */
[----:B------:R-:W1:Y:S01]  /*6350*/  @!P2 LDS.64 R120, [R5+0xa8] ;  /* 0x0000a8000578a984 */ /* 0x000e620000000a00 */
[----:B0-----:R-:W-:-:S02]  /*6360*/  DFMA R34, R14, R16, R34 ;  /* 0x000000100e22722b */ /* 0x001fc40000000022 */
[-C--:B-1----:R-:W-:Y:S02]  /*6370*/  DFMA R32, R8, R16.reuse, R32 ;  /* 0x000000100820722b */ /* 0x082fe40000000020 */
[----:B------:R-:W-:Y:S02]  /*6380*/  DFMA R2, R10, R16, R2 ;  /* 0x000000100a02722b */ /* 0x000fe40000000002 */
[----:B------:R-:W-:Y:S02]  /*6390*/  DFMA R42, R66, R120, R42 ;  /* 0x00000078422a722b */ /* 0x000fe4000000002a */
[-C--:B-----5:R-:W-:Y:S02]  /*63a0*/  DFMA R116, R26, R16.reuse, R116 ;  /* 0x000000101a74722b */ /* 0x0a0fe40000000074 */
[----:B----4-:R-:W-:-:S05]  /*63b0*/  DFMA R122, R64, R16, R122 ;  /* 0x00000010407a722b */ /* 0x010fca000000007a */
[----:B------:R0:W-:Y:S01]  /*63c0*/  STL.64 [R1+0x108], R116 ;  /* 0x0001087401007387 */ /* 0x0001e20000100a00 */
[----:B---3--:R-:W-:-:S03]  /*63d0*/  DFMA R94, R12, R114, R94 ;  /* 0x000000720c5e722b */ /* 0x008fc6000000005e */
[----:B------:R-:W-:Y:S01]  /*63e0*/  STL.64 [R1+0x100], R122 ;  /* 0x0001007a01007387 */ /* 0x000fe20000100a00 */
[-C--:B0-----:R-:W-:Y:S02]  /*63f0*/  DFMA R116, R66, R16.reuse, R18 ;  /* 0x000000104274722b */ /* 0x081fe40000000012 */
[----:B------:R-:W-:-:S05]  /*6400*/  DFMA R18, R12, R16, R124 ;  /* 0x000000100c12722b */ /* 0x000fca000000007c */
[----:B------:R-:W-:Y:S04]  /*6410*/  STL.64 [R1+0xf8], R116 ;  /* 0x0000f87401007387 */ /* 0x000fe80000100a00 */
[----:B------:R0:W-:Y:S04]  /*6420*/  STL.64 [R1+0xf0], R18 ;  /* 0x0000f01201007387 */ /* 0x0001e80000100a00 */
[----:B------:R-:W-:Y:S01]  /*6430*/  STL.64 [R1+0x48], R94 ;  /* 0x0000485e01007387 */ /* 0x000fe20000100a00 */
[-C--:B0-----:R-:W-:Y:S02]  /*6440*/  DFMA R18, R26, R114.reuse, R76 ;  /* 0x000000721a12722b */ /* 0x081fe4000000004c */
[----:B--2---:R-:W-:-:S02]  /*6450*/  DFMA R76, R14, R114, R54 ;  /* 0x000000720e4c722b */ /* 0x004fc40000000036 */
[-C--:B------:R-:W-:Y:S02]  /*6460*/  DFMA R54, R8, R114.reuse, R90 ;  /* 0x000000720836722b */ /* 0x080fe4000000005a */
[----:B------:R-:W-:-:S03]  /*6470*/  DFMA R90, R10, R114, R118 ;  /* 0x000000720a5a722b */ /* 0x000fc60000000076 */
[----:B------:R0:W-:Y:S04]  /*6480*/  STL.64 [R1+0x38], R76 ;  /* 0x0000384c01007387 */ /* 0x0001e80000100a00 */
[----:B------:R1:W-:Y:S01]  /*6490*/  STL.64 [R1+0x30], R54 ;  /* 0x0000303601007387 */ /* 0x0003e20000100a00 */
[----:B0-----:R-:W-:Y:S02]  /*64a0*/  DFMA R76, R22, R114, R110 ;  /* 0x00000072164c722b */ /* 0x001fe4000000006e */
[----:B-1----:R-:W-:Y:S01]  /*64b0*/  DFMA R54, R26, R120, R108 ;  /* 0x000000781a36722b */ /* 0x002fe2000000006c */
[----:B------:R-:W-:Y:S01]  /*64c0*/  STL.64 [R1+0x28], R90 ;  /* 0x0000285a01007387 */ /* 0x000fe20000100a00 */
[----:B------:R-:W-:-:S03]  /*64d0*/  DFMA R16, R22, R16, R96 ;  /* 0x000000101610722b */ /* 0x000fc60000000060 */
[----:B------:R0:W-:Y:S04]  /*64e0*/  STL.64 [R1+0x10], R76 ;  /* 0x0000104c01007387 */ /* 0x0001e80000100a00 */
[----:B------:R1:W-:Y:S04]  /*64f0*/  STL.64 [R1+0x8], R54 ;  /* 0x0000083601007387 */ /* 0x0003e80000100a00 */
[----:B------:R-:W2:Y:S04]  /*6500*/  LDL.LU.64 R96, [R1+0xe8] ;  /* 0x0000e80001607983 */ /* 0x000ea80000300a00 */
[----:B0-----:R-:W3:Y:S04]  /*6510*/  LDL.LU.64 R76, [R1+0xe0] ;  /* 0x0000e000014c7983 */ /* 0x001ee80000300a00 */
[----:B------:R-:W-:Y:S04]  /*6520*/  STL.64 [R1], R42 ;  /* 0x0000002a01007387 */ /* 0x000fe80000100a00 */
[----:B------:R-:W4:Y:S04]  /*6530*/  LDL.LU.64 R94, [R1+0xd8] ;  /* 0x0000d800015e7983 */ /* 0x000f280000300a00 */
[----:B-1----:R-:W5:Y:S04]  /*6540*/  LDL.LU.64 R54, [R1+0xd0] ;  /* 0x0000d00001367983 */ /* 0x002f680000300a00 */
[----:B------:R-:W5:Y:S01]  /*6550*/  LDL.LU.64 R90, [R1+0xc8] ;  /* 0x0000c800015a7983 */ /* 0x000f620000300a00 */
[-C--:B------:R-:W-:Y:S01]  /*6560*/  DFMA R110, R12, R120.reuse, R52 ;  /* 0x000000780c6e722b */ /* 0x080fe20000000034 */
[----:B------:R-:W0:Y:S01]  /*6570*/  S2R R53, SR_TID.Y ;  /* 0x0000000000357919 */ /* 0x000e220000002200 */
[----:B------:R-:W0:Y:S01]  /*6580*/  S2R R52, SR_TID.X ;  /* 0x0000000000347919 */ /* 0x000e220000002100 */
[----:B------:R-:W-:Y:S01]  /*6590*/  CS2R R112, SRZ ;  /* 0x0000000000707805 */ /* 0x000fe2000001ff00 */
[----:B------:R-:W0:Y:S05]  /*65a0*/  LDCU UR4, c[0x0][0x360] ;  /* 0x00006c00ff0477ac */ /* 0x000e2a0008000800 */
[----:B------:R-:W1:Y:S01]  /*65b0*/  @!P3 LDS.64 R112, [R5+0xf0] ;  /* 0x0000f0000570b984 */ /* 0x000e620000000a00 */
[----:B------:R-:W-:Y:S01]  /*65c0*/  DFMA R108, R14, R120, R6 ;  /* 0x000000780e6c722b */ /* 0x000fe20000000006 */
[----:B------:R-:W0:Y:S02]  /*65d0*/  LDCU UR7, c[0x0][0x360] ;  /* 0x00006c00ff0777ac */ /* 0x000e240008000800 */
[----:B0-----:R-:W-:-:S05]  /*65e0*/  IMAD R6, R53, UR4, R52 ;  /* 0x0000000435067c24 */ /* 0x001fca000f8e0234 */
[----:B------:R-:W-:Y:S01]  /*65f0*/  SHF.R.U32.HI R7, RZ, 0x1, R6 ;  /* 0x00000001ff077819 */ /* 0x000fe20000011606 */
[----:B------:R-:W-:Y:S01]  /*6600*/  IMAD.SHL.U32 R6, R6, 0x2, RZ ;  /* 0x0000000206067824 */ /* 0x000fe200078e00ff */
[----:B------:R-:W0:Y:S02]  /*6610*/  LDCU UR4, c[0x0][0x360] ;  /* 0x00006c00ff0477ac */ /* 0x000e240008000800 */
[----:B------:R-:W-:Y:S02]  /*6620*/  LOP3.LUT R7, R7, 0x1ffe0, RZ, 0xc0, !PT ;  /* 0x0001ffe007077812 */ /* 0x000fe400078ec0ff */
[----:B------:R-:W-:Y:S01]  /*6630*/  LOP3.LUT R6, R6, 0x38, RZ, 0xc0, !PT ;  /* 0x0000003806067812 */ /* 0x000fe200078ec0ff */
[----:B------:R-:W0:Y:S04]  /*6640*/  LDCU UR8, c[0x0][0x360] ;  /* 0x00006c00ff0877ac */ /* 0x000e280008000800 */
[----:B------:R-:W-:-:S02]  /*6650*/  IMAD.IADD R6, R7, 0x1, R6 ;  /* 0x0000000107067824 */ /* 0x000fc400078e0206 */
[--C-:B------:R-:W-:Y:S01]  /*6660*/  IMAD R7, R53, UR7, R52.reuse ;  /* 0x0000000735077c24 */ /* 0x100fe2000f8e0234 */
[-C--:B-1----:R-:W-:Y:S02]  /*6670*/  DFMA R118, R26, R112.reuse, R80 ;  /* 0x000000701a76722b */ /* 0x082fe40000000050 */
[----:B------:R-:W-:Y:S02]  /*6680*/  DFMA R80, R12, R112, R28 ;  /* 0x000000700c50722b */ /* 0x000fe4000000001c */
[----:B------:R-:W-:Y:S01]  /*6690*/  SHF.R.U32.HI R28, RZ, 0x1, R7 ;  /* 0x00000001ff1c7819 */ /* 0x000fe20000011607 */
[----:B------:R-:W-:Y:S02]  /*66a0*/  IMAD.SHL.U32 R7, R7, 0x2, RZ ;  /* 0x0000000207077824 */ /* 0x000fe400078e00ff */
[----:B0-----:R-:W-:Y:S01]  /*66b0*/  IMAD R29, R53, UR4, R52 ;  /* 0x00000004351d7c24 */ /* 0x001fe2000f8e0234 */
[----:B------:R-:W-:Y:S02]  /*66c0*/  LOP3.LUT R28, R28, 0x1ffe0, RZ, 0xc0, !PT ;  /* 0x0001ffe01c1c7812 */ /* 0x000fe400078ec0ff */
[----:B------:R-:W-:Y:S01]  /*66d0*/  LOP3.LUT R7, R7, 0x38, RZ, 0xc0, !PT ;  /* 0x0000003807077812 */ /* 0x000fe200078ec0ff */
[----:B------:R-:W-:Y:S01]  /*66e0*/  DFMA R122, R10, R120, R84 ;  /* 0x000000780a7a722b */ /* 0x000fe20000000054 */
[----:B------:R-:W-:Y:S01]  /*66f0*/  ISETP.GT.U32.AND P0, PT, R6, 0x7b, PT ;  /* 0x0000007b0600780c */ /* 0x000fe20003f04070 */
[----:B------:R-:W-:-:S02]  /*6700*/  DFMA R84, R14, R112, R30 ;  /* 0x000000700e54722b */ /* 0x000fc4000000001e */
[----:B------:R-:W-:Y:S01]  /*6710*/  IMAD.IADD R6, R28, 0x1, R7 ;  /* 0x000000011c067824 */ /* 0x000fe200078e0207 */
[----:B------:R-:W-:Y:S01]  /*6720*/  SHF.R.U32.HI R30, RZ, 0x1, R29 ;  /* 0x00000001ff1e7819 */ /* 0x000fe2000001161d */
[----:B------:R-:W-:Y:S02]  /*6730*/  IMAD R28, R53, UR8, R52 ;  /* 0x00000008351c7c24 */ /* 0x000fe4000f8e0234 */
[----:B------:R-:W-:Y:S01]  /*6740*/  IMAD.SHL.U32 R29, R29, 0x2, RZ ;  /* 0x000000021d1d7824 */ /* 0x000fe200078e00ff */
[----:B------:R-:W-:Y:S02]  /*6750*/  LOP3.LUT R30, R30, 0x1ffe0, RZ, 0xc0, !PT ;  /* 0x0001ffe01e1e7812 */ /* 0x000fe400078ec0ff */
[----:B------:R-:W-:Y:S01]  /*6760*/  SHF.R.U32.HI R7, RZ, 0x1, R28 ;  /* 0x00000001ff077819 */ /* 0x000fe2000001161c */
[----:B------:R-:W-:Y:S01]  /*6770*/  IMAD.SHL.U32 R28, R28, 0x2, RZ ;  /* 0x000000021c1c7824 */ /* 0x000fe200078e00ff */
[----:B------:R-:W-:Y:S02]  /*6780*/  LOP3.LUT R29, R29, 0x38, RZ, 0xc0, !PT ;  /* 0x000000381d1d7812 */ /* 0x000fe400078ec0ff */
[----:B------:R-:W-:-:S02]  /*6790*/  LOP3.LUT R7, R7, 0x1ffe0, RZ, 0xc0, !PT ;  /* 0x0001ffe007077812 */ /* 0x000fc400078ec0ff */
[----:B------:R-:W-:Y:S01]  /*67a0*/  LOP3.LUT R28, R28, 0x38, RZ, 0xc0, !PT ;  /* 0x000000381c1c7812 */ /* 0x000fe200078ec0ff */
[----:B------:R-:W-:-:S04]  /*67b0*/  IMAD.IADD R29, R30, 0x1, R29 ;  /* 0x000000011e1d7824 */ /* 0x000fc800078e021d */
[----:B------:R-:W-:Y:S01]  /*67c0*/  IMAD.IADD R7, R7, 0x1, R28 ;  /* 0x0000000107077824 */ /* 0x000fe200078e021c */
[----:B------:R-:W-:Y:S02]  /*67d0*/  ISETP.GT.U32.AND P2, PT, R29, 0x79, PT ;  /* 0x000000791d00780c */ /* 0x000fe40003f44070 */
[----:B------:R-:W-:-:S06]  /*67e0*/  CS2R R28, SRZ ;  /* 0x00000000001c7805 */ /* 0x000fcc000001ff00 */
[----:B------:R-:W2:Y:S01]  /*67f0*/  @!P0 LDS.64 R28, [R5+0x138] ;  /* 0x00013800051c8984 */ /* 0x000ea20000000a00 */
[-C--:B------:R-:W-:Y:S02]  /*6800*/  DFMA R36, R64, R114.reuse, R36 ;  /* 0x000000724024722b */ /* 0x080fe40000000024 */
[----:B------:R-:W-:Y:S02]  /*6810*/  DFMA R38, R66, R114, R38 ;  /* 0x000000724226722b */ /* 0x000fe40000000026 */
[-C--:B------:R-:W-:Y:S02]  /*6820*/  DFMA R114, R64, R120.reuse, R106 ;  /* 0x000000784072722b */ /* 0x080fe4000000006a */
[-C--:B------:R-:W-:Y:S02]  /*6830*/  DFMA R106, R8, R120.reuse, R86 ;  /* 0x00000078086a722b */ /* 0x080fe40000000056 */
[----:B------:R-:W-:Y:S02]  /*6840*/  DFMA R120, R22, R120, R82 ;  /* 0x000000781678722b */ /* 0x000fe40000000052 */
[----:B------:R-:W-:-:S02]  /*6850*/  DFMA R82, R66, R112, R68 ;  /* 0x000000704252722b */ /* 0x000fc40000000044 */
[-C--:B------:R-:W-:Y:S01]  /*6860*/  DFMA R116, R64, R112.reuse, R78 ;  /* 0x000000704074722b */ /* 0x080fe2000000004e */
[----:B------:R-:W5:Y:S01]  /*6870*/  LDL.LU.64 R68, [R1+0x90] ;  /* 0x0000900001447983 */ /* 0x000f620000300a00 */
[-C--:B------:R-:W-:Y:S02]  /*6880*/  DFMA R86, R8, R112.reuse, R40 ;  /* 0x000000700856722b */ /* 0x080fe40000000028 */
[-C--:B------:R-:W-:Y:S01]  /*6890*/  DFMA R88, R10, R112.reuse, R88 ;  /* 0x000000700a58722b */ /* 0x080fe20000000058 */
[----:B------:R-:W5:Y:S01]  /*68a0*/  LDL.LU.64 R40, [R1+0x98] ;  /* 0x0000980001287983 */ /* 0x000f620000300a00 */
[----:B------:R-:W-:-:S03]  /*68b0*/  DFMA R78, R22, R112, R70 ;  /* 0x00000070164e722b */ /* 0x000fc60000000046 */
[----:B------:R-:W5:Y:S04]  /*68c0*/  LDL.LU.64 R112, [R1+0xb8] ;  /* 0x0000b80001707983 */ /* 0x000f680000300a00 */
[----:B------:R-:W5:Y:S04]  /*68d0*/  LDL.LU.64 R70, [R1+0xa8] ;  /* 0x0000a80001467983 */ /* 0x000f680000300a00 */
[----:B------:R-:W5:Y:S01]  /*68e0*/  LDL.LU.64 R30, [R1+0xc0] ;  /* 0x0000c000011e7983 */ /* 0x000f620000300a00 */
[-C--:B--2---:R-:W-:Y:S02]  /*68f0*/  DFMA R96, R26, R28.reuse, R96 ;  /* 0x0000001c1a60722b */ /* 0x084fe40000000060 */
[----:B---3--:R-:W-:-:S05]  /*6900*/  DFMA R76, R64, R28, R76 ;  /* 0x0000001c404c722b */ /* 0x008fca000000004c */
[----:B------:R0:W-:Y:S01]  /*6910*/  STL.64 [R1+0x58], R96 ;  /* 0x0000586001007387 */ /* 0x0001e20000100a00 */
[-C--:B----4-:R-:W-:Y:S02]  /*6920*/  DFMA R94, R66, R28.reuse, R94 ;  /* 0x0000001c425e722b */ /* 0x090fe4000000005e */
[-C--:B-----5:R-:W-:Y:S01]  /*6930*/  DFMA R54, R12, R28.reuse, R54 ;  /* 0x0000001c0c36722b */ /* 0x0a0fe20000000036 */
[----:B0-----:R-:W2:Y:S01]  /*6940*/  LDL.LU.64 R96, [R1+0x248] ;  /* 0x0002480001607983 */ /* 0x001ea20000300a00 */
[----:B------:R-:W-:-:S03]  /*6950*/  DFMA R90, R14, R28, R90 ;  /* 0x0000001c0e5a722b */ /* 0x000fc6000000005a */
[----:B------:R0:W-:Y:S04]  /*6960*/  STL.64 [R1+0xb0], R76 ;  /* 0x0000b04c01007387 */ /* 0x0001e80000100a00 */
[----:B0-----:R-:W3:Y:S04]  /*6970*/  LDL.LU.64 R76, [R1+0x240] ;  /* 0x00024000014c7983 */ /* 0x001ee80000300a00 */
[----:B------:R0:W-:Y:S04]  /*6980*/  STL.64 [R1+0xd8], R94 ;  /* 0x0000d85e01007387 */ /* 0x0001e80000100a00 */
[----:B0-----:R-:W4:Y:S04]  /*6990*/  LDL.LU.64 R94, [R1+0x238] ;  /* 0x00023800015e7983 */ /* 0x001f280000300a00 */
[----:B------:R0:W-:Y:S04]  /*69a0*/  STL.64 [R1+0xd0], R54 ;  /* 0x0000d03601007387 */ /* 0x0001e80000100a00 */
[----:B0-----:R-:W5:Y:S04]  /*69b0*/  LDL.LU.64 R54, [R1+0x230] ;  /* 0x0002300001367983 */ /* 0x001f680000300a00 */
[----:B------:R0:W-:Y:S04]  /*69c0*/  STL.64 [R1+0xc8], R90 ;  /* 0x0000c85a01007387 */ /* 0x0001e80000100a00 */
[----:B0-----:R-:W2:Y:S01]  /*69d0*/  LDL.LU.64 R90, [R1+0x228] ;  /* 0x00022800015a7983 */ /* 0x001ea20000300a00 */
[----:B------:R-:W-:-:S02]  /*69e0*/  ISETP.GT.U32.AND P1, PT, R6, 0x7a, PT ;  /* 0x0000007a0600780c */ /* 0x000fc40003f24070 */
[----:B------:R-:W-:-:S11]  /*69f0*/  CS2R R124, SRZ ;  /* 0x00000000007c7805 */ /* 0x000fd6000001ff00 */
[----:B------:R-:W0:Y:S01]  /*6a00*/  @!P1 LDS.64 R124, [R5+0x180] ;  /* 0x00018000057c9984 */ /* 0x000e220000000a00 */
[----:B------:R-:W-:Y:S02]  /*6a10*/  CS2R R42, SRZ ;  /* 0x00000000002a7805 */ /* 0x000fe4000001ff00 */
[----:B------:R-:W-:Y:S02]  /*6a20*/  ISETP.GT.U32.AND P3, PT, R7, 0x78, PT ;  /* 0x000000780700780c */ /* 0x000fe40003f64070 */
[----:B------:R-:W-:Y:S02]  /*6a30*/  CS2R R6, SRZ ;  /* 0x0000000000067805 */ /* 0x000fe4000001ff00 */
[----:B------:R-:W1:Y:S09]  /*6a40*/  @!P2 LDS.64 R42, [R5+0x1c8] ;  /* 0x0001c800052aa984 */ /* 0x000e720000000a00 */
[----:B------:R-:W1:Y:S01]  /*6a50*/  @!P3 LDS.64 R6, [R5+0x210] ;  /* 0x000210000506b984 */ /* 0x000e620000000a00 */
[----:B------:R-:W-:-:S02]  /*6a60*/  DFMA R112, R10, R28, R112 ;  /* 0x0000001c0a70722b */ /* 0x000fc40000000070 */
[----:B------:R-:W-:-:S07]  /*6a70*/  DFMA R30, R8, R28, R30 ;  /* 0x0000001c081e722b */ /* 0x000fce000000001e */
[----:B------:R0:W-:Y:S04]  /*6a80*/  STL.64 [R1+0xc0], R30 ;  /* 0x0000c01e01007387 */ /* 0x0001e80000100a00 */
[----:B------:R-:W-:Y:S01]  /*6a90*/  STL.64 [R1+0xb8], R112 ;  /* 0x0000b87001007387 */ /* 0x000fe20000100a00 */
[----:B0-----:R-:W-:Y:S02]  /*6aa0*/  DFMA R30, R22, R28, R70 ;  /* 0x0000001c161e722b */ /* 0x001fe40000000046 */
[-C--:B------:R-:W-:Y:S02]  /*6ab0*/  DFMA R28, R26, R124.reuse, R40 ;  /* 0x0000007c1a1c722b */ /* 0x080fe40000000028 */
[----:B------:R-:W-:-:S03]  /*6ac0*/  DFMA R40, R64, R124, R68 ;  /* 0x0000007c4028722b */ /* 0x000fc60000000044 */
[----:B------:R-:W-:Y:S04]  /*6ad0*/  STL.64 [R1+0x88], R30 ;  /* 0x0000881e01007387 */ /* 0x000fe80000100a00 */
[----:B------:R-:W-:Y:S04]  /*6ae0*/  STL.64 [R1+0x70], R28 ;  /* 0x0000701c01007387 */ /* 0x000fe80000100a00 */
[----:B------:R4:W-:Y:S01]  /*6af0*/  STL.64 [R1+0x68], R40 ;  /* 0x0000682801007387 */ /* 0x0009e20000100a00 */
[-C--:B-1----:R-:W-:Y:S02]  /*6b00*/  DFMA R56, R8, R42.reuse, R56 ;  /* 0x0000002a0838722b */ /* 0x082fe40000000038 */
[----:B------:R-:W-:-:S02]  /*6b10*/  DFMA R58, R10, R42, R58 ;  /* 0x0000002a0a3a722b */ /* 0x000fc4000000003a */
[----:B------:R-:W-:Y:S02]  /*6b20*/  DFMA R60, R22, R42, R60 ;  /* 0x0000002a163c722b */ /* 0x000fe4000000003c */
[----:B------:R-:W-:Y:S02]  /*6b30*/  DFMA R62, R26, R6, R62 ;  /* 0x000000061a3e722b */ /* 0x000fe4000000003e */
[-C--:B----4-:R-:W-:Y:S02]  /*6b40*/  DFMA R40, R14, R124.reuse, R94 ;  /* 0x0000007c0e28722b */ /* 0x090fe4000000005e */
[-C--:B-----5:R-:W-:Y:S02]  /*6b50*/  DFMA R28, R12, R124.reuse, R54 ;  /* 0x0000007c0c1c722b */ /* 0x0a0fe40000000036 */
[----:B--2---:R-:W-:-:S07]  /*6b60*/  DFMA R30, R66, R124, R90 ;  /* 0x0000007c421e722b */ /* 0x004fce000000005a */
[----:B------:R3:W-:Y:S04]  /*6b70*/  STL.64 [R1+0x60], R30 ;  /* 0x0000601e01007387 */ /* 0x0007e80000100a00 */
[----:B------:R0:W-:Y:S01]  /*6b80*/  STL.64 [R1+0x50], R28 ;  /* 0x0000501c01007387 */ /* 0x0001e20000100a00 */
[-C--:B---3--:R-:W-:Y:S02]  /*6b90*/  DFMA R30, R8, R124.reuse, R76 ;  /* 0x0000007c081e722b */ /* 0x088fe4000000004c */
[-C--:B0-----:R-:W-:Y:S02]  /*6ba0*/  DFMA R28, R10, R124.reuse, R96 ;  /* 0x0000007c0a1c722b */ /* 0x081fe40000000060 */
[----:B------:R-:W-:Y:S01]  /*6bb0*/  DFMA R124, R22, R124, R104 ;  /* 0x0000007c167c722b */ /* 0x000fe20000000068 */
[----:B------:R0:W-:Y:S01]  /*6bc0*/  STL.64 [R1+0x40], R40 ;  /* 0x0000402801007387 */ /* 0x0001e20000100a00 */
[----:B------:R-:W-:-:S03]  /*6bd0*/  DFMA R76, R26, R42, R102 ;  /* 0x0000002a1a4c722b */ /* 0x000fc60000000066 */
[----:B------:R1:W-:Y:S04]  /*6be0*/  STL.64 [R1+0x20], R30 ;  /* 0x0000201e01007387 */ /* 0x0003e80000100a00 */
[----:B------:R-:W-:Y:S04]  /*6bf0*/  STL.64 [R1+0x1d8], R124 ;  /* 0x0001d87c01007387 */ /* 0x000fe80000100a00 */
[----:B------:R2:W-:Y:S01]  /*6c00*/  STL.64 [R1+0x18], R28 ;  /* 0x0000181c01007387 */ /* 0x0005e20000100a00 */
[-C--:B0-----:R-:W-:Y:S02]  /*6c10*/  DFMA R40, R12, R42.reuse, R92 ;  /* 0x0000002a0c28722b */ /* 0x081fe4000000005c */
[----:B-1----:R-:W-:-:S02]  /*6c20*/  DFMA R30, R66, R42, R98 ;  /* 0x0000002a421e722b */ /* 0x002fc40000000062 */
[-C--:B------:R-:W-:Y:S02]  /*6c30*/  DFMA R54, R14, R42.reuse, R74 ;  /* 0x0000002a0e36722b */ /* 0x080fe4000000004a */
[----:B--2---:R-:W-:Y:S01]  /*6c40*/  DFMA R28, R64, R42, R100 ;  /* 0x0000002a401c722b */ /* 0x004fe20000000064 */
[----:B------:R-:W-:Y:S06]  /*6c50*/  STL.64 [R1+0x1e0], R76 ;  /* 0x0001e04c01007387 */ /* 0x000fec0000100a00 */
[----:B------:R0:W-:Y:S04]  /*6c60*/  STL.64 [R1+0x1e8], R28 ;  /* 0x0001e81c01007387 */ /* 0x0001e80000100a00 */
[----:B------:R1:W-:Y:S04]  /*6c70*/  STL.64 [R1+0x1f0], R30 ;  /* 0x0001f01e01007387 */ /* 0x0003e80000100a00 */
[----:B------:R-:W-:Y:S01]  /*6c80*/  STL.64 [R1+0x1f8], R40 ;  /* 0x0001f82801007387 */ /* 0x000fe20000100a00 */
[----:B0-----:R-:W-:-:S03]  /*6c90*/  DFMA R28, R12, R6, R48 ;  /* 0x000000060c1c722b */ /* 0x001fc60000000030 */
[----:B------:R-:W-:Y:S04]  /*6ca0*/  STL.64 [R1+0x200], R54 ;  /* 0x0002003601007387 */ /* 0x000fe80000100a00 */
[----:B------:R-:W-:Y:S04]  /*6cb0*/  STL.64 [R1+0x208], R56 ;  /* 0x0002083801007387 */ /* 0x000fe80000100a00 */
[----:B------:R-:W-:Y:S04]  /*6cc0*/  STL.64 [R1+0x210], R58 ;  /* 0x0002103a01007387 */ /* 0x000fe80000100a00 */
[----:B------:R-:W-:Y:S04]  /*6cd0*/  STL.64 [R1+0x218], R60 ;  /* 0x0002183c01007387 */ /* 0x000fe80000100a00 */
[----:B------:R-:W-:Y:S04]  /*6ce0*/  STL.64 [R1+0x220], R62 ;  /* 0x0002203e01007387 */ /* 0x000fe80000100a00 */
[----:B------:R0:W-:Y:S04]  /*6cf0*/  STL.64 [R1+0x128], R28 ;  /* 0x0001281c01007387 */ /* 0x0001e80000100a00 */
[----:B-1----:R-:W2:Y:S04]  /*6d00*/  LDL.LU.64 R30, [R1+0x108] ;  /* 0x00010800011e7983 */ /* 0x002ea80000300a00 */
[----:B------:R-:W3:Y:S04]  /*6d10*/  LDL.LU.64 R98, [R1+0x100] ;  /* 0x0001000001627983 */ /* 0x000ee80000300a00 */
[----:B0-----:R-:W4:Y:S04]  /*6d20*/  LDL.LU.64 R28, [R1+0xf8] ;  /* 0x0000f800011c7983 */ /* 0x001f280000300a00 */
[----:B------:R-:W5:Y:S04]  /*6d30*/  LDL.LU.64 R100, [R1+0xf0] ;  /* 0x0000f00001647983 */ /* 0x000f680000300a00 */
[----:B------:R-:W5:Y:S04]  /*6d40*/  LDL.LU.64 R76, [R1+0x48] ;  /* 0x00004800014c7983 */ /* 0x000f680000300a00 */
[----:B------:R-:W5:Y:S04]  /*6d50*/  LDL.LU.64 R124, [R1+0x38] ;  /* 0x00003800017c7983 */ /* 0x000f680000300a00 */
[----:B------:R-:W5:Y:S04]  /*6d60*/  LDL.LU.64 R104, [R1+0x30] ;  /* 0x0000300001687983 */ /* 0x000f680000300a00 */
[----:B------:R-:W5:Y:S04]  /*6d70*/  LDL.LU.64 R96, [R1+0x28] ;  /* 0x0000280001607983 */ /* 0x000f680000300a00 */
[----:B------:R-:W5:Y:S01]  /*6d80*/  LDL.LU.64 R94, [R1+0x10] ;  /* 0x00001000015e7983 */ /* 0x000f620000300a00 */
[----:B------:R-:W0:Y:S01]  /*6d90*/  LDCU UR4, c[0x0][0x360] ;  /* 0x00006c00ff0477ac */ /* 0x000e220008000800 */
[----:B------:R-:W1:Y:S01]  /*6da0*/  LDCU UR7, c[0x0][0x360] ;  /* 0x00006c00ff0777ac */ /* 0x000e620008000800 */
[----:B------:R-:W1:Y:S01]  /*6db0*/  LDCU UR8, c[0x0][0x360] ;  /* 0x00006c00ff0877ac */ /* 0x000e620008000800 */
[----:B0-----:R-:W-:Y:S01]  /*6dc0*/  IMAD R26, R53, UR4, R52 ;  /* 0x00000004351a7c24 */ /* 0x001fe2000f8e0234 */
[----:B------:R-:W0:Y:S03]  /*6dd0*/  LDCU UR4, c[0x0][0x360] ;  /* 0x00006c00ff0477ac */ /* 0x000e260008000800 */
[----:B------:R-:W-:Y:S01]  /*6de0*/  IMAD.SHL.U32 R27, R26, 0x2, RZ ;  /* 0x000000021a1b7824 */ /* 0x000fe200078e00ff */
[----:B------:R-:W-:-:S04]  /*6df0*/  SHF.R.U32.HI R12, RZ, 0x1, R26 ;  /* 0x00000001ff0c7819 */ /* 0x000fc8000001161a */
[----:B------:R-:W-:Y:S02]  /*6e00*/  LOP3.LUT R26, R12, 0x1ffe0, RZ, 0xc0, !PT ;  /* 0x0001ffe00c1a7812 */ /* 0x000fe400078ec0ff */
[----:B------:R-:W-:Y:S01]  /*6e10*/  LOP3.LUT R27, R27, 0x38, RZ, 0xc0, !PT ;  /* 0x000000381b1b7812 */ /* 0x000fe200078ec0ff */
[C-C-:B-1----:R-:W-:Y:S02]  /*6e20*/  IMAD R13, R53.reuse, UR7, R52.reuse ;  /* 0x00000007350d7c24 */ /* 0x142fe4000f8e0234 */
[C-C-:B------:R-:W-:Y:S02]  /*6e30*/  IMAD R42, R53.reuse, UR8, R52.reuse ;  /* 0x00000008352a7c24 */ /* 0x140fe4000f8e0234 */
[----:B------:R-:W-:Y:S02]  /*6e40*/  IMAD.IADD R26, R26, 0x1, R27 ;  /* 0x000000011a1a7824 */ /* 0x000fe400078e021b */
[----:B0-----:R-:W-:Y:S02]  /*6e50*/  IMAD R27, R53, UR4, R52 ;  /* 0x00000004351b7c24 */ /* 0x001fe4000f8e0234 */
[----:B------:R-:W5:Y:S04]  /*6e60*/  LDL.LU.64 R52, [R1+0x8] ;  /* 0x0000080001347983 */ /* 0x000f680000300a00 */
[----:B------:R-:W5:Y:S01]  /*6e70*/  LDL.LU.64 R112, [R1] ;  /* 0x0000000001707983 */ /* 0x000f620000300a00 */
[----:B------:R-:W-:Y:S01]  /*6e80*/  SHF.R.U32.HI R12, RZ, 0x1, R13 ;  /* 0x00000001ff0c7819 */ /* 0x000fe2000001160d */
[----:B------:R-:W-:-:S03]  /*6e90*/  IMAD.SHL.U32 R13, R13, 0x2, RZ ;  /* 0x000000020d0d7824 */ /* 0x000fc600078e00ff */
[----:B------:R-:W-:Y:S02]  /*6ea0*/  LOP3.LUT R12, R12, 0x1ffe0, RZ, 0xc0, !PT ;  /* 0x0001ffe00c0c7812 */ /* 0x000fe400078ec0ff */
[----:B------:R-:W-:-:S05]  /*6eb0*/  LOP3.LUT R13, R13, 0x38, RZ, 0xc0, !PT ;  /* 0x000000380d0d7812 */ /* 0x000fca00078ec0ff */
[----:B------:R-:W-:Y:S01]  /*6ec0*/  IMAD.IADD R12, R12, 0x1, R13 ;  /* 0x000000010c0c7824 */ /* 0x000fe200078e020d */
[----:B------:R-:W-:Y:S01]  /*6ed0*/  SHF.R.U32.HI R13, RZ, 0x1, R42 ;  /* 0x00000001ff0d7819 */ /* 0x000fe2000001162a */
[----:B------:R-:W-:Y:S01]  /*6ee0*/  IMAD.SHL.U32 R42, R42, 0x2, RZ ;  /* 0x000000022a2a7824 */ /* 0x000fe200078e00ff */
[----:B------:R-:W-:Y:S02]  /*6ef0*/  ISETP.GT.U32.AND P0, PT, R26, 0x7f, PT ;  /* 0x0000007f1a00780c */ /* 0x000fe40003f04070 */
[----:B------:R-:W-:Y:S01]  /*6f00*/  SHF.R.U32.HI R26, RZ, 0x1, R27 ;  /* 0x00000001ff1a7819 */ /* 0x000fe2000001161b */
[----:B------:R-:W-:Y:S01]  /*6f10*/  IMAD.SHL.U32 R27, R27, 0x2, RZ ;  /* 0x000000021b1b7824 */ /* 0x000fe200078e00ff */
[----:B------:R-:W-:Y:S02]  /*6f20*/  LOP3.LUT R13, R13, 0x1ffe0, RZ, 0xc0, !PT ;  /* 0x0001ffe00d0d7812 */ /* 0x000fe400078ec0ff */
[----:B------:R-:W-:Y:S02]  /*6f30*/  LOP3.LUT R42, R42, 0x38, RZ, 0xc0, !PT ;  /* 0x000000382a2a7812 */ /* 0x000fe400078ec0ff */
[----:B------:R-:W-:-:S02]  /*6f40*/  LOP3.LUT R26, R26, 0x1ffe0, RZ, 0xc0, !PT ;  /* 0x0001ffe01a1a7812 */ /* 0x000fc400078ec0ff */
[----:B------:R-:W-:Y:S01]  /*6f50*/  LOP3.LUT R27, R27, 0x38, RZ, 0xc0, !PT ;  /* 0x000000381b1b7812 */ /* 0x000fe200078ec0ff */
[----:B------:R-:W-:Y:S01]  /*6f60*/  IMAD.IADD R13, R13, 0x1, R42 ;  /* 0x000000010d0d7824 */ /* 0x000fe200078e022a */
[----:B------:R-:W-:Y:S02]  /*6f70*/  CS2R R42, SRZ ;  /* 0x00000000002a7805 */ /* 0x000fe4000001ff00 */
[----:B------:R-:W-:Y:S01]  /*6f80*/  ISETP.GT.U32.AND P1, PT, R12, 0x7e, PT ;  /* 0x0000007e0c00780c */ /* 0x000fe20003f24070 */
[-C--:B------:R-:W-:Y:S01]  /*6f90*/  DFMA R70, R8, R6.reuse, R72 ;  /* 0x000000060846722b */ /* 0x080fe20000000048 */
[----:B------:R-:W-:Y:S01]  /*6fa0*/  IMAD.IADD R12, R26, 0x1, R27 ;  /* 0x000000011a0c7824 */ /* 0x000fe200078e021b */
[-C--:B------:R-:W-:Y:S01]  /*6fb0*/  DFMA R72, R10, R6.reuse, R24 ;  /* 0x000000060a48722b */ /* 0x080fe20000000018 */
[----:B------:R-:W-:Y:S04]  /*6fc0*/  LDS.128 R24, [R4+0x1020] ;  /* 0x0010200004187984 */ /* 0x000fe80000000c00 */
[----:B------:R-:W-:Y:S01]  /*6fd0*/  @!P0 LDS.64 R42, [R5+0x20] ;  /* 0x00002000052a8984 */ /* 0x000fe20000000a00 */
[----:B------:R-:W-:-:S03]  /*6fe0*/  DFMA R68, R14, R6, R50 ;  /* 0x000000060e44722b */ /* 0x000fc60000000032 */
[----:B------:R-:W-:Y:S01]  /*6ff0*/  LDS.128 R8, [R4+0x1030] ;  /* 0x0010300004087984 */ /* 0x000fe20000000c00 */
[----:B------:R-:W-:Y:S02]  /*7000*/  CS2R R50, SRZ ;  /* 0x0000000000327805 */ /* 0x000fe4000001ff00 */
[----:B------:R-:W-:Y:S01]  /*7010*/  ISETP.GT.U32.AND P2, PT, R13, 0x7d, PT ;  /* 0x0000007d0d00780c */ /* 0x000fe20003f44070 */
[----:B------:R-:W-:Y:S01]  /*7020*/  DFMA R74, R22, R6, R20 ;  /* 0x00000006164a722b */ /* 0x000fe20000000014 */
[----:B------:R-:W-:Y:S01]  /*7030*/  ISETP.GT.U32.AND P3, PT, R12, 0x7c, PT ;  /* 0x0000007c0c00780c */ /* 0x000fe20003f64070 */
[----:B------:R-:W0:Y:S04]  /*7040*/  LDS.128 R20, [R4+0x1040] ;  /* 0x0010400004147984 */ /* 0x000e280000000c00 */
[----:B------:R-:W1:Y:S04]  /*7050*/  LDS.128 R12, [R4+0x1050] ;  /* 0x00105000040c7984 */ /* 0x000e680000000c00 */
[----:B------:R-:W1:Y:S01]  /*7060*/  @!P1 LDS.64 R50, [R5+0x68] ;  /* 0x0000680005329984 */ /* 0x000e620000000a00 */
[----:B------:R-:W-:-:S02]  /*7070*/  CS2R R102, SRZ ;  /* 0x0000000000667805 */ /* 0x000fc4000001ff00 */
[----:B------:R-:W-:-:S04]  /*7080*/  CS2R R90, SRZ ;  /* 0x00000000005a7805 */ /* 0x000fc8000001ff00 */
[----:B------:R-:W5:Y:S04]  /*7090*/  @!P2 LDS.64 R102, [R5+0xb0] ;  /* 0x0000b0000566a984 */ /* 0x000f680000000a00 */
[----:B------:R-:W5:Y:S01]  /*70a0*/  @!P3 LDS.64 R90, [R5+0xf8] ;  /* 0x0000f800055ab984 */ /* 0x000f620000000a00 */
[-C--:B------:R-:W-:Y:S02]  /*70b0*/  DFMA R64, R64, R6.reuse, R44 ;  /* 0x000000064040722b */ /* 0x080fe4000000002c */
[----:B------:R-:W-:Y:S02]  /*70c0*/  DFMA R66, R66, R6, R46 ;  /* 0x000000064242722b */ /* 0x000fe4000000002e */
[-C--:B0-----:R-:W-:Y:S02]  /*70d0*/  DFMA R34, R20, R42.reuse, R34 ;  /* 0x0000002a1422722b */ /* 0x081fe40000000022 */
[----:B------:R-:W-:-:S02]  /*70e0*/  DFMA R32, R22, R42, R32 ;  /* 0x0000002a1620722b */ /* 0x000fc40000000020 */
[----:B-1----:R-:W-:Y:S02]  /*70f0*/  DFMA R2, R12, R42, R2 ;  /* 0x0000002a0c02722b */ /* 0x002fe40000000002 */
[-C--:B------:R-:W-:Y:S02]  /*7100*/  DFMA R18, R24, R50.reuse, R18 ;  /* 0x000000321812722b */ /* 0x080fe40000000012 */
[-C--:B------:R-:W-:Y:S02]  /*7110*/  DFMA R36, R26, R50.reuse, R36 ;  /* 0x000000321a24722b */ /* 0x080fe40000000024 */
[----:B------:R-:W-:Y:S02]  /*7120*/  DFMA R38, R8, R50, R38 ;  /* 0x000000320826722b */ /* 0x000fe40000000026 */
[-C--:B--2---:R-:W-:Y:S02]  /*7130*/  DFMA R6, R24, R42.reuse, R30 ;  /* 0x0000002a1806722b */ /* 0x084fe4000000001e */
[----:B---3--:R-:W-:-:S05]  /*7140*/  DFMA R30, R26, R42, R98 ;  /* 0x0000002a1a1e722b */ /* 0x008fca0000000062 */
[----:B------:R5:W-:Y:S01]  /*7150*/  STL.64 [R1+0xe8], R6 ;  /* 0x0000e80601007387 */ /* 0x000be20000100a00 */
[----:B----4-:R-:W-:-:S03]  /*7160*/  DFMA R28, R8, R42, R28 ;  /* 0x0000002a081c722b */ /* 0x010fc6000000001c */
[----:B------:R-:W-:Y:S01]  /*7170*/  STL.64 [R1+0xe0], R30 ;  /* 0x0000e01e01007387 */ /* 0x000fe20000100a00 */
[----:B-----5:R-:W-:-:S03]  /*7180*/  DFMA R6, R10, R42, R100 ;  /* 0x0000002a0a06722b */ /* 0x020fc60000000064 */
[----:B------:R-:W-:Y:S01]  /*7190*/  STL.64 [R1+0x120], R28 ;  /* 0x0001201c01007387 */ /* 0x000fe20000100a00 */
[-C--:B------:R-:W-:Y:S02]  /*71a0*/  DFMA R44, R20, R50.reuse, R124 ;  /* 0x00000032142c722b */ /* 0x080fe4000000007c */
[-C--:B------:R-:W-:Y:S01]  /*71b0*/  DFMA R46, R22, R50.reuse, R104 ;  /* 0x00000032162e722b */ /* 0x080fe20000000068 */
[----:B------:R0:W-:Y:S01]  /*71c0*/  STL.64 [R1+0x118], R6 ;  /* 0x0001180601007387 */ /* 0x0001e20000100a00 */
[----:B------:R-:W-:-:S03]  /*71d0*/  DFMA R48, R12, R50, R96 ;  /* 0x000000320c30722b */ /* 0x000fc60000000060 */
[----:B------:R-:W2:Y:S01]  /*71e0*/  LDL.LU.64 R92, [R1+0x58] ;  /* 0x00005800015c7983 */ /* 0x000ea20000300a00 */
[----:B0-----:R-:W-:Y:S02]  /*71f0*/  DFMA R6, R14, R42, R16 ;  /* 0x0000002a0e06722b */ /* 0x001fe40000000010 */
[-C--:B------:R-:W-:Y:S02]  /*7200*/  DFMA R42, R10, R50.reuse, R76 ;  /* 0x000000320a2a722b */ /* 0x080fe4000000004c */
[----:B------:R-:W-:Y:S01]  /*7210*/  DFMA R50, R14, R50, R94 ;  /* 0x000000320e32722b */ /* 0x000fe2000000005e */
[----:B------:R-:W3:Y:S04]  /*7220*/  LDL.LU.64 R94, [R1+0xb0] ;  /* 0x0000b000015e7983 */ /* 0x000ee80000300a00 */
[----:B------:R-:W4:Y:S04]  /*7230*/  LDL.LU.64 R62, [R1+0xd0] ;  /* 0x0000d000013e7983 */ /* 0x000f280000300a00 */
[----:B------:R-:W5:Y:S04]  /*7240*/  LDL.LU.64 R60, [R1+0xc8] ;  /* 0x0000c800013c7983 */ /* 0x000f680000300a00 */
[----:B------:R-:W3:Y:S04]  /*7250*/  LDL.LU.64 R58, [R1+0xc0] ;  /* 0x0000c000013a7983 */ /* 0x000ee80000300a00 */
[----:B------:R-:W3:Y:S04]  /*7260*/  LDL.LU.64 R56, [R1+0xb8] ;  /* 0x0000b80001387983 */ /* 0x000ee80000300a00 */
[----:B------:R-:W3:Y:S04]  /*7270*/  LDL.LU.64 R54, [R1+0x88] ;  /* 0x0000880001367983 */ /* 0x000ee80000300a00 */
[----:B------:R-:W3:Y:S01]  /*7280*/  LDL.LU.64 R40, [R1+0x70] ;  /* 0x0000700001287983 */ /* 0x000ee20000300a00 */
[----:B------:R-:W-:-:S03]  /*7290*/  DFMA R104, R12, R102, R122 ;  /* 0x000000660c68722b */ /* 0x000fc6000000007a */
[----:B------:R-:W3:Y:S01]  /*72a0*/  LDL.LU.64 R30, [R1+0x68] ;  /* 0x00006800011e7983 */ /* 0x000ee20000300a00 */
[----:B------:R-:W-:-:S03]  /*72b0*/  DFMA R96, R8, R90, R82 ;  /* 0x0000005a0860722b */ /* 0x000fc60000000052 */
[----:B------:R-:W3:Y:S04]  /*72c0*/  LDL.LU.64 R28, [R1+0x60] ;  /* 0x00006000011c7983 */ /* 0x000ee80000300a00 */
[----:B------:R-:W3:Y:S04]  /*72d0*/  LDL.LU.64 R76, [R1+0x50] ;  /* 0x00005000014c7983 */ /* 0x000ee80000300a00 */
[----:B------:R-:W3:Y:S04]  /*72e0*/  LDL.LU.64 R124, [R1+0x40] ;  /* 0x00004000017c7983 */ /* 0x000ee80000300a00 */
[----:B------:R-:W3:Y:S04]  /*72f0*/  LDL.LU.64 R122, [R1+0x18] ;  /* 0x00001800017a7983 */ /* 0x000ee80000300a00 */
[----:B------:R-:W3:Y:S01]  /*7300*/  LDL.LU.64 R82, [R1+0xd8] ;  /* 0x0000d80001527983 */ /* 0x000ee20000300a00 */
[----:B------:R-:W-:-:S02]  /*7310*/  DFMA R52, R24, R102, R52 ;  /* 0x000000661834722b */ /* 0x000fc40000000034 */
[-C--:B------:R-:W-:Y:S02]  /*7320*/  DFMA R114, R26, R102.reuse, R114 ;  /* 0x000000661a72722b */ /* 0x080fe40000000072 */
[-C--:B------:R-:W-:Y:S02]  /*7330*/  DFMA R112, R8, R102.reuse, R112 ;  /* 0x000000660870722b */ /* 0x080fe40000000070 */
[-C--:B------:R-:W-:Y:S02]  /*7340*/  DFMA R110, R10, R102.reuse, R110 ;  /* 0x000000660a6e722b */ /* 0x080fe4000000006e */
[-C--:B------:R-:W-:Y:S02]  /*7350*/  DFMA R108, R20, R102.reuse, R108 ;  /* 0x00000066146c722b */ /* 0x080fe4000000006c */
[-C--:B------:R-:W-:Y:S02]  /*7360*/  DFMA R106, R22, R102.reuse, R106 ;  /* 0x00000066166a722b */ /* 0x080fe4000000006a */
[----:B------:R-:W-:Y:S01]  /*7370*/  DFMA R102, R14, R102, R120 ;  /* 0x000000660e66722b */ /* 0x000fe20000000078 */
[----:B------:R-:W0:Y:S01]  /*7380*/  S2R R121, SR_TID.Y ;  /* 0x0000000000797919 */ /* 0x000e220000002200 */
[----:B------:R-:W0:Y:S01]  /*7390*/  S2R R120, SR_TID.X ;  /* 0x0000000000787919 */ /* 0x000e220000002100 */
[----:B------:R-:W0:Y:S01]  /*73a0*/  LDCU UR4, c[0x0][0x360] ;  /* 0x00006c00ff0477ac */ /* 0x000e220008000800 */
[----:B------:R-:W-:-:S02]  /*73b0*/  DFMA R100, R24, R90, R118 ;  /* 0x0000005a1864722b */ /* 0x000fc40000000076 */
[-C--:B------:R-:W-:Y:S01]  /*73c0*/  DFMA R98, R26, R90.reuse, R116 ;  /* 0x0000005a1a62722b */ /* 0x080fe20000000074 */
[----:B------:R-:W1:Y:S01]  /*73d0*/  LDCU UR7, c[0x0][0x360] ;  /* 0x00006c00ff0777ac */ /* 0x000e620008000800 */
[-C--:B------:R-:W-:Y:S02]  /*73e0*/  DFMA R16, R10, R90.reuse, R80 ;  /* 0x0000005a0a10722b */ /* 0x080fe40000000050 */
[-C--:B------:R-:W-:Y:S02]  /*73f0*/  DFMA R84, R20, R90.reuse, R84 ;  /* 0x0000005a1454722b */ /* 0x080fe40000000054 */
[-C--:B------:R-:W-:Y:S02]  /*7400*/  DFMA R86, R22, R90.reuse, R86 ;  /* 0x0000005a1656722b */ /* 0x080fe40000000056 */
[-C--:B------:R-:W-:Y:S02]  /*7410*/  DFMA R88, R12, R90.reuse, R88 ;  /* 0x0000005a0c58722b */ /* 0x080fe40000000058 */
[----:B------:R-:W-:Y:S01]  /*7420*/  DFMA R90, R14, R90, R78 ;  /* 0x0000005a0e5a722b */ /* 0x000fe2000000004e */
        /* <DEDUP_REMOVED lines=30> */
[----:B------:R-:W2:Y:S02]  /*7610*/  @!P0 LDS.64 R80, [R5+0x140] ;  /* 0x0001400005508984 */ /* 0x000ea40000000a00 */
[-C--:B--2---:R-:W-:Y:S02]  /*7620*/  DFMA R92, R24, R80.reuse, R92 ;  /* 0x00000050185c722b */ /* 0x084fe4000000005c */
[-C--:B----4-:R-:W-:Y:S02]  /*7630*/  DFMA R62, R10, R80.reuse, R62 ;  /* 0x000000500a3e722b */ /* 0x090fe4000000003e */
[-C--:B-----5:R-:W-:Y:S02]  /*7640*/  DFMA R60, R20, R80.reuse, R60 ;  /* 0x00000050143c722b */ /* 0x0a0fe4000000003c */
[----:B---3--:R-:W-:-:S03]  /*7650*/  DFMA R58, R22, R80, R58 ;  /* 0x00000050163a722b */ /* 0x008fc6000000003a */
[----:B------:R0:W-:Y:S01]  /*7660*/  STL.64 [R1+0x108], R62 ;  /* 0x0001083e01007387 */ /* 0x0001e20000100a00 */
[-C--:B------:R-:W-:Y:S02]  /*7670*/  DFMA R94, R26, R80.reuse, R94 ;  /* 0x000000501a5e722b */ /* 0x080fe4000000005e */
[-C--:B------:R-:W-:Y:S01]  /*7680*/  DFMA R56, R12, R80.reuse, R56 ;  /* 0x000000500c38722b */ /* 0x080fe20000000038 */
[----:B0-----:R-:W2:Y:S04]  /*7690*/  LDL.LU.64 R62, [R1+0x220] ;  /* 0x00022000013e7983 */ /* 0x001ea80000300a00 */
[----:B------:R0:W-:Y:S04]  /*76a0*/  STL.64 [R1+0x100], R60 ;  /* 0x0001003c01007387 */ /* 0x0001e80000100a00 */
[----:B0-----:R-:W3:Y:S01]  /*76b0*/  LDL.LU.64 R60, [R1+0x218] ;  /* 0x00021800013c7983 */ /* 0x001ee20000300a00 */
[----:B------:R-:W-:-:S02]  /*76c0*/  DFMA R82, R8, R80, R82 ;  /* 0x000000500852722b */ /* 0x000fc40000000052 */
[----:B------:R-:W-:Y:S01]  /*76d0*/  DFMA R80, R14, R80, R54 ;  /* 0x000000500e50722b */ /* 0x000fe20000000036 */
[----:B------:R0:W-:Y:S04]  /*76e0*/  STL.64 [R1+0xf8], R58 ;  /* 0x0000f83a01007387 */ /* 0x0001e80000100a00 */
[----:B0-----:R-:W4:Y:S04]  /*76f0*/  LDL.LU.64 R58, [R1+0x210] ;  /* 0x00021000013a7983 */ /* 0x001f280000300a00 */
[----:B------:R0:W-:Y:S04]  /*7700*/  STL.64 [R1+0xf0], R56 ;  /* 0x0000f03801007387 */ /* 0x0001e80000100a00 */
[----:B0-----:R-:W5:Y:S04]  /*7710*/  LDL.LU.64 R56, [R1+0x208] ;  /* 0x0002080001387983 */ /* 0x001f680000300a00 */
[----:B------:R-:W2:Y:S04]  /*7720*/  LDL.LU.64 R54, [R1+0x200] ;  /* 0x0002000001367983 */ /* 0x000ea80000300a00 */
[----:B------:R0:W-:Y:S04]  /*7730*/  STL.64 [R1+0xd0], R80 ;  /* 0x0000d05001007387 */ /* 0x0001e80000100a00 */
[----:B0-----:R-:W3:Y:S01]  /*7740*/  LDL.LU.64 R80, [R1+0x20] ;  /* 0x0000200001507983 */ /* 0x001ee20000300a00 */
[----:B------:R-:W-:-:S06]  /*7750*/  CS2R R116, SRZ ;  /* 0x0000000000747805 */ /* 0x000fcc000001ff00 */
[----:B------:R-:W0:Y:S02]  /*7760*/  @!P1 LDS.64 R116, [R5+0x188] ;  /* 0x0001880005749984 */ /* 0x000e240000000a00 */
[-C--:B0-----:R-:W-:Y:S02]  /*7770*/  DFMA R40, R24, R116.reuse, R40 ;  /* 0x000000741828722b */ /* 0x081fe40000000028 */
[-C--:B------:R-:W-:Y:S02]  /*7780*/  DFMA R30, R26, R116.reuse, R30 ;  /* 0x000000741a1e722b */ /* 0x080fe4000000001e */
[-C--:B------:R-:W-:Y:S02]  /*7790*/  DFMA R28, R8, R116.reuse, R28 ;  /* 0x00000074081c722b */ /* 0x080fe4000000001c */
[-C--:B------:R-:W-:Y:S01]  /*77a0*/  DFMA R76, R10, R116.reuse, R76 ;  /* 0x000000740a4c722b */ /* 0x080fe2000000004c */
[----:B------:R0:W-:Y:S01]  /*77b0*/  STL.64 [R1+0xc8], R40 ;  /* 0x0000c82801007387 */ /* 0x0001e20000100a00 */
[----:B------:R-:W-:-:S03]  /*77c0*/  DFMA R124, R20, R116, R124 ;  /* 0x00000074147c722b */ /* 0x000fc6000000007c */
[----:B0-----:R-:W4:Y:S04]  /*77d0*/  LDL.LU.64 R40, [R1+0x1f8] ;  /* 0x0001f80001287983 */ /* 0x001f280000300a00 */
[----:B------:R0:W-:Y:S04]  /*77e0*/  STL.64 [R1+0xc0], R30 ;  /* 0x0000c01e01007387 */ /* 0x0001e80000100a00 */
[----:B0-----:R-:W5:Y:S04]  /*77f0*/  LDL.LU.64 R30, [R1+0x1f0] ;  /* 0x0001f000011e7983 */ /* 0x001f680000300a00 */
[----:B------:R0:W-:Y:S04]  /*7800*/  STL.64 [R1+0x98], R28 ;  /* 0x0000981c01007387 */ /* 0x0001e80000100a00 */
[----:B0-----:R-:W2:Y:S04]  /*7810*/  LDL.LU.64 R28, [R1+0x1e8] ;  /* 0x0001e800011c7983 */ /* 0x001ea80000300a00 */
[----:B------:R0:W-:Y:S04]  /*7820*/  STL.64 [R1+0x90], R76 ;  /* 0x0000904c01007387 */ /* 0x0001e80000100a00 */
[----:B0-----:R-:W4:Y:S04]  /*7830*/  LDL.LU.64 R76, [R1+0x1e0] ;  /* 0x0001e000014c7983 */ /* 0x001f280000300a00 */
[----:B------:R0:W-:Y:S04]  /*7840*/  STL.64 [R1+0x88], R124 ;  /* 0x0000887c01007387 */ /* 0x0001e80000100a00 */
[----:B0-----:R-:W5:Y:S01]  /*7850*/  LDL.LU.64 R124, [R1+0x1d8] ;  /* 0x0001d800017c7983 */ /* 0x001f620000300a00 */
[----:B------:R-:W-:-:S02]  /*7860*/  DFMA R122, R12, R116, R122 ;  /* 0x000000740c7a722b */ /* 0x000fc4000000007a */
[----:B---3--:R-:W-:-:S07]  /*7870*/  DFMA R80, R22, R116, R80 ;  /* 0x000000741650722b */ /* 0x008fce0000000050 */
[----:B------:R-:W-:Y:S04]  /*7880*/  STL.64 [R1+0x80], R80 ;  /* 0x0000805001007387 */ /* 0x000fe80000100a00 */
[----:B------:R0:W-:Y:S04]  /*7890*/  STL.64 [R1+0x78], R122 ;  /* 0x0000787a01007387 */ /* 0x0001e80000100a00 */
[----:B0-----:R-:W3:Y:S01]  /*78a0*/  LDL.LU.64 R122, [R1+0x128] ;  /* 0x00012800017a7983 */ /* 0x001ee20000300a00 */
[----:B------:R-:W-:-:S06]  /*78b0*/  CS2R R118, SRZ ;  /* 0x0000000000767805 */ /* 0x000fcc000001ff00 */
[----:B------:R-:W2:Y:S01]  /*78c0*/  @!P2 LDS.64 R118, [R5+0x1d0] ;  /* 0x0001d0000576a984 */ /* 0x000ea20000000a00 */
[----:B------:R-:W-:Y:S02]  /*78d0*/  ISETP.GT.U32.AND P0, PT, R78, 0x78, PT ;  /* 0x000000784e00780c */ /* 0x000fe40003f04070 */
[----:B------:R-:W-:-:S11]  /*78e0*/  CS2R R78, SRZ ;  /* 0x00000000004e7805 */ /* 0x000fd6000001ff00 */
[----:B------:R-:W0:Y:S01]  /*78f0*/  @!P0 LDS.64 R78, [R5+0x218] ;  /* 0x00021800054e8984 */ /* 0x000e220000000a00 */
[----:B--2---:R-:W-:Y:S02]  /*7900*/  DFMA R28, R26, R118, R28 ;  /* 0x000000761a1c722b */ /* 0x004fe4000000001c */
[----:B-----5:R-:W-:-:S07]  /*7910*/  DFMA R80, R14, R116, R124 ;  /* 0x000000740e50722b */ /* 0x020fce000000007c */
[----:B------:R4:W-:Y:S02]  /*7920*/  STL.64 [R1+0x70], R80 ;  /* 0x0000705001007387 */ /* 0x0009e40000100a00 */
[-C--:B----4-:R-:W-:Y:S02]  /*7930*/  DFMA R80, R24, R118.reuse, R76 ;  /* 0x000000761850722b */ /* 0x090fe4000000004c */
[-C--:B------:R-:W-:Y:S02]  /*7940*/  DFMA R76, R8, R118.reuse, R30 ;  /* 0x00000076084c722b */ /* 0x080fe4000000001e */
[----:B------:R-:W-:-:S03]  /*7950*/  DFMA R30, R10, R118, R40 ;  /* 0x000000760a1e722b */ /* 0x000fc60000000028 */
[----:B------:R-:W-:Y:S04]  /*7960*/  STL.64 [R1+0x68], R80 ;  /* 0x0000685001007387 */ /* 0x000fe80000100a00 */
[----:B------:R1:W-:Y:S01]  /*7970*/  STL.64 [R1+0x60], R28 ;  /* 0x0000601c01007387 */ /* 0x0003e20000100a00 */
[----:B------:R-:W-:-:S03]  /*7980*/  DFMA R40, R22, R118, R56 ;  /* 0x000000761628722b */ /* 0x000fc60000000038 */
[----:B------:R-:W-:Y:S01]  /*7990*/  STL.64 [R1+0x58], R76 ;  /* 0x0000584c01007387 */ /* 0x000fe20000100a00 */
[----:B-1----:R-:W-:-:S03]  /*79a0*/  DFMA R28, R20, R118, R54 ;  /* 0x00000076141c722b */ /* 0x002fc60000000036 */
[----:B------:R1:W-:Y:S04]  /*79b0*/  STL.64 [R1+0x50], R30 ;  /* 0x0000501e01007387 */ /* 0x0003e80000100a00 */
[----:B------:R2:W-:Y:S01]  /*79c0*/  STL.64 [R1+0x48], R28 ;  /* 0x0000481c01007387 */ /* 0x0005e20000100a00 */
[----:B-1----:R-:W-:-:S03]  /*79d0*/  DFMA R30, R12, R118, R58 ;  /* 0x000000760c1e722b */ /* 0x002fc6000000003a */
[----:B------:R-:W-:Y:S01]  /*79e0*/  STL.64 [R1+0x40], R40 ;  /* 0x0000402801007387 */ /* 0x000fe20000100a00 */
[-C--:B0-----:R-:W-:Y:S02]  /*79f0*/  DFMA R24, R24, R78.reuse, R62 ;  /* 0x0000004e1818722b */ /* 0x081fe4000000003e */
[----:B---3--:R-:W-:Y:S02]  /*7a00*/  DFMA R10, R10, R78, R122 ;  /* 0x0000004e0a0a722b */ /* 0x008fe4000000007a */
[----:B--2---:R-:W-:Y:S01]  /*7a10*/  DFMA R28, R14, R118, R60 ;  /* 0x000000760e1c722b */ /* 0x004fe2000000003c */
[----:B------:R-:W-:Y:S01]  /*7a20*/  STL.64 [R1+0x38], R30 ;  /* 0x0000381e01007387 */ /* 0x000fe20000100a00 */
[----:B------:R-:W0:Y:S01]  /*7a30*/  LDCU UR4, c[0x0][0x360] ;  /* 0x00006c00ff0477ac */ /* 0x000e220008000800 */
[-C--:B------:R-:W-:Y:S02]  /*7a40*/  DFMA R54, R12, R78.reuse, R72 ;  /* 0x0000004e0c36722b */ /* 0x080fe40000000048 */
[-C--:B------:R-:W-:Y:S01]  /*7a50*/  DFMA R56, R14, R78.reuse, R74 ;  /* 0x0000004e0e38722b */ /* 0x080fe2000000004a */
[----:B------:R-:W-:Y:S04]  /*7a60*/  LDS.64 R40, [R4+0x1460] ;  /* 0x0014600004287984 */ /* 0x000fe80000000a00 */
[----:B------:R1:W-:Y:S04]  /*7a70*/  STL.64 [R1+0x30], R28 ;  /* 0x0000301c01007387 */ /* 0x0003e80000100a00 */
[----:B------:R0:W-:Y:S01]  /*7a80*/  STL.64 [R1+0x28], R24 ;  /* 0x0000281801007387 */ /* 0x0001e20000100a00 */
[----:B------:R-:W2:Y:S03]  /*7a90*/  LDCU UR7, c[0x0][0x360] ;  /* 0x00006c00ff0777ac */ /* 0x000ea60008000800 */
[----:B------:R-:W-:Y:S01]  /*7aa0*/  LDS.128 R12, [R4+0x1440] ;  /* 0x00144000040c7984 */ /* 0x000fe20000000c00 */
[----:B-1----:R-:W-:-:S02]  /*7ab0*/  DFMA R28, R26, R78, R64 ;  /* 0x0000004e1a1c722b */ /* 0x002fc40000000040 */
[----:B------:R-:W-:-:S05]  /*7ac0*/  DFMA R26, R8, R78, R66 ;  /* 0x0000004e081a722b */ /* 0x000fca0000000042 */
[----:B------:R-:W-:Y:S04]  /*7ad0*/  STL.64 [R1+0x20], R28 ;  /* 0x0000201c01007387 */ /* 0x000fe80000100a00 */
[----:B------:R-:W-:Y:S04]  /*7ae0*/  STL.64 [R1+0x18], R26 ;  /* 0x0000181a01007387 */ /* 0x000fe80000100a00 */
[----:B------:R-:W3:Y:S04]  /*7af0*/  LDL.LU.64 R76, [R1+0xe8] ;  /* 0x0000e800014c7983 */ /* 0x000ee80000300a00 */
[----:B------:R-:W4:Y:S04]  /*7b00*/  LDL.LU.64 R116, [R1+0xe0] ;  /* 0x0000e00001747983 */ /* 0x000f280000300a00 */
[----:B------:R1:W-:Y:S04]  /*7b10*/  STL.64 [R1+0x10], R10 ;  /* 0x0000100a01007387 */ /* 0x0003e80000100a00 */
[----:B------:R-:W5:Y:S04]  /*7b20*/  LDL.LU.64 R80, [R1+0x120] ;  /* 0x0001200001507983 */ /* 0x000f680000300a00 */
[----:B------:R-:W5:Y:S01]  /*7b30*/  LDL.LU.64 R122, [R1+0x118] ;  /* 0x00011800017a7983 */ /* 0x000f620000300a00 */
[----:B0-----:R-:W-:-:S02]  /*7b40*/  IMAD R24, R121, UR4, R120 ;  /* 0x0000000479187c24 */ /* 0x001fc4000f8e0278 */
[----:B--2---:R-:W-:Y:S01]  /*7b50*/  IMAD R9, R121, UR7, R120 ;  /* 0x0000000779097c24 */ /* 0x004fe2000f8e0278 */
[----:B------:R-:W-:Y:S02]  /*7b60*/  LDS.128 R28, [R4+0x1430] ;  /* 0x00143000041c7984 */ /* 0x000fe40000000c00 */
[----:B------:R-:W-:Y:S01]  /*7b70*/  SHF.R.U32.HI R8, RZ, 0x1, R24 ;  /* 0x00000001ff087819 */ /* 0x000fe20000011618 */
[----:B------:R-:W-:Y:S01]  /*7b80*/  IMAD.SHL.U32 R24, R24, 0x2, RZ ;  /* 0x0000000218187824 */ /* 0x000fe200078e00ff */
[----:B------:R-:W0:Y:S02]  /*7b90*/  LDCU UR4, c[0x0][0x360] ;  /* 0x00006c00ff0477ac */ /* 0x000e240008000800 */
[----:B------:R-:W-:Y:S02]  /*7ba0*/  LOP3.LUT R8, R8, 0x1ffe0, RZ, 0xc0, !PT ;  /* 0x0001ffe008087812 */ /* 0x000fe400078ec0ff */
[----:B------:R-:W-:Y:S01]  /*7bb0*/  LOP3.LUT R24, R24, 0x38, RZ, 0xc0, !PT ;  /* 0x0000003818187812 */ /* 0x000fe200078ec0ff */
[----:B------:R-:W2:Y:S04]  /*7bc0*/  LDCU UR7, c[0x0][0x360] ;  /* 0x00006c00ff0777ac */ /* 0x000ea80008000800 */
[----:B------:R-:W-:Y:S01]  /*7bd0*/  IMAD.IADD R8, R8, 0x1, R24 ;  /* 0x0000000108087824 */ /* 0x000fe200078e0218 */
[----:B------:R-:W-:Y:S01]  /*7be0*/  SHF.R.U32.HI R24, RZ, 0x1, R9 ;  /* 0x00000001ff187819 */ /* 0x000fe20000011609 */
[----:B------:R-:W-:-:S03]  /*7bf0*/  IMAD.SHL.U32 R9, R9, 0x2, RZ ;  /* 0x0000000209097824 */ /* 0x000fc600078e00ff */
[----:B------:R-:W-:Y:S02]  /*7c00*/  LOP3.LUT R24, R24, 0x1ffe0, RZ, 0xc0, !PT ;  /* 0x0001ffe018187812 */ /* 0x000fe400078ec0ff */
[----:B------:R-:W-:Y:S02]  /*7c10*/  LOP3.LUT R9, R9, 0x38, RZ, 0xc0, !PT ;  /* 0x0000003809097812 */ /* 0x000fe400078ec0ff */
[----:B------:R-:W-:-:S03]  /*7c20*/  ISETP.GT.U32.AND P0, PT, R8, 0x7f, PT ;  /* 0x0000007f0800780c */ /* 0x000fc60003f04070 */
[----:B------:R-:W-:Y:S02]  /*7c30*/  IMAD.IADD R24, R24, 0x1, R9 ;  /* 0x0000000118187824 */ /* 0x000fe400078e0209 */
[C-C-:B0-----:R-:W-:Y:S02]  /*7c40*/  IMAD R9, R121.reuse, UR4, R120.reuse ;  /* 0x0000000479097c24 */ /* 0x141fe4000f8e0278 */
[----:B--2---:R-:W-:Y:S01]  /*7c50*/  IMAD R8, R121, UR7, R120 ;  /* 0x0000000779087c24 */ /* 0x004fe2000f8e0278 */
[----:B------:R-:W-:Y:S01]  /*7c60*/  ISETP.GT.U32.AND P1, PT, R24, 0x7e, PT ;  /* 0x0000007e1800780c */ /* 0x000fe20003f24070 */
[----:B-1----:R-:W-:Y:S01]  /*7c70*/  IMAD.SHL.U32 R11, R9, 0x2, RZ ;  /* 0x00000002090b7824 */ /* 0x002fe200078e00ff */
[----:B------:R-:W-:Y:S01]  /*7c80*/  SHF.R.U32.HI R24, RZ, 0x1, R9 ;  /* 0x00000001ff187819 */ /* 0x000fe20000011609 */
[----:B------:R-:W-:Y:S01]  /*7c90*/  IMAD.SHL.U32 R10, R8, 0x2, RZ ;  /* 0x00000002080a7824 */ /* 0x000fe200078e00ff */
[----:B------:R-:W-:Y:S02]  /*7ca0*/  CS2R R26, SRZ ;  /* 0x00000000001a7805 */ /* 0x000fe4000001ff00 */
[----:B------:R-:W-:-:S02]  /*7cb0*/  SHF.R.U32.HI R9, RZ, 0x1, R8 ;  /* 0x00000001ff097819 */ /* 0x000fc40000011608 */
[----:B------:R-:W-:Y:S02]  /*7cc0*/  LOP3.LUT R8, R24, 0x1ffe0, RZ, 0xc0, !PT ;  /* 0x0001ffe018087812 */ /* 0x000fe400078ec0ff */
[----:B------:R-:W-:Y:S01]  /*7cd0*/  LOP3.LUT R11, R11, 0x38, RZ, 0xc0, !PT ;  /* 0x000000380b0b7812 */ /* 0x000fe200078ec0ff */
[----:B------:R-:W-:Y:S01]  /*7ce0*/  LDS.64 R24, [R4+0x1428] ;  /* 0x0014280004187984 */ /* 0x000fe20000000a00 */
[----:B------:R-:W-:Y:S02]  /*7cf0*/  LOP3.LUT R9, R9, 0x1ffe0, RZ, 0xc0, !PT ;  /* 0x0001ffe009097812 */ /* 0x000fe400078ec0ff */
[----:B------:R-:W-:Y:S01]  /*7d00*/  LOP3.LUT R10, R10, 0x38, RZ, 0xc0, !PT ;  /* 0x000000380a0a7812 */ /* 0x000fe200078ec0ff */
[----:B------:R-:W-:Y:S01]  /*7d10*/  @!P0 LDS.64 R26, [R5+0x28] ;  /* 0x00002800051a8984 */ /* 0x000fe20000000a00 */
[----:B------:R-:W-:-:S03]  /*7d20*/  IMAD.IADD R8, R8, 0x1, R11 ;  /* 0x0000000108087824 */ /* 0x000fc600078e020b */
[----:B------:R-:W-:Y:S01]  /*7d30*/  IMAD.IADD R9, R9, 0x1, R10 ;  /* 0x0000000109097824 */ /* 0x000fe200078e020a */
[----:B------:R-:W-:Y:S02]  /*7d40*/  CS2R R120, SRZ ;  /* 0x0000000000787805 */ /* 0x000fe4000001ff00 */
[----:B------:R-:W-:Y:S02]  /*7d50*/  ISETP.GT.U32.AND P2, PT, R8, 0x7d, PT ;  /* 0x0000007d0800780c */ /* 0x000fe40003f44070 */
[----:B------:R-:W-:Y:S02]  /*7d60*/  ISETP.GT.U32.AND P3, PT, R9, 0x7c, PT ;  /* 0x0000007c0900780c */ /* 0x000fe40003f64070 */
[----:B------:R-:W-:Y:S04]  /*7d70*/  LDS.128 R8, [R4+0x1450] ;  /* 0x0014500004087984 */ /* 0x000fe80000000c00 */
[----:B------:R-:W0:Y:S01]  /*7d80*/  @!P1 LDS.64 R120, [R5+0x70] ;  /* 0x0000700005789984 */ /* 0x000e220000000a00 */
[----:B------:R-:W-:Y:S01]  /*7d90*/  DFMA R58, R22, R78, R70 ;  /* 0x0000004e163a722b */ /* 0x000fe20000000046 */
[----:B------:R-:W-:-:S06]  /*7da0*/  CS2R R22, SRZ ;  /* 0x0000000000167805 */ /* 0x000fcc000001ff00 */
[----:B------:R-:W1:Y:S01]  /*7db0*/  @!P2 LDS.64 R22, [R5+0xb8] ;  /* 0x0000b8000516a984 */ /* 0x000e620000000a00 */
[----:B------:R-:W-:Y:S02]  /*7dc0*/  DFMA R124, R20, R78, R68 ;  /* 0x0000004e147c722b */ /* 0x000fe40000000044 */
[C---:B0-----:R-:W-:Y:S02]  /*7dd0*/  DFMA R18, R24.reuse, R120, R18 ;  /* 0x000000781812722b */ /* 0x041fe40000000012 */
[-C--:B-1----:R-:W-:Y:S02]  /*7de0*/  DFMA R118, R24, R22.reuse, R52 ;  /* 0x000000161876722b */ /* 0x082fe40000000034 */
[-C--:B------:R-:W-:Y:S02]  /*7df0*/  DFMA R114, R28, R22.reuse, R114 ;  /* 0x000000161c72722b */ /* 0x080fe40000000072 */
[-C--:B------:R-:W-:Y:S02]  /*7e00*/  DFMA R112, R30, R22.reuse, R112 ;  /* 0x000000161e70722b */ /* 0x080fe40000000070 */
[----:B------:R-:W-:-:S02]  /*7e10*/  DFMA R110, R12, R22, R110 ;  /* 0x000000160c6e722b */ /* 0x000fc4000000006e */
[-C--:B---3--:R-:W-:Y:S02]  /*7e20*/  DFMA R62, R24, R26.reuse, R76 ;  /* 0x0000001a183e722b */ /* 0x088fe4000000004c */
[----:B----4-:R-:W-:-:S05]  /*7e30*/  DFMA R60, R28, R26, R116 ;  /* 0x0000001a1c3c722b */ /* 0x010fca0000000074 */
[----:B------:R0:W-:Y:S04]  /*7e40*/  STL.64 [R1+0xe8], R62 ;  /* 0x0000e83e01007387 */ /* 0x0001e80000100a00 */
[----:B------:R1:W-:Y:S01]  /*7e50*/  STL.64 [R1+0xe0], R60 ;  /* 0x0000e03c01007387 */ /* 0x0003e20000100a00 */
[-C--:B-----5:R-:W-:Y:S02]  /*7e60*/  DFMA R64, R30, R26.reuse, R80 ;  /* 0x0000001a1e40722b */ /* 0x0a0fe40000000050 */
[-C--:B0-----:R-:W-:Y:S02]  /*7e70*/  DFMA R62, R12, R26.reuse, R122 ;  /* 0x0000001a0c3e722b */ /* 0x081fe4000000007a */
[-C--:B-1----:R-:W-:Y:S02]  /*7e80*/  DFMA R60, R14, R26.reuse, R34 ;  /* 0x0000001a0e3c722b */ /* 0x082fe40000000022 */
[----:B------:R-:W-:-:S02]  /*7e90*/  DFMA R34, R8, R26, R32 ;  /* 0x0000001a0822722b */ /* 0x000fc40000000020 */
[-C--:B------:R-:W-:Y:S02]  /*7ea0*/  DFMA R32, R10, R26.reuse, R2 ;  /* 0x0000001a0a20722b */ /* 0x080fe40000000002 */
[----:B------:R-:W-:Y:S01]  /*7eb0*/  DFMA R2, R40, R26, R6 ;  /* 0x0000001a2802722b */ /* 0x000fe20000000006 */
[----:B------:R-:W-:Y:S01]  /*7ec0*/  STL.64 [R1+0x130], R64 ;  /* 0x0001304001007387 */ /* 0x000fe20000100a00 */
[----:B------:R-:W-:-:S03]  /*7ed0*/  DFMA R6, R28, R120, R36 ;  /* 0x000000781c06722b */ /* 0x000fc60000000024 */
[----:B------:R-:W-:Y:S04]  /*7ee0*/  STL.64 [R1+0x128], R62 ;  /* 0x0001283e01007387 */ /* 0x000fe80000100a00 */
[----:B------:R-:W-:Y:S04]  /*7ef0*/  STL.64 [R1+0x120], R60 ;  /* 0x0001203c01007387 */ /* 0x000fe80000100a00 */
[----:B------:R-:W-:Y:S04]  /*7f00*/  STL.64 [R1+0x118], R34 ;  /* 0x0001182201007387 */ /* 0x000fe80000100a00 */
[----:B------:R-:W-:Y:S04]  /*7f10*/  STL.64 [R1+0x110], R32 ;  /* 0x0001102001007387 */ /* 0x000fe80000100a00 */
[----:B------:R0:W-:Y:S04]  /*7f20*/  STL.64 [R1+0xd8], R2 ;  /* 0x0000d80201007387 */ /* 0x0001e80000100a00 */
[----:B------:R-:W-:Y:S04]  /*7f30*/  STL.64 [R1+0xb8], R18 ;  /* 0x0000b81201007387 */ /* 0x000fe80000100a00 */
[----:B------:R-:W2:Y:S01]  /*7f40*/  LDL.LU.64 R80, [R1+0x100] ;  /* 0x0001000001507983 */ /* 0x000ea20000300a00 */
[----:B0-----:R-:W-:-:S03]  /*7f50*/  DFMA R2, R30, R120, R38 ;  /* 0x000000781e02722b */ /* 0x001fc60000000026 */
[----:B------:R-:W-:Y:S04]  /*7f60*/  STL.64 [R1+0xb0], R6 ;  /* 0x0000b00601007387 */ /* 0x000fe80000100a00 */
[----:B------:R-:W3:Y:S04]  /*7f70*/  LDL.LU.64 R66, [R1+0xf0] ;  /* 0x0000f00001427983 */ /* 0x000ee80000300a00 */
[----:B------:R0:W-:Y:S01]  /*7f80*/  STL.64 [R1+0xa8], R2 ;  /* 0x0000a80201007387 */ /* 0x0001e20000100a00 */
[----:B------:R-:W-:-:S03]  /*7f90*/  DFMA R34, R12, R120, R42 ;  /* 0x000000780c22722b */ /* 0x000fc6000000002a */
[----:B------:R-:W4:Y:S01]  /*7fa0*/  LDL.LU.64 R70, [R1+0xc8] ;  /* 0x0000c80001467983 */ /* 0x000f220000300a00 */
[----:B------:R-:W-:-:S03]  /*7fb0*/  DFMA R32, R14, R120, R44 ;  /* 0x000000780e20722b */ /* 0x000fc6000000002c */
[----:B------:R-:W5:Y:S04]  /*7fc0*/  LDL.LU.64 R72, [R1+0xc0] ;  /* 0x0000c00001487983 */ /* 0x000f680000300a00 */
[----:B------:R-:W5:Y:S01]  /*7fd0*/  LDL.LU.64 R74, [R1+0x98] ;  /* 0x00009800014a7983 */ /* 0x000f620000300a00 */
[----:B0-----:R-:W-:-:S03]  /*7fe0*/  DFMA R2, R8, R120, R46 ;  /* 0x000000780802722b */ /* 0x001fc6000000002e */
[----:B------:R-:W4:Y:S04]  /*7ff0*/  LDL.LU.64 R76, [R1+0x90] ;  /* 0x00009000014c7983 */ /* 0x000f280000300a00 */
[----:B------:R-:W5:Y:S04]  /*8000*/  LDL.LU.64 R78, [R1+0x88] ;  /* 0x00008800014e7983 */ /* 0x000f680000300a00 */
[----:B------:R-:W5:Y:S04]  /*8010*/  LDL.LU.64 R26, [R1+0x78] ;  /* 0x00007800011a7983 */ /* 0x000f680000300a00 */
[----:B------:R-:W5:Y:S04]  /*8020*/  LDL.LU.64 R60, [R1+0x48] ;  /* 0x00004800013c7983 */ /* 0x000f680000300a00 */
[----:B------:R-:W5:Y:S01]  /*8030*/  LDL.LU.64 R64, [R1+0x40] ;  /* 0x0000400001407983 */ /* 0x000f620000300a00 */
[----:B------:R-:W-:-:S03]  /*8040*/  DFMA R122, R10, R120, R48 ;  /* 0x000000780a7a722b */ /* 0x000fc60000000030 */
[----:B------:R-:W5:Y:S04]  /*8050*/  LDL.LU.64 R62, [R1+0x38] ;  /* 0x00003800013e7983 */ /* 0x000f680000300a00 */
[----:B------:R-:W5:Y:S04]  /*8060*/  LDL.LU.64 R36, [R1+0x20] ;  /* 0x0000200001247983 */ /* 0x000f680000300a00 */
[----:B------:R-:W-:Y:S01]  /*8070*/  STL.64 [R1+0x188], R34 ;  /* 0x0001882201007387 */ /* 0x000fe20000100a00 */
[----:B------:R-:W-:-:S03]  /*8080*/  DFMA R120, R40, R120, R50 ;  /* 0x000000782878722b */ /* 0x000fc60000000032 */
[----:B------:R-:W5:Y:S04]  /*8090*/  LDL.LU.64 R44, [R1+0x68] ;  /* 0x00006800012c7983 */ /* 0x000f680000300a00 */
[----:B------:R0:W-:Y:S04]  /*80a0*/  STL.64 [R1+0x190], R32 ;  /* 0x0001902001007387 */ /* 0x0001e80000100a00 */
[----:B0-----:R-:W2:Y:S04]  /*80b0*/  LDL.LU.64 R32, [R1+0x10] ;  /* 0x0000100001207983 */ /* 0x001ea80000300a00 */
[----:B------:R-:W5:Y:S04]  /*80c0*/  LDL.LU.64 R46, [R1+0x60] ;  /* 0x00006000012e7983 */ /* 0x000f680000300a00 */
[----:B------:R0:W-:Y:S04]  /*80d0*/  STL.64 [R1+0x198], R2 ;  /* 0x0001980201007387 */ /* 0x0001e80000100a00 */
[----:B0-----:R-:W3:Y:S04]  /*80e0*/  LDL.LU.64 R2, [R1+0x18] ;  /* 0x0000180001027983 */ /* 0x001ee80000300a00 */
[----:B------:R-:W5:Y:S04]  /*80f0*/  LDL.LU.64 R48, [R1+0x58] ;  /* 0x0000580001307983 */ /* 0x000f680000300a00 */
[----:B------:R0:W-:Y:S04]  /*8100*/  STL.64 [R1+0x1a0], R122 ;  /* 0x0001a07a01007387 */ /* 0x0001e80000100a00 */
[----:B0-----:R-:W5:Y:S04]  /*8110*/  LDL.LU.64 R122, [R1+0x28] ;  /* 0x00002800017a7983 */ /* 0x001f680000300a00 */
[----:B------:R-:W5:Y:S04]  /*8120*/  LDL.LU.64 R50, [R1+0x50] ;  /* 0x0000500001327983 */ /* 0x000f680000300a00 */
[----:B------:R0:W-:Y:S04]  /*8130*/  STL.64 [R1+0x1a8], R120 ;  /* 0x0001a87801007387 */ /* 0x0001e80000100a00 */
[----:B0-----:R-:W5:Y:S04]  /*8140*/  LDL.LU.64 R120, [R1+0x30] ;  /* 0x0000300001787983 */ /* 0x001f680000300a00 */
[----:B------:R-:W5:Y:S04]  /*8150*/  LDL.LU.64 R52, [R1+0x70] ;  /* 0x0000700001347983 */ /* 0x000f680000300a00 */
[----:B------:R0:W-:Y:S04]  /*8160*/  STL.64 [R1+0x1b0], R118 ;  /* 0x0001b07601007387 */ /* 0x0001e80000100a00 */
[----:B0-----:R-:W5:Y:S04]  /*8170*/  LDL.LU.64 R118, [R1+0x80] ;  /* 0x0000800001767983 */ /* 0x001f680000300a00 */
[----:B------:R0:W-:Y:S04]  /*8180*/  STL.64 [R1+0x1b8], R114 ;  /* 0x0001b87201007387 */ /* 0x0001e80000100a00 */
[----:B0-----:R-:W5:Y:S04]  /*8190*/  LDL.LU.64 R114, [R1+0xd0] ;  /* 0x0000d00001727983 */ /* 0x001f680000300a00 */
[----:B------:R0:W-:Y:S04]  /*81a0*/  STL.64 [R1+0x1c0], R112 ;  /* 0x0001c07001007387 */ /* 0x0001e80000100a00 */
[----:B0-----:R-:W5:Y:S04]  /*81b0*/  LDL.LU.64 R112, [R1+0xf8] ;  /* 0x0000f80001707983 */ /* 0x001f680000300a00 */
[----:B------:R0:W-:Y:S04]  /*81c0*/  STL.64 [R1+0x1c8], R110 ;  /* 0x0001c86e01007387 */ /* 0x0001e80000100a00 */
[----:B0-----:R-:W5:Y:S01]  /*81d0*/  LDL.LU.64 R110, [R1+0x108] ;  /* 0x00010800016e7983 */ /* 0x001f620000300a00 */
[----:B------:R-:W0:Y:S01]  /*81e0*/  S2R R35, SR_TID.Y ;  /* 0x0000000000237919 */ /* 0x000e220000002200 */
[----:B------:R-:W0:Y:S01]  /*81f0*/  S2R R34, SR_TID.X ;  /* 0x0000000000227919 */ /* 0x000e220000002100 */
[----:B------:R-:W0:Y:S01]  /*8200*/  LDCU UR4, c[0x0][0x360] ;  /* 0x00006c00ff0477ac */ /* 0x000e220008000800 */
[----:B------:R-:W1:Y:S01]  /*8210*/  LDCU UR7, c[0x0][0x360] ;  /* 0x00006c00ff0777ac */ /* 0x000e620008000800 */
[----:B------:R-:W-:-:S06]  /*8220*/  CS2R R20, SRZ ;  /* 0x0000000000147805 */ /* 0x000fcc000001ff00 */
[----:B------:R-:W1:Y:S01]  /*8230*/  @!P3 LDS.64 R20, [R5+0x100] ;  /* 0x000100000514b984 */ /* 0x000e620000000a00 */
[----:B0-----:R-:W-:-:S05]  /*8240*/  IMAD R6, R35, UR4, R34 ;  /* 0x0000000423067c24 */ /* 0x001fca000f8e0222 */
[----:B------:R-:W-:Y:S01]  /*8250*/  SHF.R.U32.HI R7, RZ, 0x1, R6 ;  /* 0x00000001ff077819 */ /* 0x000fe20000011606 */
[----:B------:R-:W-:-:S03]  /*8260*/  IMAD.SHL.U32 R6, R6, 0x2, RZ ;  /* 0x0000000206067824 */ /* 0x000fc600078e00ff */
[----:B------:R-:W-:Y:S02]  /*8270*/  LOP3.LUT R7, R7, 0x1ffe0, RZ, 0xc0, !PT ;  /* 0x0001ffe007077812 */ /* 0x000fe400078ec0ff */
[----:B------:R-:W-:Y:S01]  /*8280*/  LOP3.LUT R6, R6, 0x38, RZ, 0xc0, !PT ;  /* 0x0000003806067812 */ /* 0x000fe200078ec0ff */
[----:B------:R-:W0:Y:S04]  /*8290*/  LDCU UR4, c[0x0][0x360] ;  /* 0x00006c00ff0477ac */ /* 0x000e280008000800 */
[----:B------:R-:W-:Y:S01]  /*82a0*/  IMAD.IADD R6, R7, 0x1, R6 ;  /* 0x0000000107067824 */ /* 0x000fe200078e0206 */
[----:B------:R-:W0:Y:S01]  /*82b0*/  LDCU UR8, c[0x0][0x360] ;  /* 0x00006c00ff0877ac */ /* 0x000e220008000800 */
[----:B-1----:R-:W-:-:S05]  /*82c0*/  IMAD R7, R35, UR7, R34 ;  /* 0x0000000723077c24 */ /* 0x002fca000f8e0222 */
[----:B------:R-:W-:Y:S01]  /*82d0*/  SHF.R.U32.HI R18, RZ, 0x1, R7 ;  /* 0x00000001ff127819 */ /* 0x000fe20000011607 */
[----:B------:R-:W-:-:S03]  /*82e0*/  IMAD.SHL.U32 R7, R7, 0x2, RZ ;  /* 0x0000000207077824 */ /* 0x000fc600078e00ff */
[----:B------:R-:W-:Y:S02]  /*82f0*/  LOP3.LUT R18, R18, 0x1ffe0, RZ, 0xc0, !PT ;  /* 0x0001ffe012127812 */ /* 0x000fe400078ec0ff */
[----:B------:R-:W-:Y:S02]  /*8300*/  LOP3.LUT R7, R7, 0x38, RZ, 0xc0, !PT ;  /* 0x0000003807077812 */ /* 0x000fe400078ec0ff */
[----:B------:R-:W-:-:S03]  /*8310*/  ISETP.GT.U32.AND P0, PT, R6, 0x7b, PT ;  /* 0x0000007b0600780c */ /* 0x000fc60003f04070 */
[----:B------:R-:W-:Y:S02]  /*8320*/  IMAD.IADD R6, R18, 0x1, R7 ;  /* 0x0000000112067824 */ /* 0x000fe400078e0207 */
[----:B0-----:R-:W-:-:S05]  /*8330*/  IMAD R18, R35, UR8, R34 ;  /* 0x0000000823127c24 */ /* 0x001fca000f8e0222 */
[----:B------:R-:W-:Y:S01]  /*8340*/  SHF.R.U32.HI R7, RZ, 0x1, R18 ;  /* 0x00000001ff077819 */ /* 0x000fe20000011612 */
[----:B------:R-:W-:-:S03]  /*8350*/  IMAD.SHL.U32 R18, R18, 0x2, RZ ;  /* 0x0000000212127824 */ /* 0x000fc600078e00ff */
[----:B------:R-:W-:Y:S02]  /*8360*/  LOP3.LUT R7, R7, 0x1ffe0, RZ, 0xc0, !PT ;  /* 0x0001ffe007077812 */ /* 0x000fe400078ec0ff */
[----:B------:R-:W-:-:S05]  /*8370*/  LOP3.LUT R18, R18, 0x38, RZ, 0xc0, !PT ;  /* 0x0000003812127812 */ /* 0x000fca00078ec0ff */
[----:B------:R-:W-:Y:S02]  /*8380*/  IMAD.IADD R7, R7, 0x1, R18 ;  /* 0x0000000107077824 */ /* 0x000fe400078e0212 */
[----:B------:R-:W-:-:S03]  /*8390*/  IMAD R19, R35, UR4, R34 ;  /* 0x0000000423137c24 */ /* 0x000fc6000f8e0222 */
[----:B------:R-:W-:Y:S01]  /*83a0*/  ISETP.GT.U32.AND P3, PT, R7, 0x78, PT ;  /* 0x000000780700780c */ /* 0x000fe20003f64070 */
[-C--:B------:R-:W-:Y:S01]  /*83b0*/  DFMA R100, R24, R20.reuse, R100 ;  /* 0x000000141864722b */ /* 0x080fe20000000064 */
[----:B------:R-:W-:Y:S01]  /*83c0*/  CS2R R42, SRZ ;  /* 0x00000000002a7805 */ /* 0x000fe2000001ff00 */
[-C--:B------:R-:W-:Y:S02]  /*83d0*/  DFMA R98, R28, R20.reuse, R98 ;  /* 0x000000141c62722b */ /* 0x080fe40000000062 */
[-C--:B------:R-:W-:Y:S02]  /*83e0*/  DFMA R96, R30, R20.reuse, R96 ;  /* 0x000000141e60722b */ /* 0x080fe40000000060 */
[-C--:B------:R-:W-:Y:S02]  /*83f0*/  DFMA R16, R12, R20.reuse, R16 ;  /* 0x000000140c10722b */ /* 0x080fe40000000010 */
[-C--:B------:R-:W-:Y:S02]  /*8400*/  DFMA R84, R14, R20.reuse, R84 ;  /* 0x000000140e54722b */ /* 0x080fe40000000054 */
[----:B------:R-:W-:-:S02]  /*8410*/  DFMA R86, R8, R20, R86 ;  /* 0x000000140856722b */ /* 0x000fc40000000056 */
[-C--:B------:R-:W-:Y:S01]  /*8420*/  DFMA R88, R10, R20.reuse, R88 ;  /* 0x000000140a58722b */ /* 0x080fe20000000058 */
[----:B------:R-:W3:Y:S01]  /*8430*/  @!P3 LDS.64 R42, [R5+0x220] ;  /* 0x00022000052ab984 */ /* 0x000ee20000000a00 */
[----:B------:R-:W-:Y:S01]  /*8440*/  DFMA R90, R40, R20, R90 ;  /* 0x00000014285a722b */ /* 0x000fe2000000005a */
[----:B------:R-:W-:Y:S01]  /*8450*/  SHF.R.U32.HI R20, RZ, 0x1, R19 ;  /* 0x00000001ff147819 */ /* 0x000fe20000011613 */
[----:B------:R-:W-:-:S03]  /*8460*/  IMAD.SHL.U32 R19, R19, 0x2, RZ ;  /* 0x0000000213137824 */ /* 0x000fc600078e00ff */
[----:B------:R-:W-:Y:S02]  /*8470*/  LOP3.LUT R20, R20, 0x1ffe0, RZ, 0xc0, !PT ;  /* 0x0001ffe014147812 */ /* 0x000fe400078ec0ff */
[----:B------:R-:W-:-:S05]  /*8480*/  LOP3.LUT R19, R19, 0x38, RZ, 0xc0, !PT ;  /* 0x0000003813137812 */ /* 0x000fca00078ec0ff */
[----:B------:R-:W-:Y:S01]  /*8490*/  IMAD.IADD R19, R20, 0x1, R19 ;  /* 0x0000000114137824 */ /* 0x000fe200078e0213 */
[----:B------:R-:W-:Y:S02]  /*84a0*/  ISETP.GT.U32.AND P1, PT, R6, 0x7a, PT ;  /* 0x0000007a0600780c */ /* 0x000fe40003f24070 */
[----:B------:R-:W-:Y:S02]  /*84b0*/  CS2R R68, SRZ ;  /* 0x0000000000447805 */ /* 0x000fe4000001ff00 */
[----:B------:R-:W-:Y:S02]  /*84c0*/  ISETP.GT.U32.AND P2, PT, R19, 0x79, PT ;  /* 0x000000791300780c */ /* 0x000fe40003f44070 */
[----:B------:R-:W-:Y:S02]  /*84d0*/  CS2R R38, SRZ ;  /* 0x0000000000267805 */ /* 0x000fe4000001ff00 */
[----:B------:R-:W-:Y:S01]  /*84e0*/  CS2R R116, SRZ ;  /* 0x0000000000747805 */ /* 0x000fe2000001ff00 */
[----:B------:R-:W0:Y:S04]  /*84f0*/  @!P0 LDS.64 R68, [R5+0x148] ;  /* 0x0001480005448984 */ /* 0x000e280000000a00 */
[----:B------:R-:W4:Y:S04]  /*8500*/  @!P1 LDS.64 R38, [R5+0x190] ;  /* 0x0001900005269984 */ /* 0x000f280000000a00 */
[----:B------:R-:W5:Y:S01]  /*8510*/  @!P2 LDS.64 R116, [R5+0x1d8] ;  /* 0x0001d8000574a984 */ /* 0x000f620000000a00 */
[----:B------:R-:W1:Y:S01]  /*8520*/  LDCU UR4, c[0x0][0x360] ;  /* 0x00006c00ff0477ac */ /* 0x000e620008000800 */
[----:B------:R-:W-:-:S07]  /*8530*/  DFMA R108, R14, R22, R108 ;  /* 0x000000160e6c722b */ /* 0x000fce000000006c */
[----:B------:R-:W-:Y:S01]  /*8540*/  STL.64 [R1+0x1d0], R108 ;  /* 0x0001d06c01007387 */ /* 0x000fe20000100a00 */
[-C--:B------:R-:W-:Y:S01]  /*8550*/  DFMA R106, R8, R22.reuse, R106 ;  /* 0x00000016086a722b */ /* 0x080fe2000000006a */
[----:B------:R-:W5:Y:S01]  /*8560*/  LDCU UR7, c[0x0][0x360] ;  /* 0x00006c00ff0777ac */ /* 0x000f620008000800 */
[-C--:B------:R-:W-:Y:S02]  /*8570*/  DFMA R104, R10, R22.reuse, R104 ;  /* 0x000000160a68722b */ /* 0x080fe40000000068 */
[----:B------:R-:W-:Y:S01]  /*8580*/  DFMA R102, R40, R22, R102 ;  /* 0x000000162866722b */ /* 0x000fe20000000066 */
[----:B------:R-:W5:Y:S01]  /*8590*/  LDCU UR8, c[0x0][0x360] ;  /* 0x00006c00ff0877ac */ /* 0x000f620008000800 */
[----:B-1----:R-:W-:Y:S01]  /*85a0*/  IMAD R22, R35, UR4, R34 ;  /* 0x0000000423167c24 */ /* 0x002fe2000f8e0222 */
[----:B------:R-:W1:Y:S03]  /*85b0*/  LDCU UR4, c[0x0][0x360] ;  /* 0x00006c00ff0477ac */ /* 0x000e660008000800 */
[----:B------:R-:W-:Y:S01]  /*85c0*/  IMAD.SHL.U32 R23, R22, 0x2, RZ ;  /* 0x0000000216177824 */ /* 0x000fe200078e00ff */
[----:B---3--:R-:W-:-:S07]  /*85d0*/  DFMA R2, R30, R42, R2 ;  /* 0x0000002a1e02722b */ /* 0x008fce0000000002 */
[----:B------:R2:W-:Y:S02]  /*85e0*/  STL.64 [R1+0xd0], R2 ;  /* 0x0000d00201007387 */ /* 0x0005e40000100a00 */
[----:B--2---:R-:W-:Y:S02]  /*85f0*/  DFMA R2, R12, R42, R32 ;  /* 0x0000002a0c02722b */ /* 0x004fe40000000020 */
[----:B0-----:R-:W-:-:S05]  /*8600*/  DFMA R92, R24, R68, R92 ;  /* 0x00000044185c722b */ /* 0x001fca000000005c */
[----:B------:R0:W-:Y:S04]  /*8610*/  STL.64 [R1+0x78], R2 ;  /* 0x0000780201007387 */ /* 0x0001e80000100a00 */
[----:B------:R-:W2:Y:S01]  /*8620*/  LDL.LU.64 R108, [R1+0xe8] ;  /* 0x0000e800016c7983 */ /* 0x000ea20000300a00 */
[-C--:B------:R-:W-:Y:S02]  /*8630*/  DFMA R94, R28, R68.reuse, R94 ;  /* 0x000000441c5e722b */ /* 0x080fe4000000005e */
[-C--:B------:R-:W-:Y:S02]  /*8640*/  DFMA R82, R30, R68.reuse, R82 ;  /* 0x000000441e52722b */ /* 0x080fe40000000052 */
[-C--:B------:R-:W-:Y:S02]  /*8650*/  DFMA R80, R14, R68.reuse, R80 ;  /* 0x000000440e50722b */ /* 0x080fe40000000050 */
[----:B------:R-:W-:-:S02]  /*8660*/  DFMA R66, R10, R68, R66 ;  /* 0x000000440a42722b */ /* 0x000fc40000000042 */
[C---:B----4-:R-:W-:Y:S02]  /*8670*/  DFMA R76, R12.reuse, R38, R76 ;  /* 0x000000260c4c722b */ /* 0x050fe4000000004c */
[-C--:B-----5:R-:W-:Y:S02]  /*8680*/  DFMA R50, R12, R116.reuse, R50 ;  /* 0x000000740c32722b */ /* 0x0a0fe40000000032 */
[-C--:B------:R-:W-:Y:S02]  /*8690*/  DFMA R44, R24, R116.reuse, R44 ;  /* 0x00000074182c722b */ /* 0x080fe4000000002c */
[-C--:B------:R-:W-:Y:S02]  /*86a0*/  DFMA R46, R28, R116.reuse, R46 ;  /* 0x000000741c2e722b */ /* 0x080fe4000000002e */
[-C--:B------:R-:W-:Y:S02]  /*86b0*/  DFMA R48, R30, R116.reuse, R48 ;  /* 0x000000741e30722b */ /* 0x080fe40000000030 */
[----:B------:R-:W-:-:S02]  /*86c0*/  DFMA R60, R14, R116, R60 ;  /* 0x000000740e3c722b */ /* 0x000fc4000000003c */
[-C--:B------:R-:W-:Y:S02]  /*86d0*/  DFMA R64, R8, R116.reuse, R64 ;  /* 0x000000740840722b */ /* 0x080fe40000000040 */
[-C--:B------:R-:W-:Y:S02]  /*86e0*/  DFMA R62, R10, R116.reuse, R62 ;  /* 0x000000740a3e722b */ /* 0x080fe4000000003e */
[----:B------:R-:W-:Y:S02]  /*86f0*/  DFMA R116, R40, R116, R120 ;  /* 0x000000742874722b */ /* 0x000fe40000000078 */
[-C--:B------:R-:W-:Y:S02]  /*8700*/  DFMA R70, R24, R38.reuse, R70 ;  /* 0x000000261846722b */ /* 0x080fe40000000046 */
[----:B------:R-:W-:Y:S01]  /*8710*/  DFMA R20, R8, R38, R118 ;  /* 0x000000260814722b */ /* 0x000fe20000000076 */
[----:B------:R-:W-:Y:S01]  /*8720*/  LOP3.LUT R23, R23, 0x38, RZ, 0xc0, !PT ;  /* 0x0000003817177812 */ /* 0x000fe200078ec0ff */
[----:B------:R-:W-:-:S02]  /*8730*/  DFMA R24, R24, R42, R122 ;  /* 0x0000002a1818722b */ /* 0x000fc4000000007a */
[C---:B------:R-:W-:Y:S02]  /*8740*/  DFMA R72, R28.reuse, R38, R72 ;  /* 0x000000261c48722b */ /* 0x040fe40000000048 */
[----:B------:R-:W-:Y:S01]  /*8750*/  DFMA R36, R28, R42, R36 ;  /* 0x0000002a1c24722b */ /* 0x000fe20000000024 */
[----:B------:R-:W-:Y:S01]  /*8760*/  IMAD R28, R35, UR8, R34 ;  /* 0x00000008231c7c24 */ /* 0x000fe2000f8e0222 */
[-C--:B------:R-:W-:Y:S02]  /*8770*/  DFMA R18, R8, R68.reuse, R112 ;  /* 0x000000440812722b */ /* 0x080fe40000000070 */
[-C--:B------:R-:W-:Y:S01]  /*8780*/  DFMA R6, R12, R68.reuse, R110 ;  /* 0x000000440c06722b */ /* 0x080fe2000000006e */
[----:B------:R-:W3:Y:S01]  /*8790*/  LDL.LU.64 R110, [R1+0xe0] ;  /* 0x0000e000016e7983 */ /* 0x000ee20000300a00 */
[----:B------:R-:W-:-:S03]  /*87a0*/  DFMA R68, R40, R68, R114 ;  /* 0x000000442844722b */ /* 0x000fc60000000072 */
[----:B------:R-:W4:Y:S01]  /*87b0*/  LDL.LU.64 R112, [R1+0x130] ;  /* 0x0001300001707983 */ /* 0x000f220000300a00 */
[----:B------:R-:W-:-:S03]  /*87c0*/  SHF.R.U32.HI R12, RZ, 0x1, R22 ;  /* 0x00000001ff0c7819 */ /* 0x000fc60000011616 */
[----:B------:R-:W5:Y:S04]  /*87d0*/  LDL.LU.64 R114, [R1+0x128] ;  /* 0x0001280001727983 */ /* 0x000f680000300a00 */
[----:B------:R-:W5:Y:S01]  /*87e0*/  LDL.LU.64 R118, [R1+0x120] ;  /* 0x0001200001767983 */ /* 0x000f620000300a00 */
[----:B------:R-:W-:-:S03]  /*87f0*/  LOP3.LUT R22, R12, 0x1ffe0, RZ, 0xc0, !PT ;  /* 0x0001ffe00c167812 */ /* 0x000fc600078ec0ff */
[----:B------:R-:W5:Y:S04]  /*8800*/  LDL.LU.64 R120, [R1+0x118] ;  /* 0x0001180001787983 */ /* 0x000f680000300a00 */
[----:B------:R-:W5:Y:S01]  /*8810*/  LDL.LU.64 R122, [R1+0x110] ;  /* 0x00011000017a7983 */ /* 0x000f620000300a00 */
[----:B------:R-:W-:-:S03]  /*8820*/  IMAD.IADD R22, R22, 0x1, R23 ;  /* 0x0000000116167824 */ /* 0x000fc600078e0217 */
[----:B0-----:R-:W5:Y:S01]  /*8830*/  LDL.LU.64 R2, [R1+0xd8] ;  /* 0x0000d80001027983 */ /* 0x001f620000300a00 */
[C-C-:B------:R-:W-:Y:S02]  /*8840*/  IMAD R13, R35.reuse, UR7, R34.reuse ;  /* 0x00000007230d7c24 */ /* 0x140fe4000f8e0222 */
[----:B-1----:R-:W-:Y:S01]  /*8850*/  IMAD R23, R35, UR4, R34 ;  /* 0x0000000423177c24 */ /* 0x002fe2000f8e0222 */
[----:B------:R-:W5:Y:S04]  /*8860*/  LDL.LU.64 R32, [R1+0xb8] ;  /* 0x0000b80001207983 */ /* 0x000f680000300a00 */
[----:B------:R-:W5:Y:S01]  /*8870*/  LDL.LU.64 R34, [R1+0xb0] ;  /* 0x0000b00001227983 */ /* 0x000f620000300a00 */
[----:B------:R-:W-:Y:S01]  /*8880*/  SHF.R.U32.HI R12, RZ, 0x1, R13 ;  /* 0x00000001ff0c7819 */ /* 0x000fe2000001160d */
[----:B------:R-:W-:Y:S01]  /*8890*/  IMAD.SHL.U32 R13, R13, 0x2, RZ ;  /* 0x000000020d0d7824 */ /* 0x000fe200078e00ff */
[----:B------:R-:W-:-:S02]  /*88a0*/  ISETP.GT.U32.AND P0, PT, R22, 0x7f, PT ;  /* 0x0000007f1600780c */ /* 0x000fc40003f04070 */
[----:B------:R-:W-:Y:S02]  /*88b0*/  LOP3.LUT R12, R12, 0x1ffe0, RZ, 0xc0, !PT ;  /* 0x0001ffe00c0c7812 */ /* 0x000fe400078ec0ff */
[----:B------:R-:W-:Y:S02]  /*88c0*/  LOP3.LUT R13, R13, 0x38, RZ, 0xc0, !PT ;  /* 0x000000380d0d7812 */ /* 0x000fe400078ec0ff */
[----:B------:R-:W-:Y:S01]  /*88d0*/  SHF.R.U32.HI R22, RZ, 0x1, R23 ;  /* 0x00000001ff167819 */ /* 0x000fe20000011617 */
[----:B------:R-:W-:Y:S02]  /*88e0*/  IMAD.SHL.U32 R23, R23, 0x2, RZ ;  /* 0x0000000217177824 */ /* 0x000fe400078e00ff */
[----:B------:R-:W-:Y:S01]  /*88f0*/  IMAD.IADD R12, R12, 0x1, R13 ;  /* 0x000000010c0c7824 */ /* 0x000fe200078e020d */
[----:B------:R-:W-:Y:S02]  /*8900*/  LOP3.LUT R22, R22, 0x1ffe0, RZ, 0xc0, !PT ;  /* 0x0001ffe016167812 */ /* 0x000fe400078ec0ff */
[----:B------:R-:W-:-:S02]  /*8910*/  LOP3.LUT R23, R23, 0x38, RZ, 0xc0, !PT ;  /* 0x0000003817177812 */ /* 0x000fc400078ec0ff */
[----:B------:R-:W-:Y:S01]  /*8920*/  ISETP.GT.U32.AND P1, PT, R12, 0x7e, PT ;  /* 0x0000007e0c00780c */ /* 0x000fe20003f24070 */
[C---:B------:R-:W-:Y:S02]  /*8930*/  DFMA R78, R14.reuse, R38, R78 ;  /* 0x000000260e4e722b */ /* 0x040fe4000000004e */
[----:B------:R-:W-:Y:S01]  /*8940*/  IMAD.IADD R12, R22, 0x1, R23 ;  /* 0x00000001160c7824 */ /* 0x000fe200078e0217 */
[-C--:B------:R-:W-:Y:S01]  /*8950*/  DFMA R22, R14, R42.reuse, R124 ;  /* 0x0000002a0e16722b */ /* 0x080fe2000000007c */
[----:B------:R-:W-:Y:S01]  /*8960*/  SHF.R.U32.HI R13, RZ, 0x1, R28 ;  /* 0x00000001ff0d7819 */ /* 0x000fe2000001161c */
[----:B------:R-:W-:Y:S01]  /*8970*/  DFMA R14, R8, R42, R58 ;  /* 0x0000002a080e722b */ /* 0x000fe2000000003a */
[----:B------:R-:W-:Y:S01]  /*8980*/  IMAD.SHL.U32 R28, R28, 0x2, RZ ;  /* 0x000000021c1c7824 */ /* 0x000fe200078e00ff */
[----:B------:R-:W-:Y:S01]  /*8990*/  CS2R R8, SRZ ;  /* 0x0000000000087805 */ /* 0x000fe2000001ff00 */
[-C--:B------:R-:W-:Y:S02]  /*89a0*/  DFMA R74, R30, R38.reuse, R74 ;  /* 0x000000261e4a722b */ /* 0x080fe4000000004a */
[-C--:B------:R-:W-:Y:S01]  /*89b0*/  DFMA R26, R10, R38.reuse, R26 ;  /* 0x000000260a1a722b */ /* 0x080fe2000000001a */
[----:B------:R-:W-:Y:S01]  /*89c0*/  LOP3.LUT R13, R13, 0x1ffe0, RZ, 0xc0, !PT ;  /* 0x0001ffe00d0d7812 */ /* 0x000fe200078ec0ff */
[----:B------:R-:W-:Y:S01]  /*89d0*/  DFMA R38, R40, R38, R52 ;  /* 0x000000262826722b */ /* 0x000fe20000000034 */
[----:B------:R-:W-:Y:S01]  /*89e0*/  LOP3.LUT R28, R28, 0x38, RZ, 0xc0, !PT ;  /* 0x000000381c1c7812 */ /* 0x000fe200078ec0ff */
[-C--:B------:R-:W-:Y:S01]  /*89f0*/  DFMA R10, R10, R42.reuse, R54 ;  /* 0x0000002a0a0a722b */ /* 0x080fe20000000036 */
[----:B------:R-:W-:Y:S01]  /*8a00*/  @!P0 LDS.64 R8, [R5+0x30] ;  /* 0x0000300005088984 */ /* 0x000fe20000000a00 */
[----:B------:R-:W-:-:S03]  /*8a10*/  DFMA R124, R40, R42, R56 ;  /* 0x0000002a287c722b */ /* 0x000fc60000000038 */
[----:B------:R-:W2:Y:S01]  /*8a20*/  LDS.128 R52, [R4+0x1830] ;  /* 0x0018300004347984 */ /* 0x000ea20000000c00 */
[----:B------:R-:W-:-:S03]  /*8a30*/  IMAD.IADD R13, R13, 0x1, R28 ;  /* 0x000000010d0d7824 */ /* 0x000fc600078e021c */
[----:B------:R-:W4:Y:S01]  /*8a40*/  LDS.128 R56, [R4+0x1840] ;  /* 0x0018400004387984 */ /* 0x000f220000000c00 */
[----:B------:R-:W-:-:S03]  /*8a50*/  ISETP.GT.U32.AND P3, PT, R12, 0x7c, PT ;  /* 0x0000007c0c00780c */ /* 0x000fc60003f64070 */
[----:B------:R-:W0:Y:S01]  /*8a60*/  LDS.128 R28, [R4+0x1850] ;  /* 0x00185000041c7984 */ /* 0x000e220000000c00 */
[----:B------:R-:W-:Y:S02]  /*8a70*/  ISETP.GT.U32.AND P2, PT, R13, 0x7d, PT ;  /* 0x0000007d0d00780c */ /* 0x000fe40003f44070 */
[----:B------:R-:W-:Y:S01]  /*8a80*/  CS2R R12, SRZ ;  /* 0x00000000000c7805 */ /* 0x000fe2000001ff00 */
[----:B------:R-:W1:Y:S05]  /*8a90*/  LDS.128 R40, [R4+0x1860] ;  /* 0x0018600004287984 */ /* 0x000e6a0000000c00 */
[----:B------:R-:W1:Y:S04]  /*8aa0*/  @!P1 LDS.64 R12, [R5+0x78] ;  /* 0x00007800050c9984 */ /* 0x000e680000000a00 */
[----:B------:R-:W-:Y:S04]  /*8ab0*/  STL.64 [R1+0x28], R14 ;  /* 0x0000280e01007387 */ /* 0x000fe80000100a00 */
[----:B------:R-:W-:Y:S01]  /*8ac0*/  STL.64 [R1+0x18], R10 ;  /* 0x0000180a01007387 */ /* 0x000fe20000100a00 */
[----:B--2---:R-:W-:-:S07]  /*8ad0*/  DFMA R108, R52, R8, R108 ;  /* 0x00000008346c722b */ /* 0x004fce000000006c */
[----:B------:R2:W-:Y:S04]  /*8ae0*/  STL.64 [R1+0x138], R108 ;  /* 0x0001386c01007387 */ /* 0x0005e80000100a00 */
[----:B--2---:R-:W2:Y:S01]  /*8af0*/  LDL.LU.64 R108, [R1+0x1d0] ;  /* 0x0001d000016c7983 */ /* 0x004ea20000300a00 */
[-C--:B---3--:R-:W-:Y:S02]  /*8b00*/  DFMA R110, R54, R8.reuse, R110 ;  /* 0x00000008366e722b */ /* 0x088fe4000000006e */
[-C--:B----4-:R-:W-:Y:S02]  /*8b10*/  DFMA R112, R56, R8.reuse, R112 ;  /* 0x000000083870722b */ /* 0x090fe40000000070 */
[----:B-----5:R-:W-:-:S03]  /*8b20*/  DFMA R114, R58, R8, R114 ;  /* 0x000000083a72722b */ /* 0x020fc60000000072 */
[----:B------:R3:W-:Y:S01]  /*8b30*/  STL.64 [R1+0x20], R110 ;  /* 0x0000206e01007387 */ /* 0x0007e20000100a00 */
[-C--:B0-----:R-:W-:Y:S02]  /*8b40*/  DFMA R118, R28, R8.reuse, R118 ;  /* 0x000000081c76722b */ /* 0x081fe40000000076 */
[-C--:B------:R-:W-:Y:S02]  /*8b50*/  DFMA R120, R30, R8.reuse, R120 ;  /* 0x000000081e78722b */ /* 0x080fe40000000078 */
[-C--:B-1----:R-:W-:Y:S01]  /*8b60*/  DFMA R122, R40, R8.reuse, R122 ;  /* 0x00000008287a722b */ /* 0x082fe2000000007a */
[----:B---3--:R-:W3:Y:S04]  /*8b70*/  LDL.LU.64 R110, [R1+0x1c8] ;  /* 0x0001c800016e7983 */ /* 0x008ee80000300a00 */
[----:B------:R0:W-:Y:S01]  /*8b80*/  STL.64 [R1+0x48], R112 ;  /* 0x0000487001007387 */ /* 0x0001e20000100a00 */
[----:B------:R-:W-:-:S02]  /*8b90*/  DFMA R8, R42, R8, R2 ;  /* 0x000000082a08722b */ /* 0x000fc40000000002 */
[-C--:B------:R-:W-:Y:S02]  /*8ba0*/  DFMA R32, R52, R12.reuse, R32 ;  /* 0x0000000c3420722b */ /* 0x080fe40000000020 */
[----:B------:R-:W-:Y:S01]  /*8bb0*/  DFMA R34, R54, R12, R34 ;  /* 0x0000000c3622722b */ /* 0x000fe20000000022 */
[----:B0-----:R-:W4:Y:S04]  /*8bc0*/  LDL.LU.64 R112, [R1+0x1c0] ;  /* 0x0001c00001707983 */ /* 0x001f280000300a00 */
[----:B------:R0:W-:Y:S04]  /*8bd0*/  STL.64 [R1+0x58], R114 ;  /* 0x0000587201007387 */ /* 0x0001e80000100a00 */
[----:B0-----:R-:W5:Y:S04]  /*8be0*/  LDL.LU.64 R114, [R1+0x1b8] ;  /* 0x0001b80001727983 */ /* 0x001f680000300a00 */
[----:B------:R0:W-:Y:S04]  /*8bf0*/  STL.64 [R1+0xc0], R118 ;  /* 0x0000c07601007387 */ /* 0x0001e80000100a00 */
[----:B0-----:R-:W4:Y:S04]  /*8c00*/  LDL.LU.64 R118, [R1+0x1b0] ;  /* 0x0001b00001767983 */ /* 0x001f280000300a00 */
[----:B------:R0:W-:Y:S04]  /*8c10*/  STL.64 [R1+0xe0], R120 ;  /* 0x0000e07801007387 */ /* 0x0001e80000100a00 */
[----:B0-----:R-:W2:Y:S04]  /*8c20*/  LDL.LU.64 R120, [R1+0x1a8] ;  /* 0x0001a80001787983 */ /* 0x001ea80000300a00 */
[----:B------:R0:W-:Y:S04]  /*8c30*/  STL.64 [R1+0xf8], R122 ;  /* 0x0000f87a01007387 */ /* 0x0001e80000100a00 */
[----:B0-----:R-:W3:Y:S04]  /*8c40*/  LDL.LU.64 R122, [R1+0x1a0] ;  /* 0x0001a000017a7983 */ /* 0x001ee80000300a00 */
[----:B------:R-:W4:Y:S04]  /*8c50*/  LDL.LU.64 R2, [R1+0x198] ;  /* 0x0001980001027983 */ /* 0x000f280000300a00 */
[----:B------:R0:W-:Y:S04]  /*8c60*/  STL.64 [R1+0x110], R8 ;  /* 0x0001100801007387 */ /* 0x0001e80000100a00 */
[----:B0-----:R-:W2:Y:S04]  /*8c70*/  LDL.LU.64 R8, [R1+0xa8] ;  /* 0x0000a80001087983 */ /* 0x001ea80000300a00 */
[----:B------:R0:W-:Y:S04]  /*8c80*/  STL.64 [R1+0x108], R32 ;  /* 0x0001082001007387 */ /* 0x0001e80000100a00 */
[----:B0-----:R-:W3:Y:S04]  /*8c90*/  LDL.LU.64 R32, [R1+0x190] ;  /* 0x0001900001207983 */ /* 0x001ee80000300a00 */
[----:B------:R0:W-:Y:S04]  /*8ca0*/  STL.64 [R1+0x10], R34 ;  /* 0x0000102201007387 */ /* 0x0001e80000100a00 */
[----:B0-----:R-:W4:Y:S01]  /*8cb0*/  LDL.LU.64 R34, [R1+0x188] ;  /* 0x0001880001227983 */ /* 0x001f220000300a00 */
[----:B------:R-:W-:-:S06]  /*8cc0*/  CS2R R14, SRZ ;  /* 0x00000000000e7805 */ /* 0x000fcc000001ff00 */
[----:B------:R-:W5:Y:S01]  /*8cd0*/  @!P2 LDS.64 R14, [R5+0xc0] ;  /* 0x0000c000050ea984 */ /* 0x000f620000000a00 */
[----:B------:R-:W-:-:S06]  /*8ce0*/  CS2R R10, SRZ ;  /* 0x00000000000a7805 */ /* 0x000fcc000001ff00 */
[----:B------:R-:W0:Y:S01]  /*8cf0*/  @!P3 LDS.64 R10, [R5+0x108] ;  /* 0x00010800050ab984 */ /* 0x000e220000000a00 */
[----:B------:R-:W1:Y:S01]  /*8d00*/  LDCU UR4, c[0x0][0x360] ;  /* 0x00006c00ff0477ac */ /* 0x000e620008000800 */
[----:B------:R-:W1:Y:S01]  /*8d10*/  LDCU UR7, c[0x0][0x360] ;  /* 0x00006c00ff0777ac */ /* 0x000e620008000800 */
[----:B-----5:R-:W-:Y:S02]  /*8d20*/  DFMA R114, R54, R14, R114 ;  /* 0x0000000e3672722b */ /* 0x020fe40000000072 */
[----:B--2---:R-:W-:-:S07]  /*8d30*/  DFMA R8, R56, R12, R8 ;  /* 0x0000000c3808722b */ /* 0x004fce0000000008 */
[----:B------:R4:W-:Y:S01]  /*8d40*/  STL.64 [R1+0x40], R8 ;  /* 0x0000400801007387 */ /* 0x0009e20000100a00 */
[-C--:B---3--:R-:W-:Y:S02]  /*8d50*/  DFMA R32, R28, R12.reuse, R32 ;  /* 0x0000000c1c20722b */ /* 0x088fe40000000020 */
[-C--:B----4-:R-:W-:Y:S02]  /*8d60*/  DFMA R8, R30, R12.reuse, R2 ;  /* 0x0000000c1e08722b */ /* 0x090fe40000000002 */
[----:B------:R-:W-:-:S07]  /*8d70*/  DFMA R34, R58, R12, R34 ;  /* 0x0000000c3a22722b */ /* 0x000fce0000000022 */
[----:B------:R2:W-:Y:S01]  /*8d80*/  STL.64 [R1+0x50], R34 ;  /* 0x0000502201007387 */ /* 0x0005e20000100a00 */
[-C--:B------:R-:W-:Y:S02]  /*8d90*/  DFMA R2, R40, R12.reuse, R122 ;  /* 0x0000000c2802722b */ /* 0x080fe4000000007a */
[----:B--2---:R-:W-:Y:S02]  /*8da0*/  DFMA R34, R42, R12, R120 ;  /* 0x0000000c2a22722b */ /* 0x004fe40000000078 */
[-C--:B------:R-:W-:Y:S01]  /*8db0*/  DFMA R120, R58, R14.reuse, R110 ;  /* 0x0000000e3a78722b */ /* 0x080fe2000000006e */
[----:B------:R-:W1:Y:S01]  /*8dc0*/  S2R R111, SR_TID.Y ;  /* 0x00000000006f7919 */ /* 0x000e620000002200 */
[----:B------:R-:W1:Y:S01]  /*8dd0*/  S2R R110, SR_TID.X ;  /* 0x00000000006e7919 */ /* 0x000e620000002100 */
[----:B------:R-:W-:Y:S04]  /*8de0*/  STL.64 [R1+0xa0], R32 ;  /* 0x0000a02001007387 */ /* 0x000fe80000100a00 */
[----:B------:R2:W-:Y:S04]  /*8df0*/  STL.64 [R1+0xb0], R8 ;  /* 0x0000b00801007387 */ /* 0x0005e80000100a00 */
[----:B------:R-:W-:Y:S04]  /*8e00*/  STL.64 [R1+0x180], R34 ;  /* 0x0001802201007387 */ /* 0x000fe80000100a00 */
[----:B------:R3:W-:Y:S01]  /*8e10*/  STL.64 [R1+0xd8], R2 ;  /* 0x0000d80201007387 */ /* 0x0007e20000100a00 */
[----:B--2---:R-:W-:-:S02]  /*8e20*/  DFMA R8, R28, R14, R108 ;  /* 0x0000000e1c08722b */ /* 0x004fc4000000006c */
[-C--:B---3--:R-:W-:Y:S02]  /*8e30*/  DFMA R2, R52, R14.reuse, R118 ;  /* 0x0000000e3402722b */ /* 0x088fe40000000076 */
[----:B------:R-:W-:-:S05]  /*8e40*/  DFMA R12, R40, R14, R104 ;  /* 0x0000000e280c722b */ /* 0x000fca0000000068 */
[----:B------:R2:W-:Y:S04]  /*8e50*/  STL.64 [R1+0xf0], R2 ;  /* 0x0000f00201007387 */ /* 0x0005e80000100a00 */
[----:B------:R3:W-:Y:S01]  /*8e60*/  STL.64 [R1+0x68], R8 ;  /* 0x0000680801007387 */ /* 0x0007e20000100a00 */
[-C--:B--2---:R-:W-:Y:S02]  /*8e70*/  DFMA R2, R30, R14.reuse, R106 ;  /* 0x0000000e1e02722b */ /* 0x084fe4000000006a */
[----:B---3--:R-:W-:-:S05]  /*8e80*/  DFMA R8, R42, R14, R102 ;  /* 0x0000000e2a08722b */ /* 0x008fca0000000066 */
[----:B------:R2:W-:Y:S01]  /*8e90*/  STL.64 [R1+0x88], R2 ;  /* 0x0000880201007387 */ /* 0x0005e20000100a00 */
[----:B------:R-:W-:-:S03]  /*8ea0*/  DFMA R118, R56, R14, R112 ;  /* 0x0000000e3876722b */ /* 0x000fc60000000070 */
[----:B------:R3:W-:Y:S01]  /*8eb0*/  STL.64 [R1+0xa8], R12 ;  /* 0x0000a80c01007387 */ /* 0x0007e20000100a00 */
[----:B0-----:R-:W-:-:S03]  /*8ec0*/  DFMA R14, R54, R10, R98 ;  /* 0x0000000a360e722b */ /* 0x001fc60000000062 */
[----:B------:R0:W-:Y:S01]  /*8ed0*/  STL.64 [R1+0xe8], R8 ;  /* 0x0000e80801007387 */ /* 0x0001e20000100a00 */
[-C--:B------:R-:W-:Y:S02]  /*8ee0*/  DFMA R104, R28, R10.reuse, R84 ;  /* 0x0000000a1c68722b */ /* 0x080fe40000000054 */
[-C--:B------:R-:W-:Y:S02]  /*8ef0*/  DFMA R108, R30, R10.reuse, R86 ;  /* 0x0000000a1e6c722b */ /* 0x080fe40000000056 */
[-C--:B--2---:R-:W-:Y:S02]  /*8f00*/  DFMA R2, R52, R10.reuse, R100 ;  /* 0x0000000a3402722b */ /* 0x084fe40000000064 */
[-C--:B------:R-:W-:Y:S02]  /*8f10*/  DFMA R34, R40, R10.reuse, R88 ;  /* 0x0000000a2822722b */ /* 0x080fe40000000058 */
[-C--:B---3--:R-:W-:Y:S02]  /*8f20*/  DFMA R12, R42, R10.reuse, R90 ;  /* 0x0000000a2a0c722b */ /* 0x088fe4000000005a */
[----:B0-----:R-:W-:-:S02]  /*8f30*/  DFMA R8, R56, R10, R96 ;  /* 0x0000000a3808722b */ /* 0x001fc40000000060 */
[----:B------:R-:W-:Y:S01]  /*8f40*/  DFMA R96, R58, R10, R16 ;  /* 0x0000000a3a60722b */ /* 0x000fe20000000010 */
[----:B-1----:R-:W-:-:S05]  /*8f50*/  IMAD R10, R111, UR4, R110 ;  /* 0x000000046f0a7c24 */ /* 0x002fca000f8e026e */
[----:B------:R-:W-:Y:S01]  /*8f60*/  SHF.R.U32.HI R11, RZ, 0x1, R10 ;  /* 0x00000001ff0b7819 */ /* 0x000fe2000001160a */
[----:B------:R-:W-:Y:S01]  /*8f70*/  IMAD.SHL.U32 R10, R10, 0x2, RZ ;  /* 0x000000020a0a7824 */ /* 0x000fe200078e00ff */
[----:B------:R-:W0:Y:S02]  /*8f80*/  LDCU UR4, c[0x0][0x360] ;  /* 0x00006c00ff0477ac */ /* 0x000e240008000800 */
[----:B------:R-:W-:Y:S02]  /*8f90*/  LOP3.LUT R11, R11, 0x1ffe0, RZ, 0xc0, !PT ;  /* 0x0001ffe00b0b7812 */ /* 0x000fe400078ec0ff */
[----:B------:R-:W-:-:S05]  /*8fa0*/  LOP3.LUT R10, R10, 0x38, RZ, 0xc0, !PT ;  /* 0x000000380a0a7812 */ /* 0x000fca00078ec0ff */
[----:B------:R-:W-:Y:S02]  /*8fb0*/  IMAD.IADD R10, R11, 0x1, R10 ;  /* 0x000000010b0a7824 */ /* 0x000fe400078e020a */
[--C-:B------:R-:W-:Y:S01]  /*8fc0*/  IMAD R11, R111, UR7, R110.reuse ;  /* 0x000000076f0b7c24 */ /* 0x100fe2000f8e026e */
[----:B------:R1:W-:Y:S02]  /*8fd0*/  STL.64 [R1+0xb8], R12 ;  /* 0x0000b80c01007387 */ /* 0x0003e40000100a00 */
[----:B------:R-:W-:Y:S02]  /*8fe0*/  ISETP.GT.U32.AND P0, PT, R10, 0x7b, PT ;  /* 0x0000007b0a00780c */ /* 0x000fe40003f04070 */
[----:B-1----:R-:W-:Y:S01]  /*8ff0*/  SHF.R.U32.HI R12, RZ, 0x1, R11 ;  /* 0x00000001ff0c7819 */ /* 0x002fe2000001160b */
[----:B------:R-:W-:Y:S02]  /*9000*/  IMAD.SHL.U32 R11, R11, 0x2, RZ ;  /* 0x000000020b0b7824 */ /* 0x000fe400078e00ff */
        /* <DEDUP_REMOVED lines=8> */
[----:B------:R-:W-:-:S03]  /*9090*/  ISETP.GT.U32.AND P1, PT, R11, 0x7a, PT ;  /* 0x0000007a0b00780c */ /* 0x000fc60003f24070 */
[----:B------:R-:W-:Y:S01]  /*90a0*/  IMAD.IADD R10, R12, 0x1, R10 ;  /* 0x000000010c0a7824 */ /* 0x000fe200078e020a */
[----:B------:R-:W-:-:S04]  /*90b0*/  CS2R R88, SRZ ;  /* 0x0000000000587805 */ /* 0x000fc8000001ff00 */
[----:B------:R-:W-:Y:S02]  /*90c0*/  ISETP.GT.U32.AND P2, PT, R10, 0x79, PT ;  /* 0x000000790a00780c */ /* 0x000fe40003f44070 */
[----:B------:R-:W-:Y:S02]  /*90d0*/  CS2R R98, SRZ ;  /* 0x0000000000627805 */ /* 0x000fe4000001ff00 */
[----:B------:R-:W-:Y:S01]  /*90e0*/  CS2R R86, SRZ ;  /* 0x0000000000567805 */ /* 0x000fe2000001ff00 */
[----:B------:R-:W0:Y:S04]  /*90f0*/  @!P0 LDS.64 R88, [R5+0x150] ;  /* 0x0001500005588984 */ /* 0x000e280000000a00 */
[----:B------:R-:W1:Y:S04]  /*9100*/  @!P1 LDS.64 R98, [R5+0x198] ;  /* 0x0001980005629984 */ /* 0x000e680000000a00 */
[----:B------:R-:W2:Y:S01]  /*9110*/  @!P2 LDS.64 R86, [R5+0x1e0] ;  /* 0x0001e0000556a984 */ /* 0x000ea20000000a00 */
[----:B0-----:R-:W-:-:S02]  /*9120*/  DFMA R106, R40, R88, R66 ;  /* 0x00000058286a722b */ /* 0x001fc40000000042 */
[-C--:B------:R-:W-:Y:S02]  /*9130*/  DFMA R102, R30, R88.reuse, R18 ;  /* 0x000000581e66722b */ /* 0x080fe40000000012 */
[----:B------:R-:W-:Y:S02]  /*9140*/  DFMA R66, R42, R88, R68 ;  /* 0x000000582a42722b */ /* 0x000fe40000000044 */
[-C--:B-1----:R-:W-:Y:S02]  /*9150*/  DFMA R18, R52, R98.reuse, R70 ;  /* 0x000000623412722b */ /* 0x082fe40000000046 */
[-C--:B------:R-:W-:Y:S02]  /*9160*/  DFMA R100, R40, R98.reuse, R26 ;  /* 0x000000622864722b */ /* 0x080fe4000000001a */
[----:B------:R-:W-:Y:S02]  /*9170*/  DFMA R38, R42, R98, R38 ;  /* 0x000000622a26722b */ /* 0x000fe40000000026 */
[----:B--2---:R-:W-:Y:S01]  /*9180*/  DFMA R26, R52, R86, R44 ;  /* 0x00000056341a722b */ /* 0x004fe2000000002c */
[----:B------:R-:W-:Y:S04]  /*9190*/  STL.64 [R1+0x98], R66 ;  /* 0x0000984201007387 */ /* 0x000fe80000100a00 */
[----:B------:R0:W-:Y:S04]  /*91a0*/  STL.64 [R1+0x60], R18 ;  /* 0x0000601201007387 */ /* 0x0001e80000100a00 */
[----:B------:R-:W-:Y:S04]  /*91b0*/  STL.64 [R1+0x70], R38 ;  /* 0x0000702601007387 */ /* 0x000fe80000100a00 */
[----:B------:R-:W-:Y:S04]  /*91c0*/  STL.64 [R1+0x38], R26 ;  /* 0x0000381a01007387 */ /* 0x000fe80000100a00 */
[----:B------:R-:W2:Y:S04]  /*91d0*/  LDL.LU.64 R112, [R1+0xd0] ;  /* 0x0000d00001707983 */ /* 0x000ea80000300a00 */
[----:B------:R-:W3:Y:S01]  /*91e0*/  LDL.LU.64 R122, [R1+0x78] ;  /* 0x00007800017a7983 */ /* 0x000ee20000300a00 */
[----:B------:R-:W1:Y:S02]  /*91f0*/  LDCU UR7, c[0x0][0x360] ;  /* 0x00006c00ff0777ac */ /* 0x000e640008000800 */
[----:B-1----:R-:W-:-:S05]  /*9200*/  IMAD R11, R111, UR7, R110 ;  /* 0x000000076f0b7c24 */ /* 0x002fca000f8e026e */
[----:B------:R-:W-:Y:S01]  /*9210*/  SHF.R.U32.HI R12, RZ, 0x1, R11 ;  /* 0x00000001ff0c7819 */ /* 0x000fe2000001160b */
[----:B------:R-:W-:-:S03]  /*9220*/  IMAD.SHL.U32 R11, R11, 0x2, RZ ;  /* 0x000000020b0b7824 */ /* 0x000fc600078e00ff */
[----:B------:R-:W-:Y:S02]  /*9230*/  LOP3.LUT R12, R12, 0x1ffe0, RZ, 0xc0, !PT ;  /* 0x0001ffe00c0c7812 */ /* 0x000fe400078ec0ff */
[----:B------:R-:W-:-:S05]  /*9240*/  LOP3.LUT R11, R11, 0x38, RZ, 0xc0, !PT ;  /* 0x000000380b0b7812 */ /* 0x000fca00078ec0ff */
[----:B------:R-:W-:-:S05]  /*9250*/  IMAD.IADD R10, R12, 0x1, R11 ;  /* 0x000000010c0a7824 */ /* 0x000fca00078e020b */
[----:B------:R-:W-:Y:S02]  /*9260*/  ISETP.GT.U32.AND P0, PT, R10, 0x78, PT ;  /* 0x000000780a00780c */ /* 0x000fe40003f04070 */
[----:B------:R-:W-:-:S11]  /*9270*/  CS2R R84, SRZ ;  /* 0x0000000000547805 */ /* 0x000fd6000001ff00 */
[----:B------:R-:W1:Y:S01]  /*9280*/  @!P0 LDS.64 R84, [R5+0x228] ;  /* 0x0002280005548984 */ /* 0x000e620000000a00 */
[----:B------:R-:W4:Y:S01]  /*9290*/  LDCU UR4, c[0x0][0x360] ;  /* 0x00006c00ff0477ac */ /* 0x000f220008000800 */
[-C--:B------:R-:W-:Y:S01]  /*92a0*/  DFMA R32, R52, R88.reuse, R92 ;  /* 0x000000583420722b */ /* 0x080fe2000000005c */
[----:B------:R-:W5:Y:S01]  /*92b0*/  LDCU UR7, c[0x0][0x360] ;  /* 0x00006c00ff0777ac */ /* 0x000f620008000800 */
[-C--:B------:R-:W-:Y:S02]  /*92c0*/  DFMA R16, R54, R88.reuse, R94 ;  /* 0x000000583610722b */ /* 0x080fe4000000005e */
[-C--:B------:R-:W-:Y:S02]  /*92d0*/  DFMA R10, R56, R88.reuse, R82 ;  /* 0x00000058380a722b */ /* 0x080fe40000000052 */
[-C--:B------:R-:W-:Y:S02]  /*92e0*/  DFMA R6, R58, R88.reuse, R6 ;  /* 0x000000583a06722b */ /* 0x080fe40000000006 */
[----:B------:R-:W-:-:S02]  /*92f0*/  DFMA R12, R28, R88, R80 ;  /* 0x000000581c0c722b */ /* 0x000fc40000000050 */
[-C--:B------:R-:W-:Y:S02]  /*9300*/  DFMA R90, R54, R98.reuse, R72 ;  /* 0x00000062365a722b */ /* 0x080fe40000000048 */
[-C--:B------:R-:W-:Y:S02]  /*9310*/  DFMA R88, R56, R98.reuse, R74 ;  /* 0x000000623858722b */ /* 0x080fe4000000004a */
[-C--:B------:R-:W-:Y:S02]  /*9320*/  DFMA R82, R58, R98.reuse, R76 ;  /* 0x000000623a52722b */ /* 0x080fe4000000004c */
[----:B0-----:R-:W-:Y:S02]  /*9330*/  DFMA R18, R28, R98, R78 ;  /* 0x000000621c12722b */ /* 0x001fe4000000004e */
[----:B-1----:R-:W-:Y:S01]  /*9340*/  DFMA R92, R52, R84, R24 ;  /* 0x00000054345c722b */ /* 0x002fe20000000018 */
[----:B----4-:R-:W-:-:S05]  /*9350*/  IMAD R24, R111, UR4, R110 ;  /* 0x000000046f187c24 */ /* 0x010fca000f8e026e */
[----:B------:R-:W-:Y:S01]  /*9360*/  SHF.R.U32.HI R25, RZ, 0x1, R24 ;  /* 0x00000001ff197819 */ /* 0x000fe20000011618 */
[----:B------:R-:W-:Y:S01]  /*9370*/  IMAD.SHL.U32 R24, R24, 0x2, RZ ;  /* 0x0000000218187824 */ /* 0x000fe200078e00ff */
[----:B------:R-:W0:Y:S02]  /*9380*/  LDCU UR4, c[0x0][0x360] ;  /* 0x00006c00ff0477ac */ /* 0x000e240008000800 */
[----:B------:R-:W-:Y:S02]  /*9390*/  LOP3.LUT R25, R25, 0x1ffe0, RZ, 0xc0, !PT ;  /* 0x0001ffe019197812 */ /* 0x000fe400078ec0ff */
[----:B------:R-:W-:Y:S01]  /*93a0*/  LOP3.LUT R24, R24, 0x38, RZ, 0xc0, !PT ;  /* 0x0000003818187812 */ /* 0x000fe200078ec0ff */
[----:B------:R-:W-:-:S04]  /*93b0*/  DFMA R20, R30, R98, R20 ;  /* 0x000000621e14722b */ /* 0x000fc80000000014 */
[----:B------:R-:W-:Y:S02]  /*93c0*/  IMAD.IADD R24, R25, 0x1, R24 ;  /* 0x0000000119187824 */ /* 0x000fe400078e0218 */
[--C-:B-----5:R-:W-:Y:S01]  /*93d0*/  IMAD R25, R111, UR7, R110.reuse ;  /* 0x000000076f197c24 */ /* 0x120fe2000f8e026e */
[C---:B------:R-:W-:Y:S02]  /*93e0*/  DFMA R98, R54.reuse, R86, R46 ;  /* 0x000000563662722b */ /* 0x040fe4000000002e */
[----:B------:R-:W-:Y:S02]  /*93f0*/  DFMA R54, R54, R84, R36 ;  /* 0x000000543636722b */ /* 0x000fe40000000024 */
[----:B------:R-:W-:Y:S01]  /*9400*/  SHF.R.U32.HI R36, RZ, 0x1, R25 ;  /* 0x00000001ff247819 */ /* 0x000fe20000011619 */
[----:B------:R-:W-:Y:S01]  /*9410*/  IMAD.SHL.U32 R25, R25, 0x2, RZ ;  /* 0x0000000219197824 */ /* 0x000fe200078e00ff */
[----:B------:R-:W-:Y:S01]  /*9420*/  ISETP.GT.U32.AND P6, PT, R24, 0x7f, PT ;  /* 0x0000007f1800780c */ /* 0x000fe20003fc4070 */
[----:B------:R-:W1:Y:S01]  /*9430*/  LDCU UR7, c[0x0][0x360] ;  /* 0x00006c00ff0777ac */ /* 0x000e620008000800 */
[----:B------:R-:W-:Y:S01]  /*9440*/  LOP3.LUT R36, R36, 0x1ffe0, RZ, 0xc0, !PT ;  /* 0x0001ffe024247812 */ /* 0x000fe200078ec0ff */
[----:B0-----:R-:W-:Y:S01]  /*9450*/  IMAD R24, R111, UR4, R110 ;  /* 0x000000046f187c24 */ /* 0x001fe2000f8e026e */
[----:B------:R-:W-:-:S05]  /*9460*/  LOP3.LUT R25, R25, 0x38, RZ, 0xc0, !PT ;  /* 0x0000003819197812 */ /* 0x000fca00078ec0ff */
[----:B------:R-:W-:Y:S01]  /*9470*/  IMAD.IADD R25, R36, 0x1, R25 ;  /* 0x0000000124197824 */ /* 0x000fe200078e0219 */
[----:B------:R-:W-:Y:S01]  /*9480*/  SHF.R.U32.HI R36, RZ, 0x1, R24 ;  /* 0x00000001ff247819 */ /* 0x000fe20000011618 */
[----:B------:R-:W-:-:S03]  /*9490*/  IMAD.SHL.U32 R24, R24, 0x2, RZ ;  /* 0x0000000218187824 */ /* 0x000fc600078e00ff */
[----:B------:R-:W-:Y:S02]  /*94a0*/  LOP3.LUT R36, R36, 0x1ffe0, RZ, 0xc0, !PT ;  /* 0x0001ffe024247812 */ /* 0x000fe400078ec0ff */
[----:B------:R-:W-:Y:S01]  /*94b0*/  LOP3.LUT R24, R24, 0x38, RZ, 0xc0, !PT ;  /* 0x0000003818187812 */ /* 0x000fe200078ec0ff */
[----:B------:R-:W0:Y:S01]  /*94c0*/  LDCU UR4, c[0x0][0x360] ;  /* 0x00006c00ff0477ac */ /* 0x000e220008000800 */
[----:B------:R-:W-:Y:S01]  /*94d0*/  ISETP.GT.U32.AND P5, PT, R25, 0x7e, PT ;  /* 0x0000007e1900780c */ /* 0x000fe20003fa4070 */
[----:B-1----:R-:W-:Y:S02]  /*94e0*/  IMAD R25, R111, UR7, R110 ;  /* 0x000000076f197c24 */ /* 0x002fe4000f8e026e */
[----:B------:R-:W-:-:S05]  /*94f0*/  IMAD.IADD R24, R36, 0x1, R24 ;  /* 0x0000000124187824 */ /* 0x000fca00078e0218 */
[----:B------:R-:W-:Y:S02]  /*9500*/  ISETP.GT.U32.AND P4, PT, R24, 0x7d, PT ;  /* 0x0000007d1800780c */ /* 0x000fe40003f84070 */
[----:B------:R-:W-:Y:S01]  /*9510*/  SHF.R.U32.HI R24, RZ, 0x1, R25 ;  /* 0x00000001ff187819 */ /* 0x000fe20000011619 */
[----:B------:R-:W-:-:S03]  /*9520*/  IMAD.SHL.U32 R25, R25, 0x2, RZ ;  /* 0x0000000219197824 */ /* 0x000fc600078e00ff */
[----:B------:R-:W-:Y:S02]  /*9530*/  LOP3.LUT R24, R24, 0x1ffe0, RZ, 0xc0, !PT ;  /* 0x0001ffe018187812 */ /* 0x000fe400078ec0ff */
[----:B------:R-:W-:Y:S01]  /*9540*/  LOP3.LUT R25, R25, 0x38, RZ, 0xc0, !PT ;  /* 0x0000003819197812 */ /* 0x000fe200078ec0ff */
[----:B------:R-:W1:Y:S01]  /*9550*/  LDCU UR7, c[0x0][0x360] ;  /* 0x00006c00ff0777ac */ /* 0x000e620008000800 */
[----:B------:R-:W4:Y:S03]  /*9560*/  LDCU UR8, c[0x0][0x360] ;  /* 0x00006c00ff0877ac */ /* 0x000f260008000800 */
[----:B------:R-:W-:Y:S02]  /*9570*/  IMAD.IADD R24, R24, 0x1, R25 ;  /* 0x0000000118187824 */ /* 0x000fe400078e0219 */
[----:B0-----:R-:W-:-:S05]  /*9580*/  IMAD R25, R111, UR4, R110 ;  /* 0x000000046f197c24 */ /* 0x001fca000f8e026e */
[----:B------:R-:W-:Y:S01]  /*9590*/  SHF.R.U32.HI R36, RZ, 0x1, R25 ;  /* 0x00000001ff247819 */ /* 0x000fe20000011619 */
[----:B------:R-:W-:Y:S01]  /*95a0*/  IMAD.SHL.U32 R25, R25, 0x2, RZ ;  /* 0x0000000219197824 */ /* 0x000fe200078e00ff */
[----:B------:R-:W0:Y:S02]  /*95b0*/  LDCU UR9, c[0x0][0x360] ;  /* 0x00006c00ff0977ac */ /* 0x000e240008000800 */
[----:B------:R-:W-:Y:S02]  /*95c0*/  LOP3.LUT R36, R36, 0x1ffe0, RZ, 0xc0, !PT ;  /* 0x0001ffe024247812 */ /* 0x000fe400078ec0ff */
[----:B------:R-:W-:-:S05]  /*95d0*/  LOP3.LUT R25, R25, 0x38, RZ, 0xc0, !PT ;  /* 0x0000003819197812 */ /* 0x000fca00078ec0ff */
[----:B------:R-:W-:Y:S02]  /*95e0*/  IMAD.IADD R36, R36, 0x1, R25 ;  /* 0x0000000124247824 */ /* 0x000fe400078e0219 */
[----:B----4-:R-:W-:-:S03]  /*95f0*/  IMAD R25, R111, UR8, R110 ;  /* 0x000000086f197c24 */ /* 0x010fc6000f8e026e */
[----:B------:R-:W-:Y:S02]  /*9600*/  ISETP.GT.U32.AND P2, PT, R36, 0x7b, PT ;  /* 0x0000007b2400780c */ /* 0x000fe40003f44070 */
[----:B------:R-:W-:Y:S01]  /*9610*/  SHF.R.U32.HI R36, RZ, 0x1, R25 ;  /* 0x00000001ff247819 */ /* 0x000fe20000011619 */
[----:B------:R-:W-:Y:S01]  /*9620*/  IMAD.SHL.U32 R25, R25, 0x2, RZ ;  /* 0x0000000219197824 */ /* 0x000fe200078e00ff */
[-C--:B------:R-:W-:Y:S01]  /*9630*/  DFMA R38, R42, R86.reuse, R116 ;  /* 0x000000562a26722b */ /* 0x080fe20000000074 */
[----:B------:R-:W-:Y:S01]  /*9640*/  ISETP.GT.U32.AND P3, PT, R24, 0x7c, PT ;  /* 0x0000007c1800780c */ /* 0x000fe20003f64070 */
[----:B0-----:R-:W-:Y:S01]  /*9650*/  IMAD R24, R111, UR9, R110 ;  /* 0x000000096f187c24 */ /* 0x001fe2000f8e026e */
[----:B------:R-:W-:Y:S02]  /*9660*/  LOP3.LUT R36, R36, 0x1ffe0, RZ, 0xc0, !PT ;  /* 0x0001ffe024247812 */ /* 0x000fe400078ec0ff */
[----:B------:R-:W-:Y:S01]  /*9670*/  LOP3.LUT R25, R25, 0x38, RZ, 0xc0, !PT ;  /* 0x0000003819197812 */ /* 0x000fe200078ec0ff */
[-C--:B------:R-:W-:Y:S01]  /*9680*/  DFMA R94, R56, R86.reuse, R48 ;  /* 0x00000056385e722b */ /* 0x080fe20000000030 */
[----:B------:R0:W-:Y:S01]  /*9690*/  STL.64 [R1+0x30], R38 ;  /* 0x0000302601007387 */ /* 0x0001e20000100a00 */
[----:B------:R-:W-:-:S02]  /*96a0*/  DFMA R44, R28, R86, R60 ;  /* 0x000000561c2c722b */ /* 0x000fc4000000003c */
[----:B------:R-:W-:Y:S01]  /*96b0*/  IMAD.IADD R25, R36, 0x1, R25 ;  /* 0x0000000124197824 */ /* 0x000fe200078e0219 */
[----:B------:R-:W4:Y:S01]  /*96c0*/  LDL.LU.64 R48, [R1+0x28] ;  /* 0x0000280001307983 */ /* 0x000f220000300a00 */
[----:B------:R-:W-:Y:S01]  /*96d0*/  SHF.R.U32.HI R36, RZ, 0x1, R24 ;  /* 0x00000001ff247819 */ /* 0x000fe20000011618 */
[----:B------:R-:W-:Y:S02]  /*96e0*/  IMAD.SHL.U32 R24, R24, 0x2, RZ ;  /* 0x0000000218187824 */ /* 0x000fe400078e00ff */
[----:B------:R-:W5:Y:S04]  /*96f0*/  LDL.LU.64 R80, [R1+0x18] ;  /* 0x0000180001507983 */ /* 0x000f680000300a00 */
[----:B------:R-:W4:Y:S01]  /*9700*/  LDL.LU.64 R60, [R1+0x20] ;  /* 0x00002000013c7983 */ /* 0x000f220000300a00 */
[----:B------:R-:W-:-:S02]  /*9710*/  LOP3.LUT R36, R36, 0x1ffe0, RZ, 0xc0, !PT ;  /* 0x0001ffe024247812 */ /* 0x000fc400078ec0ff */
[----:B------:R-:W-:Y:S01]  /*9720*/  LOP3.LUT R24, R24, 0x38, RZ, 0xc0, !PT ;  /* 0x0000003818187812 */ /* 0x000fe200078ec0ff */
[----:B-1----:R-:W-:Y:S01]  /*9730*/  IMAD R37, R111, UR7, R110 ;  /* 0x000000076f257c24 */ /* 0x002fe2000f8e026e */
[----:B------:R-:W-:Y:S01]  /*9740*/  ISETP.GT.U32.AND P0, PT, R25, 0x79, PT ;  /* 0x000000791900780c */ /* 0x000fe20003f04070 */
[-C--:B------:R-:W-:Y:S02]  /*9750*/  DFMA R46, R28, R84.reuse, R22 ;  /* 0x000000541c2e722b */ /* 0x080fe40000000016 */
[----:B------:R-:W-:Y:S01]  /*9760*/  IMAD.IADD R36, R36, 0x1, R24 ;  /* 0x0000000124247824 */ /* 0x000fe200078e0218 */
[-C--:B--2---:R-:W-:Y:S01]  /*9770*/  DFMA R52, R56, R84.reuse, R112 ;  /* 0x000000543834722b */ /* 0x084fe20000000070 */
[----:B------:R-:W2:Y:S01]  /*9780*/  LDL.LU.64 R112, [R1+0x10] ;  /* 0x0000100001707983 */ /* 0x000ea20000300a00 */
[----:B---3--:R-:W-:-:S03]  /*9790*/  DFMA R24, R58, R84, R122 ;  /* 0x000000543a18722b */ /* 0x008fc6000000007a */
[----:B------:R-:W3:Y:S04]  /*97a0*/  LDL.LU.64 R116, [R1+0x40] ;  /* 0x0000400001747983 */ /* 0x000ee80000300a00 */
[----:B------:R-:W3:Y:S04]  /*97b0*/  LDL.LU.64 R110, [R1+0x58] ;  /* 0x00005800016e7983 */ /* 0x000ee80000300a00 */
[----:B------:R-:W3:Y:S04]  /*97c0*/  LDL.LU.64 R122, [R1+0x50] ;  /* 0x00005000017a7983 */ /* 0x000ee80000300a00 */
[----:B------:R-:W3:Y:S01]  /*97d0*/  LDL.LU.64 R22, [R1+0x48] ;  /* 0x0000480001167983 */ /* 0x000ee20000300a00 */
[----:B0-----:R-:W-:Y:S01]  /*97e0*/  SHF.R.U32.HI R38, RZ, 0x1, R37 ;  /* 0x00000001ff267819 */ /* 0x001fe20000011625 */
[----:B------:R-:W-:Y:S01]  /*97f0*/  IMAD.SHL.U32 R37, R37, 0x2, RZ ;  /* 0x0000000225257824 */ /* 0x000fe200078e00ff */
[----:B------:R-:W-:-:S02]  /*9800*/  DFMA R26, R30, R86, R64 ;  /* 0x000000561e1a722b */ /* 0x000fc40000000040 */
[----:B------:R-:W-:Y:S02]  /*9810*/  LOP3.LUT R38, R38, 0x1ffe0, RZ, 0xc0, !PT ;  /* 0x0001ffe026267812 */ /* 0x000fe400078ec0ff */
[----:B------:R-:W-:Y:S02]  /*9820*/  LOP3.LUT R37, R37, 0x38, RZ, 0xc0, !PT ;  /* 0x0000003825257812 */ /* 0x000fe400078ec0ff */
[----:B------:R-:W-:Y:S02]  /*9830*/  CS2R R64, SRZ ;  /* 0x0000000000407805 */ /* 0x000fe4000001ff00 */
[----:B------:R-:W-:Y:S01]  /*9840*/  CS2R R66, SRZ ;  /* 0x0000000000427805 */ /* 0x000fe2000001ff00 */
[----:B------:R-:W-:-:S03]  /*9850*/  IMAD.IADD R37, R38, 0x1, R37 ;  /* 0x0000000126257824 */ /* 0x000fc600078e0225 */
[----:B------:R-:W-:Y:S01]  /*9860*/  @!P6 LDS.64 R64, [R5+0x38] ;  /* 0x000038000540e984 */ /* 0x000fe20000000a00 */
[----:B------:R-:W-:Y:S02]  /*9870*/  ISETP.GT.U32.AND P6, PT, R36, 0x78, PT ;  /* 0x000000782400780c */ /* 0x000fe40003fc4070 */
[----:B------:R-:W-:Y:S02]  /*9880*/  ISETP.GT.U32.AND P1, PT, R37, 0x7a, PT ;  /* 0x0000007a2500780c */ /* 0x000fe40003f24070 */
[----:B------:R-:W-:Y:S01]  /*9890*/  CS2R R68, SRZ ;  /* 0x0000000000447805 */ /* 0x000fe2000001ff00 */
[----:B------:R-:W-:Y:S01]  /*98a0*/  LDS.128 R36, [R4+0x1c40] ;  /* 0x001c400004247984 */ /* 0x000fe20000000c00 */
[----:B------:R-:W-:Y:S02]  /*98b0*/  CS2R R70, SRZ ;  /* 0x0000000000467805 */ /* 0x000fe4000001ff00 */
[----:B------:R-:W-:Y:S01]  /*98c0*/  CS2R R72, SRZ ;  /* 0x0000000000487805 */ /* 0x000fe2000001ff00 */
[----:B------:R-:W-:Y:S01]  /*98d0*/  @!P5 LDS.64 R66, [R5+0x80] ;  /* 0x000080000542d984 */ /* 0x000fe20000000a00 */
[----:B------:R-:W-:-:S02]  /*98e0*/  CS2R R74, SRZ ;  /* 0x00000000004a7805 */ /* 0x000fc4000001ff00 */
[----:B------:R-:W-:Y:S01]  /*98f0*/  CS2R R76, SRZ ;  /* 0x00000000004c7805 */ /* 0x000fe2000001ff00 */
[----:B------:R-:W-:Y:S01]  /*9900*/  @!P4 LDS.64 R68, [R5+0xc8] ;  /* 0x0000c8000544c984 */ /* 0x000fe20000000a00 */
[----:B------:R-:W-:-:S03]  /*9910*/  CS2R R78, SRZ ;  /* 0x00000000004e7805 */ /* 0x000fc6000001ff00 */
[----:B------:R-:W-:Y:S04]  /*9920*/  @!P3 LDS.64 R70, [R5+0x110] ;  /* 0x000110000546b984 */ /* 0x000fe80000000a00 */
[----:B------:R-:W-:Y:S04]  /*9930*/  @!P2 LDS.64 R72, [R5+0x158] ;  /* 0x000158000548a984 */ /* 0x000fe80000000a00 */
[----:B------:R-:W-:Y:S04]  /*9940*/  @!P1 LDS.64 R74, [R5+0x1a0] ;  /* 0x0001a000054a9984 */ /* 0x000fe80000000a00 */
[----:B------:R-:W0:Y:S04]  /*9950*/  @!P0 LDS.64 R76, [R5+0x1e8] ;  /* 0x0001e800054c8984 */ /* 0x000e280000000a00 */
[----:B------:R-:W1:Y:S01]  /*9960*/  @!P6 LDS.64 R78, [R5+0x230] ;  /* 0x00023000054ee984 */ /* 0x000e620000000a00 */
[----:B------:R-:W-:-:S02]  /*9970*/  DFMA R50, R58, R86, R50 ;  /* 0x000000563a32722b */ /* 0x000fc40000000032 */
[----:B------:R-:W-:Y:S02]  /*9980*/  DFMA R62, R40, R86, R62 ;  /* 0x00000056283e722b */ /* 0x000fe4000000003e */
[----:B0-----:R-:W-:Y:S02]  /*9990*/  DFMA R58, R36, R76, R98 ;  /* 0x0000004c243a722b */ /* 0x001fe40000000062 */
[----:B-----5:R-:W-:Y:S02]  /*99a0*/  DFMA R86, R40, R84, R80 ;  /* 0x000000542856722b */ /* 0x020fe40000000050 */
[----:B----4-:R-:W-:Y:S02]  /*99b0*/  DFMA R56, R36, R64, R60 ;  /* 0x000000402438722b */ /* 0x010fe4000000003c */
[----:B------:R-:W-:Y:S01]  /*99c0*/  DFMA R80, R42, R84, R124 ;  /* 0x000000542a50722b */ /* 0x000fe2000000007c */
[----:B------:R-:W4:Y:S04]  /*99d0*/  LDL.LU.64 R42, [R1+0xc0] ;  /* 0x0000c000012a7983 */ /* 0x000f280000300a00 */
[----:B------:R0:W-:Y:S01]  /*99e0*/  STL.64 [R1+0x78], R56 ;  /* 0x0000783801007387 */ /* 0x0001e20000100a00 */
[----:B------:R-:W-:-:S02]  /*99f0*/  DFMA R60, R36, R74, R90 ;  /* 0x0000004a243c722b */ /* 0x000fc4000000005a */
[----:B0-----:R-:W-:Y:S02]  /*9a00*/  DFMA R56, R36, R68, R114 ;  /* 0x000000442438722b */ /* 0x001fe40000000072 */
[----:B------:R-:W-:Y:S01]  /*9a10*/  DFMA R48, R30, R84, R48 ;  /* 0x000000541e30722b */ /* 0x000fe20000000030 */
[----:B------:R-:W0:Y:S01]  /*9a20*/  LDS.128 R28, [R4+0x1c50] ;  /* 0x001c5000041c7984 */ /* 0x000e220000000c00 */
[C---:B--2---:R-:W-:Y:S02]  /*9a30*/  DFMA R40, R36.reuse, R66, R112 ;  /* 0x000000422428722b */ /* 0x044fe40000000070 */
[----:B------:R-:W-:-:S05]  /*9a40*/  DFMA R112, R36, R72, R16 ;  /* 0x000000482470722b */ /* 0x000fca0000000010 */
[----:B------:R2:W-:Y:S04]  /*9a50*/  STL.64 [R1], R40 ;  /* 0x0000002801007387 */ /* 0x0005e80000100a00 */
[----:B------:R-:W5:Y:S01]  /*9a60*/  LDL.LU.64 R114, [R1+0x68] ;  /* 0x0000680001727983 */ /* 0x000f620000300a00 */
[----:B---3--:R-:W-:Y:S02]  /*9a70*/  DFMA R16, R38, R64, R22 ;  /* 0x000000402610722b */ /* 0x008fe40000000016 */
[----:B--2---:R-:W-:Y:S01]  /*9a80*/  DFMA R40, R36, R70, R14 ;  /* 0x000000462428722b */ /* 0x004fe2000000000e */
[----:B------:R1:W-:Y:S01]  /*9a90*/  STL.64 [R1+0x8], R56 ;  /* 0x0000083801007387 */ /* 0x0003e20000100a00 */
[----:B------:R-:W-:-:S03]  /*9aa0*/  DFMA R22, R38, R68, R118 ;  /* 0x000000442616722b */ /* 0x000fc60000000076 */
[----:B------:R-:W2:Y:S04]  /*9ab0*/  LDL.LU.64 R14, [R1+0xa0] ;  /* 0x0000a000010e7983 */ /* 0x000ea80000300a00 */
[----:B------:R-:W-:Y:S01]  /*9ac0*/  STL.64 [R1+0x18], R40 ;  /* 0x0000182801007387 */ /* 0x000fe20000100a00 */
[----:B-1----:R-:W-:Y:S02]  /*9ad0*/  DFMA R56, R36, R78, R54 ;  /* 0x0000004e2438722b */ /* 0x002fe40000000036 */
[C---:B------:R-:W-:Y:S01]  /*9ae0*/  DFMA R36, R38.reuse, R66, R116 ;  /* 0x000000422624722b */ /* 0x040fe20000000074 */
[----:B------:R1:W-:Y:S06]  /*9af0*/  STL.64 [R1+0x48], R16 ;  /* 0x0000481001007387 */ /* 0x0003ec0000100a00 */
[----:B------:R-:W-:Y:S01]  /*9b00*/  STL.64 [R1+0x118], R36 ;  /* 0x0001182401007387 */ /* 0x000fe20000100a00 */
[----:B-1----:R-:W-:-:S02]  /*9b10*/  DFMA R16, R38, R70, R8 ;  /* 0x000000462610722b */ /* 0x002fc40000000008 */
[C---:B------:R-:W-:Y:S01]  /*9b20*/  DFMA R8, R38.reuse, R72, R10 ;  /* 0x000000482608722b */ /* 0x040fe2000000000a */
[----:B------:R-:W-:Y:S04]  /*9b30*/  STL.64 [R1+0x128], R22 ;  /* 0x0001281601007387 */ /* 0x000fe80000100a00 */
[----:B------:R-:W3:Y:S04]  /*9b40*/  LDL.LU.64 R40, [R1+0xe0] ;  /* 0x0000e00001287983 */ /* 0x000ee80000300a00 */
[----:B------:R-:W-:Y:S04]  /*9b50*/  STL.64 [R1+0x130], R16 ;  /* 0x0001301001007387 */ /* 0x000fe80000100a00 */
[----:B------:R-:W3:Y:S04]  /*9b60*/  LDL.LU.64 R84, [R1+0xb0] ;  /* 0x0000b00001547983 */ /* 0x000ee80000300a00 */
[----:B------:R1:W-:Y:S04]  /*9b70*/  STL.64 [R1+0x140], R8 ;  /* 0x0001400801007387 */ /* 0x0003e80000100a00 */
[----:B------:R-:W3:Y:S01]  /*9b80*/  LDL.LU.64 R124, [R1+0x88] ;  /* 0x00008800017c7983 */ /* 0x000ee20000300a00 */
[----:B-1----:R-:W-:-:S07]  /*9b90*/  DFMA R8, R38, R74, R88 ;  /* 0x0000004a2608722b */ /* 0x002fce0000000058 */
[----:B------:R1:W-:Y:S02]  /*9ba0*/  STL.64 [R1+0x148], R8 ;  /* 0x0001480801007387 */ /* 0x0003e40000100a00 */
[C---:B-1----:R-:W-:Y:S02]  /*9bb0*/  DFMA R8, R38.reuse, R78, R52 ;  /* 0x0000004e2608722b */ /* 0x042fe40000000034 */
[----:B------:R-:W1:Y:S01]  /*9bc0*/  LDS.128 R52, [R4+0x1c60] ;  /* 0x001c600004347984 */ /* 0x000e620000000c00 */
[-C--:B------:R-:W-:Y:S02]  /*9bd0*/  DFMA R10, R38, R76.reuse, R94 ;  /* 0x0000004c260a722b */ /* 0x080fe4000000005e */
[C---:B0-----:R-:W-:Y:S02]  /*9be0*/  DFMA R22, R28.reuse, R76, R50 ;  /* 0x0000004c1c16722b */ /* 0x041fe40000000032 */
[----:B------:R-:W-:-:S03]  /*9bf0*/  DFMA R116, R28, R66, R122 ;  /* 0x000000421c74722b */ /* 0x000fc6000000007a */
[----:B------:R1:W-:Y:S01]  /*9c00*/  STL.64 [R1+0x150], R10 ;  /* 0x0001500a01007387 */ /* 0x0003e20000100a00 */
[----:B------:R-:W-:-:S03]  /*9c10*/  DFMA R118, R28, R72, R6 ;  /* 0x000000481c76722b */ /* 0x000fc60000000006 */
[----:B------:R0:W-:Y:S01]  /*9c20*/  STL.64 [R1+0xd0], R8 ;  /* 0x0000d00801007387 */ /* 0x0001e20000100a00 */
[C---:B------:R-:W-:Y:S02]  /*9c30*/  DFMA R110, R28.reuse, R64, R110 ;  /* 0x000000401c6e722b */ /* 0x040fe4000000006e */
[C---:B------:R-:W-:Y:S01]  /*9c40*/  DFMA R120, R28.reuse, R68, R120 ;  /* 0x000000441c78722b */ /* 0x040fe20000000078 */
[----:B------:R-:W3:Y:S01]  /*9c50*/  LDL.LU.64 R50, [R1+0xf8] ;  /* 0x0000f80001327983 */ /* 0x000ee20000300a00 */
[C---:B------:R-:W-:Y:S02]  /*9c60*/  DFMA R122, R28.reuse, R70, R96 ;  /* 0x000000461c7a722b */ /* 0x040fe40000000060 */
[C---:B------:R-:W-:Y:S01]  /*9c70*/  DFMA R16, R28.reuse, R74, R82 ;  /* 0x0000004a1c10722b */ /* 0x040fe20000000052 */
[----:B------:R-:W3:Y:S01]  /*9c80*/  LDL.LU.64 R98, [R1+0x60] ;  /* 0x0000600001627983 */ /* 0x000ee20000300a00 */
[----:B------:R-:W-:Y:S02]  /*9c90*/  DFMA R28, R28, R78, R24 ;  /* 0x0000004e1c1c722b */ /* 0x000fe40000000018 */
[C---:B------:R-:W-:Y:S01]  /*9ca0*/  DFMA R12, R30.reuse, R72, R12 ;  /* 0x000000481e0c722b */ /* 0x040fe2000000000c */
[----:B------:R-:W3:Y:S01]  /*9cb0*/  LDL.LU.64 R96, [R1+0x38] ;  /* 0x0000380001607983 */ /* 0x000ee20000300a00 */
[----:B------:R-:W-:-:S02]  /*9cc0*/  DFMA R18, R30, R74, R18 ;  /* 0x0000004a1e12722b */ /* 0x000fc40000000012 */
[----:B------:R-:W-:Y:S01]  /*9cd0*/  DFMA R24, R30, R76, R44 ;  /* 0x0000004c1e18722b */ /* 0x000fe2000000002c */
[----:B------:R-:W0:Y:S04]  /*9ce0*/  LDS.64 R82, [R4+0x1c38] ;  /* 0x001c380004527984 */ /* 0x000e280000000a00 */
[----:B------:R-:W0:Y:S01]  /*9cf0*/  LDS.64 R4, [R4+0x1c70] ;  /* 0x001c700004047984 */ /* 0x000e220000000a00 */
[C---:B-1----:R-:W-:Y:S02]  /*9d00*/  DFMA R10, R52.reuse, R70, R108 ;  /* 0x00000046340a722b */ /* 0x042fe4000000006c */
[C---:B------:R-:W-:Y:S02]  /*9d10*/  DFMA R20, R52.reuse, R74, R20 ;  /* 0x0000004a3414722b */ /* 0x040fe40000000014 */
[----:B------:R-:W-:-:S02]  /*9d20*/  DFMA R26, R52, R76, R26 ;  /* 0x0000004c341a722b */ /* 0x000fc4000000001a */
[----:B------:R-:W-:Y:S02]  /*9d30*/  DFMA R48, R52, R78, R48 ;  /* 0x0000004e3430722b */ /* 0x000fe40000000030 */
[C---:B----4-:R-:W-:Y:S02]  /*9d40*/  DFMA R42, R30.reuse, R64, R42 ;  /* 0x000000401e2a722b */ /* 0x050fe4000000002a */
[C---:B-----5:R-:W-:Y:S02]  /*9d50*/  DFMA R6, R30.reuse, R68, R114 ;  /* 0x000000441e06722b */ /* 0x060fe40000000072 */
[C---:B------:R-:W-:Y:S01]  /*9d60*/  DFMA R114, R30.reuse, R70, R104 ;  /* 0x000000461e72722b */ /* 0x040fe20000000068 */
[----:B------:R-:W4:Y:S04]  /*9d70*/  LDL.LU.64 R104, [R1+0xf0] ;  /* 0x0000f00001687983 */ /* 0x000f280000300a00 */
[----:B------:R-:W5:Y:S01]  /*9d80*/  LDL.LU.64 R44, [R1+0xd8] ;  /* 0x0000d800012c7983 */ /* 0x000f620000300a00 */
[----:B--2---:R-:W-:-:S02]  /*9d90*/  DFMA R38, R30, R66, R14 ;  /* 0x000000421e26722b */ /* 0x004fc4000000000e */
[----:B------:R-:W-:Y:S01]  /*9da0*/  DFMA R30, R30, R78, R46 ;  /* 0x0000004e1e1e722b */ /* 0x000fe2000000002e */
[----:B------:R-:W2:Y:S04]  /*9db0*/  LDL.LU.64 R46, [R1+0xa8] ;  /* 0x0000a800012e7983 */ /* 0x000ea80000300a00 */
[----:B------:R-:W4:Y:S04]  /*9dc0*/  LDL.LU.64 R94, [R1+0xe8] ;  /* 0x0000e800015e7983 */ /* 0x000f280000300a00 */
[----:B------:R-:W4:Y:S01]  /*9dd0*/  LDL.LU.64 R88, [R1+0xb8] ;  /* 0x0000b80001587983 */ /* 0x000f220000300a00 */
[----:B------:R-:W-:-:S03]  /*9de0*/  DFMA R14, R52, R72, R102 ;  /* 0x00000048340e722b */ /* 0x000fc60000000066 */
[----:B------:R-:W4:Y:S01]  /*9df0*/  LDL.LU.64 R90, [R1+0x98] ;  /* 0x00009800015a7983 */ /* 0x000f220000300a00 */
[----:B---3--:R-:W-:-:S03]  /*9e00*/  DFMA R36, R52, R66, R84 ;  /* 0x000000423424722b */ /* 0x008fc60000000054 */
[----:B------:R-:W3:Y:S01]  /*9e10*/  LDL.LU.64 R84, [R1+0x70] ;  /* 0x0000700001547983 */ /* 0x000ee20000300a00 */
[----:B0-----:R-:W-:-:S03]  /*9e20*/  DFMA R8, R52, R68, R124 ;  /* 0x000000443408722b */ /* 0x001fc6000000007c */
[----:B------:R-:W3:Y:S04]  /*9e30*/  LDL.LU.64 R124, [R1+0x30] ;  /* 0x00003000017c7983 */ /* 0x000ee80000300a00 */
[----:B------:R-:W4:Y:S04]  /*9e40*/  LDL.LU.64 R108, [R1+0x138] ;  /* 0x00013800016c7983 */ /* 0x000f280000300a00 */
[----:B------:R-:W3:Y:S01]  /*9e50*/  LDL.LU.64 R102, [R1+0x108] ;  /* 0x0001080001667983 */ /* 0x000ee20000300a00 */
[----:B------:R-:W-:Y:S02]  /*9e60*/  DFMA R40, R52, R64, R40 ;  /* 0x000000403428722b */ /* 0x000fe40000000028 */
[C---:B------:R-:W-:Y:S01]  /*9e70*/  DFMA R52, R54.reuse, R70, R34 ;  /* 0x000000463634722b */ /* 0x040fe20000000022 */
[----:B------:R-:W4:Y:S01]  /*9e80*/  LDL.LU.64 R34, [R1+0x180] ;  /* 0x0001800001227983 */ /* 0x000f220000300a00 */
[----:B------:R-:W-:-:S02]  /*9e90*/  DFMA R106, R54, R72, R106 ;  /* 0x00000048366a722b */ /* 0x000fc4000000006a */
[----:B------:R-:W-:-:S03]  /*9ea0*/  DFMA R100, R54, R74, R100 ;  /* 0x0000004a3664722b */ /* 0x000fc60000000064 */
[----:B------:R0:W-:Y:S04]  /*9eb0*/  STL.64 [R1+0x20], R52 ;  /* 0x0000203401007387 */ /* 0x0001e80000100a00 */
[----:B------:R-:W-:Y:S01]  /*9ec0*/  STL.64 [R1+0xa8], R106 ;  /* 0x0000a86a01007387 */ /* 0x000fe20000100a00 */
[----:B0-----:R-:W-:-:S03]  /*9ed0*/  DFMA R52, R54, R76, R62 ;  /* 0x0000004c3634722b */ /* 0x001fc6000000003e */
[----:B------:R0:W-:Y:S01]  /*9ee0*/  STL.64 [R1+0xb0], R100 ;  /* 0x0000b06401007387 */ /* 0x0001e20000100a00 */
[----:B------:R-:W-:Y:S02]  /*9ef0*/  DFMA R50, R54, R64, R50 ;  /* 0x000000403632722b */ /* 0x000fe40000000032 */
[C---:B0-----:R-:W-:Y:S02]  /*9f00*/  DFMA R100, R82.reuse, R72, R32 ;  /* 0x000000485264722b */ /* 0x041fe40000000020 */
[----:B------:R-:W-:Y:S02]  /*9f10*/  DFMA R98, R82, R74, R98 ;  /* 0x0000004a5262722b */ /* 0x000fe40000000062 */
[C---:B-----5:R-:W-:Y:S02]  /*9f20*/  DFMA R44, R54.reuse, R66, R44 ;  /* 0x00000042362c722b */ /* 0x060fe4000000002c */
[C---:B--2---:R-:W-:Y:S02]  /*9f30*/  DFMA R46, R54.reuse, R68, R46 ;  /* 0x00000044362e722b */ /* 0x044fe4000000002e */
[----:B------:R-:W-:Y:S01]  /*9f40*/  DFMA R54, R54, R78, R86 ;  /* 0x0000004e3636722b */ /* 0x000fe20000000056 */
[----:B------:R-:W2:Y:S04]  /*9f50*/  LDL.LU.64 R86, [R1+0x110] ;  /* 0x0001100001567983 */ /* 0x000ea80000300a00 */
[----:B------:R0:W-:Y:S04]  /*9f60*/  STL.64 [R1+0xc0], R52 ;  /* 0x0000c03401007387 */ /* 0x0001e80000100a00 */
[----:B------:R1:W-:Y:S01]  /*9f70*/  STL.64 [R1+0xd8], R54 ;  /* 0x0000d83601007387 */ /* 0x0003e20000100a00 */
[----:B0-----:R-:W0:Y:S01]  /*9f80*/  LDC R52, c[0x0][0x3b0] ;  /* 0x0000ec00ff347b82 */ /* 0x001e220000000800 */
[----:B---3--:R-:W-:-:S02]  /*9f90*/  DFMA R106, R82, R66, R102 ;  /* 0x00000042526a722b */ /* 0x008fc40000000066 */
[----:B------:R-:W-:Y:S01]  /*9fa0*/  DFMA R102, R82, R70, R2 ;  /* 0x000000465266722b */ /* 0x000fe20000000002 */
[----:B------:R-:W3:Y:S04]  /*9fb0*/  LDL.LU.64 R2, [R1+0x178] ;  /* 0x0001780001027983 */ /* 0x000ee80000300a00 */
[----:B------:R-:W5:Y:S01]  /*9fc0*/  LDL.LU.64 R32, [R1+0x170] ;  /* 0x0001700001207983 */ /* 0x000f620000300a00 */
[----:B----4-:R-:W-:-:S03]  /*9fd0*/  DFMA R66, R4, R66, R34 ;  /* 0x000000420442722b */ /* 0x010fc60000000022 */
[----:B------:R-:W4:Y:S01]  /*9fe0*/  LDL.LU.64 R34, [R1+0x168] ;  /* 0x0001680001227983 */ /* 0x000f220000300a00 */
[C---:B------:R-:W-:Y:S02]  /*9ff0*/  DFMA R108, R82.reuse, R64, R108 ;  /* 0x00000040526c722b */ /* 0x040fe4000000006c */
[C---:B------:R-:W-:Y:S02]  /*a000*/  DFMA R104, R82.reuse, R68, R104 ;  /* 0x000000445268722b */ /* 0x040fe40000000068 */
[C---:B------:R-:W-:Y:S02]  /*a010*/  DFMA R96, R82.reuse, R76, R96 ;  /* 0x0000004c5260722b */ /* 0x040fe40000000060 */
[----:B------:R-:W-:Y:S02]  /*a020*/  DFMA R62, R82, R78, R92 ;  /* 0x0000004e523e722b */ /* 0x000fe4000000005c */
[C---:B------:R-:W-:Y:S02]  /*a030*/  DFMA R68, R4.reuse, R68, R94 ;  /* 0x000000440444722b */ /* 0x040fe4000000005e */
[----:B------:R-:W-:-:S02]  /*a040*/  DFMA R70, R4, R70, R88 ;  /* 0x000000460446722b */ /* 0x000fc40000000058 */
[C---:B------:R-:W-:Y:S02]  /*a050*/  DFMA R72, R4.reuse, R72, R90 ;  /* 0x000000480448722b */ /* 0x040fe4000000005a */
[C---:B------:R-:W-:Y:S02]  /*a060*/  DFMA R74, R4.reuse, R74, R84 ;  /* 0x0000004a044a722b */ /* 0x040fe40000000054 */
[C---:B------:R-:W-:Y:S02]  /*a070*/  DFMA R76, R4.reuse, R76, R124 ;  /* 0x0000004c044c722b */ /* 0x040fe4000000007c */
[C---:B------:R-:W-:Y:S01]  /*a080*/  DFMA R78, R4.reuse, R78, R80 ;  /* 0x0000004e044e722b */ /* 0x040fe20000000050 */
[----:B------:R-:W-:Y:S06]  /*a090*/  BAR.SYNC.DEFER_BLOCKING 0x0 ;  /* 0x0000000000007b1d */ /* 0x000fec0000010000 */
[----:B--2---:R-:W-:Y:S01]  /*a0a0*/  DFMA R64, R4, R64, R86 ;  /* 0x000000400440722b */ /* 0x004fe20000000056 */
[----:B------:R-:W-:Y:S01]  /*a0b0*/  IMAD.MOV.U32 R4, RZ, RZ, R0 ;  /* 0x000000ffff047224 */ /* 0x000fe200078e0000 */
[----:B---3--:R-:W-:Y:S01]  /*a0c0*/  ISETP.GE.AND P0, PT, R0, R3, PT ;  /* 0x000000030000720c */ /* 0x008fe20003f06270 */
[----:B0-----:R-:W-:Y:S01]  /*a0d0*/  IMAD.SHL.U32 R3, R52, 0x8, RZ ;  /* 0x0000000834037824 */ /* 0x001fe200078e00ff */
[----:B-----5:R-:W-:Y:S01]  /*a0e0*/  IADD3 R32, P1, PT, R32, 0x40, RZ ;  /* 0x0000004020207810 */ /* 0x020fe20007f3e0ff */
[----:B------:R-:W-:-:S02]  /*a0f0*/  IMAD.MOV.U32 R5, RZ, RZ, R2 ;  /* 0x000000ffff057224 */ /* 0x000fc400078e0002 */
[----:B----4-:R-:W-:-:S04]  /*a100*/  IMAD.WIDE R34, R3, 0x8, R34 ;  /* 0x0000000803227825 */ /* 0x010fc800078e0222 */
[----:B------:R-:W-:-:S04]  /*a110*/  IMAD.X R33, RZ, RZ, R33, P1 ;  /* 0x000000ffff217224 */ /* 0x000fc800008e0621 */
[----:B-1----:R-:W-:Y:S05]  /*a120*/  @!P0 BRA `(.L_x_37) ;  /* 0xffffff7400d08947 */ /* 0x002fea000383ffff */
[----:B------:R-:W-:Y:S05]  /*a130*/  BSYNC.RECONVERGENT B1 ;  /* 0x0000000000017941 */ /* 0x000fea0003800200 */
.L_x_12:
[----:B------:R-:W0:Y:S02]  /*a140*/  LDCU.64 UR4, c[0x0][0x3b8] ;  /* 0x00007700ff0477ac */ /* 0x000e240008000a00 */
[----:B0-----:R-:W-:-:S14]  /*a150*/  DSETP.NEU.AND P0, PT, RZ, UR4, PT ;  /* 0x00000004ff007e2a */ /* 0x001fdc000bf0d000 */
[----:B------:R-:W-:Y:S05]  /*a160*/  @P0 BRA `(.L_x_38) ;  /* 0x00000020000c0947 */ /* 0x000fea0003800000 */
[----:B------:R-:W2:Y:S01]  /*a170*/  LDL R82, [R1+0x15c] ;  /* 0x00015c0001527983 */ /* 0x000ea20000100800 */
[----:B------:R-:W2:Y:S03]  /*a180*/  LDCU.64 UR4, c[0x0][0x380] ;  /* 0x00007000ff0477ac */ /* 0x000ea60008000a00 */
[----:B------:R-:W3:Y:S01]  /*a190*/  LDL R83, [R1+0x160] ;  /* 0x0001600001537983 */ /* 0x000ee20000100800 */
[----:B------:R-:W-:Y:S01]  /*a1a0*/  BSSY.RECONVERGENT B0, `(.L_x_39) ;  /* 0x000001c000007945 */ /* 0x000fe20003800200 */
[----:B--2---:R-:W-:-:S04]  /*a1b0*/  ISETP.GE.AND P3, PT, R82, UR5, PT ;  /* 0x0000000552007c0c */ /* 0x004fc8000bf66270 */
[----:B---3--:R-:W-:-:S13]  /*a1c0*/  ISETP.LT.AND P0, PT, R83, UR4, !P3 ;  /* 0x0000000453007c0c */ /* 0x008fda000df01270 */
[----:B----4-:R-:W0:Y:S08]  /*a1d0*/  @P0 LDC.64 R2, c[0x0][0x390] ;  /* 0x0000e400ff020b82 */ /* 0x010e300000000a00 */
[----:B------:R-:W1:Y:S01]  /*a1e0*/  @P0 LDC R4, c[0x0][0x3c8] ;  /* 0x0000f200ff040b82 */ /* 0x000e620000000800 */
[----:B0-----:R-:W-:-:S07]  /*a1f0*/  @P0 DMUL R108, R108, R2 ;  /* 0x000000026c6c0228 */ /* 0x001fce0000000000 */
[----:B------:R-:W0:Y:S01]  /*a200*/  @P0 LDC.64 R2, c[0x0][0x3c0] ;  /* 0x0000f000ff020b82 */ /* 0x000e220000000a00 */
[----:B-1----:R-:W-:-:S04]  /*a210*/  @P0 IMAD R4, R83, R4, R82 ;  /* 0x0000000453040224 */ /* 0x002fc800078e0252 */
[----:B0-----:R-:W-:-:S05]  /*a220*/  @P0 IMAD.WIDE R2, R4, 0x8, R2 ;  /* 0x0000000804020825 */ /* 0x001fca00078e0202 */
[----:B------:R0:W-:Y:S02]  /*a230*/  @P0 STG.E.64 desc[UR10][R2.64], R108 ;  /* 0x0000006c02000986 */ /* 0x0001e4000c101b0a */
[----:B0-----:R-:W-:-:S05]  /*a240*/  VIADD R2, R82, 0x1 ;  /* 0x0000000152027836 */ /* 0x001fca0000000000 */
[----:B------:R-:W-:-:S04]  /*a250*/  ISETP.GE.AND P2, PT, R2, UR5, PT ;  /* 0x0000000502007c0c */ /* 0x000fc8000bf46270 */
[----:B------:R-:W-:Y:S01]  /*a260*/  ISETP.GE.OR P0, PT, R83, UR4, P2 ;  /* 0x0000000453007c0c */ /* 0x000fe20009706670 */
[----:B------:R-:W-:-:S05]  /*a270*/  VIADD R3, R82, 0x2 ;  /* 0x0000000252037836 */ /* 0x000fca0000000000 */
[----:B------:R-:W-:-:S04]  /*a280*/  ISETP.GE.AND P1, PT, R3, UR5, PT ;  /* 0x0000000503007c0c */ /* 0x000fc8000bf26270 */
[----:B------:R-:W-:-:S03]  /*a290*/  ISETP.GE.OR P1, PT, R83, UR4, P1 ;  /* 0x0000000453007c0c */ /* 0x000fc60008f26670 */
[----:B------:R-:W-:Y:S10]  /*a2a0*/  @P0 BRA `(.L_x_40) ;  /* 0x00000000002c0947 */ /* 0x000ff40003800000 */
[----:B------:R-:W2:Y:S01]  /*a2b0*/  LDL.LU.64 R32, [R1+0x78] ;  /* 0x0000780001207983 */ /* 0x000ea20000300a00 */
[----:B------:R-:W0:Y:S01]  /*a2c0*/  LDCU UR12, c[0x0][0x3c8] ;  /* 0x00007900ff0c77ac */ /* 0x000e220008000800 */
[----:B------:R-:W1:Y:S01]  /*a2d0*/  LDCU.64 UR6, c[0x0][0x3c0] ;  /* 0x00007800ff0677ac */ /* 0x000e620008000a00 */
[----:B------:R-:W2:Y:S01]  /*a2e0*/  LDCU.64 UR8, c[0x0][0x390] ;  /* 0x00007200ff0877ac */ /* 0x000ea20008000a00 */
[----:B0-----:R-:W-:-:S05]  /*a2f0*/  IMAD R0, R83, UR12, RZ ;  /* 0x0000000c53007c24 */ /* 0x001fca000f8e02ff */
[----:B------:R-:W-:-:S04]  /*a300*/  IADD3 R5, P0, PT, R82, R0, RZ ;  /* 0x0000000052057210 */ /* 0x000fc80007f1e0ff */
[----:B------:R-:W-:Y:S02]  /*a310*/  LEA.HI.X.SX32 R0, R0, RZ, 0x1, P0 ;  /* 0x000000ff00007211 */ /* 0x000fe400000f0eff */
[----:B-1----:R-:W-:-:S04]  /*a320*/  LEA R4, P0, R5, UR6, 0x3 ;  /* 0x0000000605047c11 */ /* 0x002fc8000f8018ff */
[----:B------:R-:W-:Y:S01]  /*a330*/  LEA.HI.X R5, R5, UR7, R0, 0x3, P0 ;  /* 0x0000000705057c11 */ /* 0x000fe200080f1c00 */
[----:B--2---:R-:W-:-:S07]  /*a340*/  DMUL R32, R32, UR8 ;  /* 0x0000000820207c28 */ /* 0x004fce0008000000 */
[----:B------:R0:W-:Y:S04]  /*a350*/  STG.E.64 desc[UR10][R4.64+0x8], R32 ;  /* 0x0000082004007986 */ /* 0x0001e8000c101b0a */
.L_x_40:
[----:B------:R-:W-:Y:S05]  /*a360*/  BSYNC.RECONVERGENT B0 ;  /* 0x0000000000007941 */ /* 0x000fea0003800200 */
.L_x_39:
[----:B------:R-:W-:Y:S04]  /*a370*/  BSSY.RECONVERGENT B0, `(.L_x_41) ;  /* 0x000000d000007945 */ /* 0x000fe80003800200 */
[----:B------:R-:W-:Y:S05]  /*a380*/  @P1 BRA `(.L_x_42) ;  /* 0x00000000002c1947 */ /* 0x000fea0003800000 */
[----:B0-----:R-:W2:Y:S01]  /*a390*/  LDL.LU.64 R32, [R1+0x48] ;  /* 0x0000480001207983 */ /* 0x001ea20000300a00 */
        /* <DEDUP_REMOVED lines=10> */
.L_x_42:
[----:B------:R-:W-:Y:S05]  /*a440*/  BSYNC.RECONVERGENT B0 ;  /* 0x0000000000007941 */ /* 0x000fea0003800200 */
.L_x_41:
[----:B------:R-:W-:Y:S01]  /*a450*/  VIADD R0, R82, 0x3 ;  /* 0x0000000352007836 */ /* 0x000fe20000000000 */
[----:B------:R-:W2:Y:S01]  /*a460*/  LDC R53, c[0x0][0x3c8] ;  /* 0x0000f200ff357b82 */ /* 0x000ea20000000800 */
[----:B------:R-:W-:Y:S03]  /*a470*/  BSSY.RECONVERGENT B0, `(.L_x_43) ;  /* 0x0000011000007945 */ /* 0x000fe60003800200 */
[----:B------:R-:W-:Y:S01]  /*a480*/  ISETP.GE.AND P0, PT, R0, UR5, PT ;  /* 0x0000000500007c0c */ /* 0x000fe2000bf06270 */
[----:B------:R-:W-:-:S03]  /*a490*/  VIADD R0, R82, 0x4 ;  /* 0x0000000452007836 */ /* 0x000fc60000000000 */
[----:B------:R-:W-:Y:S02]  /*a4a0*/  ISETP.GE.OR P4, PT, R83, UR4, P0 ;  /* 0x0000000453007c0c */ /* 0x000fe40008786670 */
[----:B------:R-:W-:-:S04]  /*a4b0*/  ISETP.GE.AND P1, PT, R0, UR5, PT ;  /* 0x0000000500007c0c */ /* 0x000fc8000bf26270 */
[----:B------:R-:W-:-:S07]  /*a4c0*/  ISETP.GE.OR P2, PT, R83, UR4, P1 ;  /* 0x0000000453007c0c */ /* 0x000fce0008f46670 */
[----:B------:R-:W-:Y:S06]  /*a4d0*/  @P4 BRA `(.L_x_44) ;  /* 0x0000000000284947 */ /* 0x000fec0003800000 */
[----:B------:R-:W3:Y:S01]  /*a4e0*/  LDCU UR8, c[0x0][0x3c8] ;  /* 0x00007900ff0877ac */ /* 0x000ee20008000800 */
[----:B------:R-:W4:Y:S01]  /*a4f0*/  LDCU.64 UR12, c[0x0][0x3c0] ;  /* 0x00007800ff0c77ac */ /* 0x000f220008000a00 */
[----:B------:R-:W5:Y:S01]  /*a500*/  LDCU.64 UR6, c[0x0][0x390] ;  /* 0x00007200ff0677ac */ /* 0x000f620008000a00 */
[----:B---3--:R-:W-:-:S05]  /*a510*/  IMAD R0, R83, UR8, RZ ;  /* 0x0000000853007c24 */ /* 0x008fca000f8e02ff */
[----:B01----:R-:W-:Y:S01]  /*a520*/  IADD3 R5, P4, PT, R82, R0, RZ ;  /* 0x0000000052057210 */ /* 0x003fe20007f9e0ff */
[----:B-----5:R-:W-:-:S03]  /*a530*/  DMUL R110, R110, UR6 ;  /* 0x000000066e6e7c28 */ /* 0x020fc60008000000 */
[----:B------:R-:W-:Y:S02]  /*a540*/  LEA.HI.X.SX32 R0, R0, RZ, 0x1, P4 ;  /* 0x000000ff00007211 */ /* 0x000fe400020f0eff */
[----:B----4-:R-:W-:-:S04]  /*a550*/  LEA R4, P4, R5, UR12, 0x3 ;  /* 0x0000000c05047c11 */ /* 0x010fc8000f8818ff */
[----:B------:R-:W-:-:S05]  /*a560*/  LEA.HI.X R5, R5, UR13, R0, 0x3, P4 ;  /* 0x0000000d05057c11 */ /* 0x000fca000a0f1c00 */
[----:B------:R3:W-:Y:S04]  /*a570*/  STG.E.64 desc[UR10][R4.64+0x18], R110 ;  /* 0x0000186e04007986 */ /* 0x0007e8000c101b0a */
.L_x_44:
[----:B------:R-:W-:Y:S05]  /*a580*/  BSYNC.RECONVERGENT B0 ;  /* 0x0000000000007941 */ /* 0x000fea0003800200 */
.L_x_43:
[----:B------:R-:W-:Y:S04]  /*a590*/  BSSY.RECONVERGENT B0, `(.L_x_45) ;  /* 0x000000c000007945 */ /* 0x000fe80003800200 */
[----:B------:R-:W-:Y:S05]  /*a5a0*/  @P2 BRA `(.L_x_46) ;  /* 0x0000000000282947 */ /* 0x000fea0003800000 */
[----:B------:R-:W4:Y:S01]  /*a5b0*/  LDCU UR8, c[0x0][0x3c8] ;  /* 0x00007900ff0877ac */ /* 0x000f220008000800 */
[----:B------:R-:W5:Y:S01]  /*a5c0*/  LDCU.64 UR12, c[0x0][0x3c0] ;  /* 0x00007800ff0c77ac */ /* 0x000f620008000a00 */
[----:B------:R-:W2:Y:S01]  /*a5d0*/  LDCU.64 UR6, c[0x0][0x390] ;  /* 0x00007200ff0677ac */ /* 0x000ea20008000a00 */
[----:B----4-:R-:W-:-:S05]  /*a5e0*/  IMAD R0, R83, UR8, RZ ;  /* 0x0000000853007c24 */ /* 0x010fca000f8e02ff */
[----:B01-3--:R-:W-:Y:S01]  /*a5f0*/  IADD3 R5, P2, PT, R82, R0, RZ ;  /* 0x0000000052057210 */ /* 0x00bfe20007f5e0ff */
[----:B--2---:R-:W-:-:S03]  /*a600*/  DMUL R42, R42, UR6 ;  /* 0x000000062a2a7c28 */ /* 0x004fc60008000000 */
[----:B------:R-:W-:Y:S02]  /*a610*/  LEA.HI.X.SX32 R0, R0, RZ, 0x1, P2 ;  /* 0x000000ff00007211 */ /* 0x000fe400010f0eff */
[----:B-----5:R-:W-:-:S04]  /*a620*/  LEA R4, P2, R5, UR12, 0x3 ;  /* 0x0000000c05047c11 */ /* 0x020fc8000f8418ff */
[----:B------:R-:W-:-:S05]  /*a630*/  LEA.HI.X R5, R5, UR13, R0, 0x3, P2 ;  /* 0x0000000d05057c11 */ /* 0x000fca00090f1c00 */
[----:B------:R4:W-:Y:S04]  /*a640*/  STG.E.64 desc[UR10][R4.64+0x20], R42 ;  /* 0x0000202a04007986 */ /* 0x0009e8000c101b0a */
.L_x_46:
[----:B------:R-:W-:Y:S05]  /*a650*/  BSYNC.RECONVERGENT B0 ;  /* 0x0000000000007941 */ /* 0x000fea0003800200 */
.L_x_45:
[----:B------:R-:W-:Y:S01]  /*a660*/  VIADD R0, R82, 0x5 ;  /* 0x0000000552007836 */ /* 0x000fe20000000000 */
[----:B------:R-:W-:Y:S01]  /*a670*/  BSSY.RECONVERGENT B0, `(.L_x_47) ;  /* 0x0000011000007945 */ /* 0x000fe20003800200 */
[----:B012---:R-:W-:-:S03]  /*a680*/  IMAD R33, R83, R53, R53 ;  /* 0x0000003553217224 */ /* 0x007fc600078e0235 */
[----:B------:R-:W-:Y:S01]  /*a690*/  ISETP.GE.AND P2, PT, R0, UR5, PT ;  /* 0x0000000500007c0c */ /* 0x000fe2000bf46270 */
[----:B------:R-:W-:-:S03]  /*a6a0*/  VIADD R0, R83, 0x1 ;  /* 0x0000000153007836 */ /* 0x000fc60000000000 */
[----:B------:R-:W-:Y:S02]  /*a6b0*/  ISETP.GE.OR P4, PT, R83, UR4, P2 ;  /* 0x0000000453007c0c */ /* 0x000fe40009786670 */
[----:B------:R-:W-:-:S11]  /*a6c0*/  ISETP.LT.AND P3, PT, R0, UR4, !P3 ;  /* 0x0000000400007c0c */ /* 0x000fd6000df61270 */
[----:B------:R-:W-:Y:S05]  /*a6d0*/  @P4 BRA `(.L_x_48) ;  /* 0x0000000000284947 */ /* 0x000fea0003800000 */
[----:B------:R-:W0:Y:S01]  /*a6e0*/  LDCU UR8, c[0x0][0x3c8] ;  /* 0x00007900ff0877ac */ /* 0x000e220008000800 */
[----:B------:R-:W1:Y:S01]  /*a6f0*/  LDCU.64 UR12, c[0x0][0x3c0] ;  /* 0x00007800ff0c77ac */ /* 0x000e620008000a00 */
[----:B------:R-:W2:Y:S01]  /*a700*/  LDCU.64 UR6, c[0x0][0x390] ;  /* 0x00007200ff0677ac */ /* 0x000ea20008000a00 */
[----:B0-----:R-:W-:-:S05]  /*a710*/  IMAD R32, R83, UR8, RZ ;  /* 0x0000000853207c24 */ /* 0x001fca000f8e02ff */
[----:B---34-:R-:W-:Y:S01]  /*a720*/  IADD3 R5, P4, PT, R82, R32, RZ ;  /* 0x0000002052057210 */ /* 0x018fe20007f9e0ff */
[----:B--2---:R-:W-:-:S03]  /*a730*/  DMUL R40, R40, UR6 ;  /* 0x0000000628287c28 */ /* 0x004fc60008000000 */
[----:B------:R-:W-:Y:S02]  /*a740*/  LEA.HI.X.SX32 R32, R32, RZ, 0x1, P4 ;  /* 0x000000ff20207211 */ /* 0x000fe400020f0eff */
[----:B-1----:R-:W-:-:S04]  /*a750*/  LEA R4, P4, R5, UR12, 0x3 ;  /* 0x0000000c05047c11 */ /* 0x002fc8000f8818ff */
[----:B------:R-:W-:-:S05]  /*a760*/  LEA.HI.X R5, R5, UR13, R32, 0x3, P4 ;  /* 0x0000000d05057c11 */ /* 0x000fca000a0f1c20 */
[----:B------:R0:W-:Y:S04]  /*a770*/  STG.E.64 desc[UR10][R4.64+0x28], R40 ;  /* 0x0000282804007986 */ /* 0x0001e8000c101b0a */
.L_x_48:
[----:B------:R-:W-:Y:S05]  /*a780*/  BSYNC.RECONVERGENT B0 ;  /* 0x0000000000007941 */ /* 0x000fea0003800200 */
.L_x_47:
[----:B------:R-:W-:Y:S01]  /*a790*/  IMAD.IADD R32, R33, 0x1, R53 ;  /* 0x0000000121207824 */ /* 0x000fe200078e0235 */
[----:B0-----:R-:W0:Y:S01]  /*a7a0*/  @P3 LDC R40, c[0x0][0x3c8] ;  /* 0x0000f200ff283b82 */ /* 0x001e220000000800 */
[C---:B---34-:R-:W-:Y:S01]  /*a7b0*/  VIADD R4, R82.reuse, 0x6 ;  /* 0x0000000652047836 */ /* 0x058fe20000000000 */
[----:B------:R-:W-:Y:S02]  /*a7c0*/  BSSY.RECONVERGENT B0, `(.L_x_49) ;  /* 0x0000010000007945 */ /* 0x000fe40003800200 */
[----:B------:R-:W-:-:S04]  /*a7d0*/  IADD3 R42, P4, PT, R82, R32, RZ ;  /* 0x00000020522a7210 */ /* 0x000fc80007f9e0ff */
[----:B------:R-:W-:Y:S02]  /*a7e0*/  LEA.HI.X.SX32 R52, R32, RZ, 0x1, P4 ;  /* 0x000000ff20347211 */ /* 0x000fe400020f0eff */
[----:B------:R-:W-:-:S04]  /*a7f0*/  ISETP.GE.AND P4, PT, R4, UR5, PT ;  /* 0x0000000504007c0c */ /* 0x000fc8000bf86270 */
[----:B------:R-:W-:-:S13]  /*a800*/  ISETP.GE.OR P5, PT, R83, UR4, P4 ;  /* 0x0000000453007c0c */ /* 0x000fda000a7a6670 */
[----:B------:R-:W-:Y:S05]  /*a810*/  @P5 BRA `(.L_x_50) ;  /* 0x0000000000285947 */ /* 0x000fea0003800000 */
[----:B------:R-:W1:Y:S02]  /*a820*/  LDCU UR6, c[0x0][0x3c8] ;  /* 0x00007900ff0677ac */ /* 0x000e640008000800 */
[----:B-1----:R-:W-:Y:S01]  /*a830*/  IMAD R33, R83, UR6, RZ ;  /* 0x0000000653217c24 */ /* 0x002fe2000f8e02ff */
[----:B------:R-:W1:Y:S04]  /*a840*/  LDCU.64 UR6, c[0x0][0x3c0] ;  /* 0x00007800ff0677ac */ /* 0x000e680008000a00 */
[----:B------:R-:W-:-:S04]  /*a850*/  IADD3 R5, P5, PT, R82, R33, RZ ;  /* 0x0000002152057210 */ /* 0x000fc80007fbe0ff */
[----:B------:R-:W-:Y:S02]  /*a860*/  LEA.HI.X.SX32 R33, R33, RZ, 0x1, P5 ;  /* 0x000000ff21217211 */ /* 0x000fe400028f0eff */
[----:B-1----:R-:W-:-:S04]  /*a870*/  LEA R4, P5, R5, UR6, 0x3 ;  /* 0x0000000605047c11 */ /* 0x002fc8000f8a18ff */
[----:B------:R-:W-:Y:S01]  /*a880*/  LEA.HI.X R5, R5, UR7, R33, 0x3, P5 ;  /* 0x0000000705057c11 */ /* 0x000fe2000a8f1c21 */
[----:B------:R-:W1:Y:S02]  /*a890*/  LDCU.64 UR6, c[0x0][0x390] ;  /* 0x00007200ff0677ac */ /* 0x000e640008000a00 */
[----:B-1----:R-:W-:-:S07]  /*a8a0*/  DMUL R50, R50, UR6 ;  /* 0x0000000632327c28 */ /* 0x002fce0008000000 */
[----:B------:R1:W-:Y:S04]  /*a8b0*/  STG.E.64 desc[UR10][R4.64+0x30], R50 ;  /* 0x0000303204007986 */ /* 0x0003e8000c101b0a */
.L_x_50:
[----:B------:R-:W-:Y:S05]  /*a8c0*/  BSYNC.RECONVERGENT B0 ;  /* 0x0000000000007941 */ /* 0x000fea0003800200 */
.L_x_49:
[----:B------:R-:W2:Y:S01]  /*a8d0*/  @P3 LDC.64 R34, c[0x0][0x390] ;  /* 0x0000e400ff223b82 */ /* 0x000ea20000000a00 */
[----:B0-----:R-:W-:Y:S01]  /*a8e0*/  @P3 IMAD R33, R83, R40, R40 ;  /* 0x0000002853213224 */ /* 0x001fe200078e0228 */
[----:B------:R-:W-:Y:S03]  /*a8f0*/  BSSY.RECONVERGENT B0, `(.L_x_51) ;  /* 0x0000013000007945 */ /* 0x000fe60003800200 */
[----:B------:R-:W-:-:S03]  /*a900*/  @P3 IMAD.IADD R33, R82, 0x1, R33 ;  /* 0x0000000152213824 */ /* 0x000fc600078e0221 */
[----:B-1----:R-:W0:Y:S01]  /*a910*/  @P3 LDC.64 R4, c[0x0][0x3c0] ;  /* 0x0000f000ff043b82 */ /* 0x002e220000000a00 */
[----:B--2---:R-:W-:Y:S01]  /*a920*/  @P3 DMUL R106, R106, R34 ;  /* 0x000000226a6a3228 */ /* 0x004fe20000000000 */
[----:B0-----:R-:W-:-:S04]  /*a930*/  @P3 IMAD.WIDE R34, R33, 0x8, R4 ;  /* 0x0000000821223825 */ /* 0x001fc800078e0204 */
[----:B------:R-:W-:-:S05]  /*a940*/  VIADD R4, R82, 0x7 ;  /* 0x0000000752047836 */ /* 0x000fca0000000000 */
[----:B------:R-:W-:-:S04]  /*a950*/  ISETP.GE.AND P5, PT, R4, UR5, PT ;  /* 0x0000000504007c0c */ /* 0x000fc8000bfa6270 */
[----:B------:R-:W-:-:S13]  /*a960*/  ISETP.GE.OR P6, PT, R83, UR4, P5 ;  /* 0x0000000453007c0c */ /* 0x000fda000afc6670 */
[----:B------:R-:W-:Y:S05]  /*a970*/  @P6 BRA `(.L_x_52) ;  /* 0x0000000000286947 */ /* 0x000fea0003800000 */
[----:B------:R-:W0:Y:S02]  /*a980*/  LDCU UR6, c[0x0][0x3c8] ;  /* 0x00007900ff0677ac */ /* 0x000e240008000800 */
[----:B0-----:R-:W-:Y:S01]  /*a990*/  IMAD R33, R83, UR6, RZ ;  /* 0x0000000653217c24 */ /* 0x001fe2000f8e02ff */
[----:B------:R-:W0:Y:S04]  /*a9a0*/  LDCU.64 UR6, c[0x0][0x3c0] ;  /* 0x00007800ff0677ac */ /* 0x000e280008000a00 */
[----:B------:R-:W-:-:S04]  /*a9b0*/  IADD3 R5, P6, PT, R82, R33, RZ ;  /* 0x0000002152057210 */ /* 0x000fc80007fde0ff */
[----:B------:R-:W-:Y:S02]  /*a9c0*/  LEA.HI.X.SX32 R33, R33, RZ, 0x1, P6 ;  /* 0x000000ff21217211 */ /* 0x000fe400030f0eff */
[----:B0-----:R-:W-:-:S04]  /*a9d0*/  LEA R4, P6, R5, UR6, 0x3 ;  /* 0x0000000605047c11 */ /* 0x001fc8000f8c18ff */
[----:B------:R-:W-:Y:S01]  /*a9e0*/  LEA.HI.X R5, R5, UR7, R33, 0x3, P6 ;  /* 0x0000000705057c11 */ /* 0x000fe2000b0f1c21 */
[----:B------:R-:W0:Y:S02]  /*a9f0*/  LDCU.64 UR6, c[0x0][0x390] ;  /* 0x00007200ff0677ac */ /* 0x000e240008000a00 */
[----:B0-----:R-:W-:-:S07]  /*aa00*/  DMUL R64, R64, UR6 ;  /* 0x0000000640407c28 */ /* 0x001fce0008000000 */
[----:B------:R0:W-:Y:S04]  /*aa10*/  STG.E.64 desc[UR10][R4.64+0x38], R64 ;  /* 0x0000384004007986 */ /* 0x0001e8000c101b0a */
.L_x_52:
[----:B------:R-:W-:Y:S05]  /*aa20*/  BSYNC.RECONVERGENT B0 ;  /* 0x0000000000007941 */ /* 0x000fea0003800200 */
.L_x_51:
[--C-:B0-----:R-:W-:Y:S01]  /*aa30*/  IMAD.IADD R5, R32, 0x1, R53.reuse ;  /* 0x0000000120057824 */ /* 0x101fe200078e0235 */
[----:B------:R0:W-:Y:S01]  /*aa40*/  @P3 STG.E.64 desc[UR10][R34.64], R106 ;  /* 0x0000006a22003986 */ /* 0x0001e2000c101b0a */
[----:B------:R-:W-:Y:S01]  /*aa50*/  ISETP.GE.AND P6, PT, R2, UR5, PT ;  /* 0x0000000502007c0c */ /* 0x000fe2000bfc6270 */
[----:B------:R-:W-:Y:S01]  /*aa60*/  BSSY.RECONVERGENT B0, `(.L_x_53) ;  /* 0x0000013000007945 */ /* 0x000fe20003800200 */
[----:B------:R-:W-:Y:S01]  /*aa70*/  IMAD.IADD R4, R5, 0x1, R53 ;  /* 0x0000000105047824 */ /* 0x000fe200078e0235 */
[----:B------:R-:W-:-:S04]  /*aa80*/  IADD3 R33, P3, PT, R82, R5, RZ ;  /* 0x0000000552217210 */ /* 0x000fc80007f7e0ff */
[----:B------:R-:W-:Y:S02]  /*aa90*/  LEA.HI.X.SX32 R43, R5, RZ, 0x1, P3 ;  /* 0x000000ff052b7211 */ /* 0x000fe400018f0eff */
[----:B------:R-:W-:-:S04]  /*aaa0*/  IADD3 R50, P3, PT, R82, R4, RZ ;  /* 0x0000000452327210 */ /* 0x000fc80007f7e0ff */
[----:B------:R-:W-:Y:S02]  /*aab0*/  LEA.HI.X.SX32 R51, R4, RZ, 0x1, P3 ;  /* 0x000000ff04337211 */ /* 0x000fe400018f0eff */
[----:B------:R-:W-:-:S13]  /*aac0*/  ISETP.GE.OR P3, PT, R0, UR4, P6 ;  /* 0x0000000400007c0c */ /* 0x000fda000b766670 */
[----:B0-----:R-:W-:Y:S05]  /*aad0*/  @P3 BRA `(.L_x_54) ;  /* 0x00000000002c3947 */ /* 0x001fea0003800000 */
[----:B------:R-:W2:Y:S01]  /*aae0*/  LDL.LU.64 R54, [R1] ;  /* 0x0000000001367983 */ /* 0x000ea20000300a00 */
[----:B------:R-:W0:Y:S01]  /*aaf0*/  LDC R40, c[0x0][0x3c8] ;  /* 0x0000f200ff287b82 */ /* 0x000e220000000800 */
[----:B------:R-:W1:Y:S01]  /*ab00*/  LDCU.64 UR6, c[0x0][0x3c0] ;  /* 0x00007800ff0677ac */ /* 0x000e620008000a00 */
[----:B0-----:R-:W-:-:S05]  /*ab10*/  IMAD R40, R83, R40, R40 ;  /* 0x0000002853287224 */ /* 0x001fca00078e0228 */
[----:B------:R-:W-:-:S04]  /*ab20*/  IADD3 R35, P3, PT, R82, R40, RZ ;  /* 0x0000002852237210 */ /* 0x000fc80007f7e0ff */
[----:B------:R-:W-:Y:S02]  /*ab30*/  LEA.HI.X.SX32 R40, R40, RZ, 0x1, P3 ;  /* 0x000000ff28287211 */ /* 0x000fe400018f0eff */
[----:B-1----:R-:W-:-:S04]  /*ab40*/  LEA R34, P3, R35, UR6, 0x3 ;  /* 0x0000000623227c11 */ /* 0x002fc8000f8618ff */
[----:B------:R-:W-:Y:S01]  /*ab50*/  LEA.HI.X R35, R35, UR7, R40, 0x3, P3 ;  /* 0x0000000723237c11 */ /* 0x000fe200098f1c28 */
[----:B------:R-:W2:Y:S02]  /*ab60*/  LDCU.64 UR6, c[0x0][0x390] ;  /* 0x00007200ff0677ac */ /* 0x000ea40008000a00 */
[----:B--2---:R-:W-:-:S07]  /*ab70*/  DMUL R40, R54, UR6 ;  /* 0x0000000636287c28 */ /* 0x004fce0008000000 */
[----:B------:R0:W-:Y:S04]  /*ab80*/  STG.E.64 desc[UR10][R34.64+0x8], R40 ;  /* 0x0000082822007986 */ /* 0x0001e8000c101b0a */
.L_x_54:
[----:B------:R-:W-:Y:S05]  /*ab90*/  BSYNC.RECONVERGENT B0 ;  /* 0x0000000000007941 */ /* 0x000fea0003800200 */
.L_x_53:
[----:B------:R-:W-:Y:S01]  /*aba0*/  ISETP.GE.AND P3, PT, R3, UR5, PT ;  /* 0x0000000503007c0c */ /* 0x000fe2000bf66270 */
[----:B------:R-:W-:Y:S03]  /*abb0*/  BSSY.RECONVERGENT B0, `(.L_x_55) ;  /* 0x000000e000007945 */ /* 0x000fe60003800200 */
[----:B------:R-:W-:-:S13]  /*abc0*/  ISETP.GE.OR P3, PT, R0, UR4, P3 ;  /* 0x0000000400007c0c */ /* 0x000fda0009f66670 */
[----:B------:R-:W-:Y:S05]  /*abd0*/  @P3 BRA `(.L_x_56) ;  /* 0x00000000002c3947 */ /* 0x000fea0003800000 */
[----:B------:R-:W2:Y:S01]  /*abe0*/  LDL.LU.64 R54, [R1+0x118] ;  /* 0x0001180001367983 */ /* 0x000ea20000300a00 */
[----:B0-----:R-:W0:Y:S01]  /*abf0*/  LDC R34, c[0x0][0x3c8] ;  /* 0x0000f200ff227b82 */ /* 0x001e220000000800 */
        /* <DEDUP_REMOVED lines=9> */
.L_x_56:
[----:B------:R-:W-:Y:S05]  /*ac90*/  BSYNC.RECONVERGENT B0 ;  /* 0x0000000000007941 */ /* 0x000fea0003800200 */
.L_x_55:
[----:B------:R-:W-:Y:S01]  /*aca0*/  ISETP.GE.OR P3, PT, R0, UR4, P0 ;  /* 0x0000000400007c0c */ /* 0x000fe20008766670 */
[----:B------:R-:W-:-:S12]  /*acb0*/  BSSY.RECONVERGENT B0, `(.L_x_57) ;  /* 0x000000c000007945 */ /* 0x000fd80003800200 */
[----:B------:R-:W-:Y:S05]  /*acc0*/  @P3 BRA `(.L_x_58) ;  /* 0x0000000000283947 */ /* 0x000fea0003800000 */
[----:B01----:R-:W0:Y:S01]  /*acd0*/  LDC R34, c[0x0][0x3c8] ;  /* 0x0000f200ff227b82 */ /* 0x003e220000000800 */
[----:B------:R-:W1:Y:S01]  /*ace0*/  LDCU.64 UR6, c[0x0][0x3c0] ;  /* 0x00007800ff0677ac */ /* 0x000e620008000a00 */
[----:B0-----:R-:W-:-:S05]  /*acf0*/  IMAD R34, R83, R34, R34 ;  /* 0x0000002253227224 */ /* 0x001fca00078e0222 */
[----:B------:R-:W-:-:S04]  /*ad00*/  IADD3 R35, P3, PT, R82, R34, RZ ;  /* 0x0000002252237210 */ /* 0x000fc80007f7e0ff */
[----:B------:R-:W-:Y:S02]  /*ad10*/  LEA.HI.X.SX32 R40, R34, RZ, 0x1, P3 ;  /* 0x000000ff22287211 */ /* 0x000fe400018f0eff */
[----:B-1----:R-:W-:-:S04]  /*ad20*/  LEA R34, P3, R35, UR6, 0x3 ;  /* 0x0000000623227c11 */ /* 0x002fc8000f8618ff */
[----:B------:R-:W-:Y:S01]  /*ad30*/  LEA.HI.X R35, R35, UR7, R40, 0x3, P3 ;  /* 0x0000000723237c11 */ /* 0x000fe200098f1c28 */
[----:B------:R-:W0:Y:S02]  /*ad40*/  LDCU.64 UR6, c[0x0][0x390] ;  /* 0x00007200ff0677ac */ /* 0x000e240008000a00 */
[----:B0-----:R-:W-:-:S07]  /*ad50*/  DMUL R116, R116, UR6 ;  /* 0x0000000674747c28 */ /* 0x001fce0008000000 */
[----:B------:R2:W-:Y:S04]  /*ad60*/  STG.E.64 desc[UR10][R34.64+0x18], R116 ;  /* 0x0000187422007986 */ /* 0x0005e8000c101b0a */
.L_x_58:
[----:B------:R-:W-:Y:S05]  /*ad70*/  BSYNC.RECONVERGENT B0 ;  /* 0x0000000000007941 */ /* 0x000fea0003800200 */
.L_x_57:
[----:B------:R-:W-:Y:S01]  /*ad80*/  ISETP.GE.OR P3, PT, R0, UR4, P1 ;  /* 0x0000000400007c0c */ /* 0x000fe20008f66670 */
[----:B------:R-:W-:-:S12]  /*ad90*/  BSSY.RECONVERGENT B0, `(.L_x_59) ;  /* 0x000000c000007945 */ /* 0x000fd80003800200 */
[----:B------:R-:W-:Y:S05]  /*ada0*/  @P3 BRA `(.L_x_60) ;  /* 0x0000000000283947 */ /* 0x000fea0003800000 */
[----:B012---:R-:W0:Y:S01]  /*adb0*/  LDC R34, c[0x0][0x3c8] ;  /* 0x0000f200ff227b82 */ /* 0x007e220000000800 */
        /* <DEDUP_REMOVED lines=9> */
.L_x_60:
[----:B------:R-:W-:Y:S05]  /*ae50*/  BSYNC.RECONVERGENT B0 ;  /* 0x0000000000007941 */ /* 0x000fea0003800200 */
.L_x_59:
[----:B------:R-:W-:Y:S01]  /*ae60*/  ISETP.GE.OR P3, PT, R0, UR4, P2 ;  /* 0x0000000400007c0c */ /* 0x000fe20009766670 */
[----:B------:R-:W-:-:S12]  /*ae70*/  BSSY.RECONVERGENT B0, `(.L_x_61) ;  /* 0x000000c000007945 */ /* 0x000fd80003800200 */
[----:B------:R-:W-:Y:S05]  /*ae80*/  @P3 BRA `(.L_x_62) ;  /* 0x0000000000283947 */ /* 0x000fea0003800000 */
[----:B0123--:R-:W0:Y:S01]  /*ae90*/  LDC R34, c[0x0][0x3c8] ;  /* 0x0000f200ff227b82 */ /* 0x00fe220000000800 */
        /* <DEDUP_REMOVED lines=9> */
.L_x_62:
[----:B------:R-:W-:Y:S05]  /*af30*/  BSYNC.RECONVERGENT B0 ;  /* 0x0000000000007941 */ /* 0x000fea0003800200 */
.L_x_61:
[----:B------:R-:W-:Y:S01]  /*af40*/  ISETP.GE.OR P3, PT, R0, UR4, P4 ;  /* 0x0000000400007c0c */ /* 0x000fe2000a766670 */
[----:B------:R-:W-:-:S12]  /*af50*/  BSSY.RECONVERGENT B0, `(.L_x_63) ;  /* 0x000000c000007945 */ /* 0x000fd80003800200 */
[----:B------:R-:W-:Y:S05]  /*af60*/  @P3 BRA `(.L_x_64) ;  /* 0x0000000000283947 */ /* 0x000fea0003800000 */
[----:B01234-:R-:W0:Y:S01]  /*af70*/  LDC R34, c[0x0][0x3c8] ;  /* 0x0000f200ff227b82 */ /* 0x01fe220000000800 */
        /* <DEDUP_REMOVED lines=9> */
.L_x_64:
[----:B------:R-:W-:Y:S05]  /*b010*/  BSYNC.RECONVERGENT B0 ;  /* 0x0000000000007941 */ /* 0x000fea0003800200 */
.L_x_63:
[----:B------:R-:W-:Y:S01]  /*b020*/  ISETP.GE.OR P3, PT, R0, UR4, P5 ;  /* 0x0000000400007c0c */ /* 0x000fe2000af66670 */
[----:B------:R-:W-:-:S12]  /*b030*/  BSSY.RECONVERGENT B0, `(.L_x_65) ;  /* 0x000000c000007945 */ /* 0x000fd80003800200 */
[----:B------:R-:W-:Y:S05]  /*b040*/  @P3 BRA `(.L_x_66) ;  /* 0x0000000000283947 */ /* 0x000fea0003800000 */
[----:B------:R-:W5:Y:S01]  /*b050*/  LDC R0, c[0x0][0x3c8] ;  /* 0x0000f200ff007b82 */ /* 0x000f620000000800 */
[----:B------:R-:W0:Y:S01]  /*b060*/  LDCU.64 UR6, c[0x0][0x3c0] ;  /* 0x00007800ff0677ac */ /* 0x000e220008000a00 */
[----:B-----5:R-:W-:-:S05]  /*b070*/  IMAD R0, R83, R0, R0 ;  /* 0x0000000053007224 */ /* 0x020fca00078e0200 */
[----:B01234-:R-:W-:-:S04]  /*b080*/  IADD3 R35, P3, PT, R82, R0, RZ ;  /* 0x0000000052237210 */ /* 0x01ffc80007f7e0ff */
[----:B------:R-:W-:Y:S02]  /*b090*/  LEA.HI.X.SX32 R0, R0, RZ, 0x1, P3 ;  /* 0x000000ff00007211 */ /* 0x000fe400018f0eff */
[----:B------:R-:W-:-:S04]  /*b0a0*/  LEA R34, P3, R35, UR6, 0x3 ;  /* 0x0000000623227c11 */ /* 0x000fc8000f8618ff */
[----:B------:R-:W-:Y:S01]  /*b0b0*/  LEA.HI.X R35, R35, UR7, R0, 0x3, P3 ;  /* 0x0000000723237c11 */ /* 0x000fe200098f1c00 */
[----:B------:R-:W0:Y:S02]  /*b0c0*/  LDCU.64 UR6, c[0x0][0x390] ;  /* 0x00007200ff0677ac */ /* 0x000e240008000a00 */
[----:B0-----:R-:W-:-:S07]  /*b0d0*/  DMUL R66, R66, UR6 ;  /* 0x0000000642427c28 */ /* 0x001fce0008000000 */
[----:B------:R0:W-:Y:S04]  /*b0e0*/  STG.E.64 desc[UR10][R34.64+0x38], R66 ;  /* 0x0000384222007986 */ /* 0x0001e8000c101b0a */
.L_x_66:
[----:B------:R-:W-:Y:S05]  /*b0f0*/  BSYNC.RECONVERGENT B0 ;  /* 0x0000000000007941 */ /* 0x000fea0003800200 */
.L_x_65:
[----:B------:R-:W5:Y:S01]  /*b100*/  LDL.LU.64 R80, [R1+0x8] ;  /* 0x0000080001507983 */ /* 0x000f620000300a00 */
[----:B------:R-:W1:Y:S03]  /*b110*/  LDCU.64 UR6, c[0x0][0x3c0] ;  /* 0x00007800ff0677ac */ /* 0x000e660008000a00 */
[----:B0-----:R-:W5:Y:S01]  /*b120*/  LDL.LU.64 R66, [R1+0x128] ;  /* 0x0001280001427983 */ /* 0x001f620000300a00 */
[----:B------:R-:W-:-:S03]  /*b130*/  ISETP.GE.AND P6, PT, R82, UR5, PT ;  /* 0x0000000552007c0c */ /* 0x000fc6000bfc6270 */
[----:B------:R-:W5:Y:S01]  /*b140*/  LDL.LU.64 R84, [R1+0x18] ;  /* 0x0000180001547983 */ /* 0x000f620000300a00 */
[----:B-1----:R-:W-:-:S04]  /*b150*/  LEA R44, P3, R42, UR6, 0x3 ;  /* 0x000000062a2c7c11 */ /* 0x002fc8000f8618ff */
[----:B------:R-:W-:Y:S01]  /*b160*/  LEA.HI.X R45, R42, UR7, R52, 0x3, P3 ;  /* 0x000000072a2d7c11 */ /* 0x000fe200098f1c34 */
[----:B------:R-:W-:Y:S01]  /*b170*/  IMAD.IADD R52, R4, 0x1, R53 ;  /* 0x0000000104347824 */ /* 0x000fe200078e0235 */
[----:B------:R-:W-:-:S04]  /*b180*/  LEA R42, P3, R33, UR6, 0x3 ;  /* 0x00000006212a7c11 */ /* 0x000fc8000f8618ff */
[----:B------:R-:W-:Y:S02]  /*b190*/  LEA.HI.X R43, R33, UR7, R43, 0x3, P3 ;  /* 0x00000007212b7c11 */ /* 0x000fe400098f1c2b */
[----:B------:R-:W-:-:S04]  /*b1a0*/  LEA R40, P3, R50, UR6, 0x3 ;  /* 0x0000000632287c11 */ /* 0x000fc8000f8618ff */
[----:B------:R-:W-:Y:S02]  /*b1b0*/  LEA.HI.X R41, R50, UR7, R51, 0x3, P3 ;  /* 0x0000000732297c11 */ /* 0x000fe400098f1c33 */
[----:B------:R-:W-:-:S04]  /*b1c0*/  IADD3 R0, P3, PT, R82, R52, RZ ;  /* 0x0000003452007210 */ /* 0x000fc80007f7e0ff */
[----:B------:R-:W-:Y:S02]  /*b1d0*/  LEA.HI.X.SX32 R33, R52, RZ, 0x1, P3 ;  /* 0x000000ff34217211 */ /* 0x000fe400018f0eff */
[----:B---3--:R-:W-:-:S04]  /*b1e0*/  LEA R38, P3, R0, UR6, 0x3 ;  /* 0x0000000600267c11 */ /* 0x008fc8000f8618ff */
[----:B------:R-:W-:Y:S01]  /*b1f0*/  LEA.HI.X R39, R0, UR7, R33, 0x3, P3 ;  /* 0x0000000700277c11 */ /* 0x000fe200098f1c21 */
[----:B------:R-:W-:-:S05]  /*b200*/  IMAD.IADD R33, R52, 0x1, R53 ;  /* 0x0000000134217824 */ /* 0x000fca00078e0235 */
[----:B------:R-:W-:-:S04]  /*b210*/  IADD3 R0, P3, PT, R82, R33, RZ ;  /* 0x0000002152007210 */ /* 0x000fc80007f7e0ff */
[----:B--2-4-:R-:W-:Y:S02]  /*b220*/  LEA.HI.X.SX32 R35, R33, RZ, 0x1, P3 ;  /* 0x000000ff21237211 */ /* 0x014fe400018f0eff */
[----:B------:R-:W-:-:S04]  /*b230*/  LEA R36, P3, R0, UR6, 0x3 ;  /* 0x0000000600247c11 */ /* 0x000fc8000f8618ff */
[----:B------:R-:W-:Y:S01]  /*b240*/  LEA.HI.X R37, R0, UR7, R35, 0x3, P3 ;  /* 0x0000000700257c11 */ /* 0x000fe200098f1c23 */
[----:B------:R-:W-:Y:S02]  /*b250*/  IMAD.IADD R0, R33, 0x1, R53 ;  /* 0x0000000121007824 */ /* 0x000fe400078e0235 */
[----:B------:R-:W-:-:S03]  /*b260*/  VIADD R53, R83, 0x2 ;  /* 0x0000000253357836 */ /* 0x000fc60000000000 */
[----:B------:R-:W-:-:S04]  /*b270*/  IADD3 R35, P3, PT, R82, R0, RZ ;  /* 0x0000000052237210 */ /* 0x000fc80007f7e0ff */
[----:B------:R-:W-:Y:S02]  /*b280*/  LEA.HI.X.SX32 R50, R0, RZ, 0x1, P3 ;  /* 0x000000ff00327211 */ /* 0x000fe400018f0eff */
[----:B------:R-:W-:-:S04]  /*b290*/  LEA R34, P3, R35, UR6, 0x3 ;  /* 0x0000000623227c11 */ /* 0x000fc8000f8618ff */
[----:B------:R-:W-:Y:S02]  /*b2a0*/  LEA.HI.X R35, R35, UR7, R50, 0x3, P3 ;  /* 0x0000000723237c11 */ /* 0x000fe400098f1c32 */
[----:B------:R-:W-:-:S13]  /*b2b0*/  ISETP.GE.OR P3, PT, R53, UR4, P6 ;  /* 0x0000000435007c0c */ /* 0x000fda000b766670 */
[----:B------:R-:W0:Y:S01]  /*b2c0*/  @!P3 LDC.64 R50, c[0x0][0x390] ;  /* 0x0000e400ff32bb82 */ /* 0x000e220000000a00 */
[----:B------:R-:W-:-:S07]  /*b2d0*/  @!P3 IMAD.IADD R65, R82, 0x1, R32 ;  /* 0x000000015241b824 */ /* 0x000fce00078e0220 */
[----:B------:R-:W1:Y:S01]  /*b2e0*/  @!P3 LDC.64 R54, c[0x0][0x3c0] ;  /* 0x0000f000ff36bb82 */ /* 0x000e620000000a00 */
[----:B0-----:R-:W-:Y:S01]  /*b2f0*/  @!P3 DMUL R104, R104, R50 ;  /* 0x000000326868b228 */ /* 0x001fe20000000000 */
[----:B-1----:R-:W-:-:S06]  /*b300*/  @!P3 IMAD.WIDE R50, R65, 0x8, R54 ;  /* 0x000000084132b825 */ /* 0x002fcc00078e0236 */
[----:B------:R0:W-:Y:S01]  /*b310*/  @!P3 STG.E.64 desc[UR10][R50.64], R104 ;  /* 0x000000683200b986 */ /* 0x0001e2000c101b0a */
[----:B------:R-:W-:-:S04]  /*b320*/  ISETP.GE.AND P3, PT, R2, UR5, PT ;  /* 0x0000000502007c0c */ /* 0x000fc8000bf66270 */
[----:B------:R-:W-:-:S13]  /*b330*/  ISETP.GE.OR P3, PT, R53, UR4, P3 ;  /* 0x0000000435007c0c */ /* 0x000fda0009f66670 */
[----:B0-----:R-:W5:Y:S02]  /*b340*/  @!P3 LDC.64 R50, c[0x0][0x390] ;  /* 0x0000e400ff32bb82 */ /* 0x001f640000000a00 */
[----:B-----5:R-:W-:Y:S01]  /*b350*/  @!P3 DMUL R50, R80, R50 ;  /* 0x000000325032b228 */ /* 0x020fe20000000000 */
[----:B------:R-:W2:Y:S06]  /*b360*/  LDL.LU.64 R80, [R1+0x130] ;  /* 0x0001300001507983 */ /* 0x000eac0000300a00 */
[----:B------:R0:W-:Y:S01]  /*b370*/  @!P3 STG.E.64 desc[UR10][R44.64+0x8], R50 ;  /* 0x000008322c00b986 */ /* 0x0001e2000c101b0a */
[----:B------:R-:W-:-:S04]  /*b380*/  ISETP.GE.AND P3, PT, R3, UR5, PT ;  /* 0x0000000503007c0c */ /* 0x000fc8000bf66270 */
[----:B------:R-:W-:-:S13]  /*b390*/  ISETP.GE.OR P3, PT, R53, UR4, P3 ;  /* 0x0000000435007c0c */ /* 0x000fda0009f66670 */
[----:B0-----:R-:W0:Y:S02]  /*b3a0*/  @!P3 LDC.64 R50, c[0x0][0x390] ;  /* 0x0000e400ff32bb82 */ /* 0x001e240000000a00 */
[----:B0-----:R-:W-:Y:S01]  /*b3b0*/  @!P3 DMUL R54, R66, R50 ;  /* 0x000000324236b228 */ /* 0x001fe20000000000 */
[----:B------:R-:W3:Y:S06]  /*b3c0*/  LDL.LU.64 R66, [R1+0x20] ;  /* 0x0000200001427983 */ /* 0x000eec0000300a00 */
[----:B------:R-:W-:Y:S01]  /*b3d0*/  @!P3 STG.E.64 desc[UR10][R44.64+0x10], R54 ;  /* 0x000010362c00b986 */ /* 0x000fe2000c101b0a */
[----:B------:R-:W-:-:S13]  /*b3e0*/  ISETP.GE.OR P3, PT, R53, UR4, P0 ;  /* 0x0000000435007c0c */ /* 0x000fda0008766670 */
[----:B------:R-:W0:Y:S02]  /*b3f0*/  @!P3 LDC.64 R64, c[0x0][0x390] ;  /* 0x0000e400ff40bb82 */ /* 0x000e240000000a00 */
[----:B0-----:R-:W-:-:S07]  /*b400*/  @!P3 DMUL R120, R120, R64 ;  /* 0x000000407878b228 */ /* 0x001fce0000000000 */
[----:B------:R-:W-:Y:S01]  /*b410*/  @!P3 STG.E.64 desc[UR10][R44.64+0x18], R120 ;  /* 0x000018782c00b986 */ /* 0x000fe2000c101b0a */
[----:B------:R-:W-:-:S13]  /*b420*/  ISETP.GE.OR P3, PT, R53, UR4, P1 ;  /* 0x0000000435007c0c */ /* 0x000fda0008f66670 */
[----:B------:R-:W0:Y:S02]  /*b430*/  @!P3 LDC.64 R64, c[0x0][0x390] ;  /* 0x0000e400ff40bb82 */ /* 0x000e240000000a00 */
[----:B0-----:R-:W-:-:S07]  /*b440*/  @!P3 DMUL R6, R6, R64 ;  /* 0x000000400606b228 */ /* 0x001fce0000000000 */
[----:B------:R0:W-:Y:S01]  /*b450*/  @!P3 STG.E.64 desc[UR10][R44.64+0x20], R6 ;  /* 0x000020062c00b986 */ /* 0x0001e2000c101b0a */
[----:B------:R-:W-:-:S13]  /*b460*/  ISETP.GE.OR P3, PT, R53, UR4, P2 ;  /* 0x0000000435007c0c */ /* 0x000fda0009766670 */
[----:B------:R-:W1:Y:S02]  /*b470*/  @!P3 LDC.64 R50, c[0x0][0x390] ;  /* 0x0000e400ff32bb82 */ /* 0x000e640000000a00 */
[----:B-1----:R-:W-:-:S07]  /*b480*/  @!P3 DMUL R8, R8, R50 ;  /* 0x000000320808b228 */ /* 0x002fce0000000000 */
[----:B------:R1:W-:Y:S01]  /*b490*/  @!P3 STG.E.64 desc[UR10][R44.64+0x28], R8 ;  /* 0x000028082c00b986 */ /* 0x0003e2000c101b0a */
[----:B------:R-:W-:-:S13]  /*b4a0*/  ISETP.GE.OR P3, PT, R53, UR4, P4 ;  /* 0x0000000435007c0c */ /* 0x000fda000a766670 */
[----:B------:R-:W4:Y:S02]  /*b4b0*/  @!P3 LDC.64 R50, c[0x0][0x390] ;  /* 0x0000e400ff32bb82 */ /* 0x000f240000000a00 */
[----:B----4-:R-:W-:-:S07]  /*b4c0*/  @!P3 DMUL R46, R46, R50 ;  /* 0x000000322e2eb228 */ /* 0x010fce0000000000 */
[----:B------:R4:W-:Y:S01]  /*b4d0*/  @!P3 STG.E.64 desc[UR10][R44.64+0x30], R46 ;  /* 0x0000302e2c00b986 */ /* 0x0009e2000c101b0a */
[----:B------:R-:W-:-:S13]  /*b4e0*/  ISETP.GE.OR P3, PT, R53, UR4, P5 ;  /* 0x0000000435007c0c */ /* 0x000fda000af66670 */
[----:B------:R-:W5:Y:S01]  /*b4f0*/  @!P3 LDC.64 R50, c[0x0][0x390] ;  /* 0x0000e400ff32bb82 */ /* 0x000f620000000a00 */
[----:B0-----:R-:W-:Y:S01]  /*b500*/  VIADD R6, R83, 0x3 ;  /* 0x0000000353067836 */ /* 0x001fe20000000000 */
[----:B-----5:R-:W-:-:S07]  /*b510*/  @!P3 DMUL R68, R68, R50 ;  /* 0x000000324444b228 */ /* 0x020fce0000000000 */
[----:B------:R0:W-:Y:S01]  /*b520*/  @!P3 STG.E.64 desc[UR10][R44.64+0x38], R68 ;  /* 0x000038442c00b986 */ /* 0x0001e2000c101b0a */
[----:B------:R-:W-:-:S13]  /*b530*/  ISETP.GE.OR P3, PT, R6, UR4, P6 ;  /* 0x0000000406007c0c */ /* 0x000fda000b766670 */
[----:B-1----:R-:W1:Y:S08]  /*b540*/  @!P3 LDC.64 R8, c[0x0][0x390] ;  /* 0x0000e400ff08bb82 */ /* 0x002e700000000a00 */
[----:B------:R-:W5:Y:S01]  /*b550*/  @!P3 LDC.64 R50, c[0x0][0x3c0] ;  /* 0x0000f000ff32bb82 */ /* 0x000f620000000a00 */
[----:B------:R-:W-:Y:S01]  /*b560*/  @!P3 IMAD.IADD R5, R82, 0x1, R5 ;  /* 0x000000015205b824 */ /* 0x000fe200078e0205 */
[----:B-1----:R-:W-:-:S03]  /*b570*/  @!P3 DMUL R102, R102, R8 ;  /* 0x000000086666b228 */ /* 0x002fc60000000000 */
[----:B-----5:R-:W-:-:S05]  /*b580*/  @!P3 IMAD.WIDE R8, R5, 0x8, R50 ;  /* 0x000000080508b825 */ /* 0x020fca00078e0232 */
[----:B------:R1:W-:Y:S01]  /*b590*/  @!P3 STG.E.64 desc[UR10][R8.64], R102 ;  /* 0x000000660800b986 */ /* 0x0003e2000c101b0a */
[----:B------:R-:W-:-:S04]  /*b5a0*/  ISETP.GE.AND P3, PT, R2, UR5, PT ;  /* 0x0000000502007c0c */ /* 0x000fc8000bf66270 */
[----:B------:R-:W-:-:S13]  /*b5b0*/  ISETP.GE.OR P3, PT, R6, UR4, P3 ;  /* 0x0000000406007c0c */ /* 0x000fda0009f66670 */
[----:B----4-:R-:W0:Y:S02]  /*b5c0*/  @!P3 LDC.64 R46, c[0x0][0x390] ;  /* 0x0000e400ff2ebb82 */ /* 0x010e240000000a00 */
[----:B0-----:R-:W-:-:S07]  /*b5d0*/  @!P3 DMUL R44, R84, R46 ;  /* 0x0000002e542cb228 */ /* 0x001fce0000000000 */
[----:B------:R-:W-:Y:S01]  /*b5e0*/  @!P3 STG.E.64 desc[UR10][R42.64+0x8], R44 ;  /* 0x0000082c2a00b986 */ /* 0x000fe2000c101b0a */
[----:B------:R-:W-:-:S04]  /*b5f0*/  ISETP.GE.AND P3, PT, R3, UR5, PT ;  /* 0x0000000503007c0c */ /* 0x000fc8000bf66270 */
[----:B------:R-:W-:-:S13]  /*b600*/  ISETP.GE.OR P3, PT, R6, UR4, P3 ;  /* 0x0000000406007c0c */ /* 0x000fda0009f66670 */
[----:B------:R-:W2:Y:S02]  /*b610*/  @!P3 LDC.64 R46, c[0x0][0x390] ;  /* 0x0000e400ff2ebb82 */ /* 0x000ea40000000a00 */
[----:B--2---:R-:W-:Y:S01]  /*b620*/  @!P3 DMUL R46, R80, R46 ;  /* 0x0000002e502eb228 */ /* 0x004fe20000000000 */
[----:B------:R-:W2:Y:S06]  /*b630*/  LDL.LU.64 R80, [R1+0x140] ;  /* 0x0001400001507983 */ /* 0x000eac0000300a00 */
[----:B------:R-:W-:Y:S01]  /*b640*/  @!P3 STG.E.64 desc[UR10][R42.64+0x10], R46 ;  /* 0x0000102e2a00b986 */ /* 0x000fe2000c101b0a */
[----:B------:R-:W-:-:S13]  /*b650*/  ISETP.GE.OR P3, PT, R6, UR4, P0 ;  /* 0x0000000406007c0c */ /* 0x000fda0008766670 */
[----:B------:R-:W0:Y:S02]  /*b660*/  @!P3 LDC.64 R50, c[0x0][0x390] ;  /* 0x0000e400ff32bb82 */ /* 0x000e240000000a00 */
[----:B0-----:R-:W-:-:S07]  /*b670*/  @!P3 DMUL R122, R122, R50 ;  /* 0x000000327a7ab228 */ /* 0x001fce0000000000 */
[----:B------:R-:W-:Y:S01]  /*b680*/  @!P3 STG.E.64 desc[UR10][R42.64+0x18], R122 ;  /* 0x0000187a2a00b986 */ /* 0x000fe2000c101b0a */
[----:B------:R-:W-:-:S13]  /*b690*/  ISETP.GE.OR P3, PT, R6, UR4, P1 ;  /* 0x0000000406007c0c */ /* 0x000fda0008f66670 */
[----:B-1----:R-:W0:Y:S02]  /*b6a0*/  @!P3 LDC.64 R8, c[0x0][0x390] ;  /* 0x0000e400ff08bb82 */ /* 0x002e240000000a00 */
[----:B0-----:R-:W-:-:S07]  /*b6b0*/  @!P3 DMUL R114, R114, R8 ;  /* 0x000000087272b228 */ /* 0x001fce0000000000 */
[----:B------:R-:W-:Y:S01]  /*b6c0*/  @!P3 STG.E.64 desc[UR10][R42.64+0x20], R114 ;  /* 0x000020722a00b986 */ /* 0x000fe2000c101b0a */
[----:B------:R-:W-:-:S13]  /*b6d0*/  ISETP.GE.OR P3, PT, R6, UR4, P2 ;  /* 0x0000000406007c0c */ /* 0x000fda0009766670 */
[----:B------:R-:W0:Y:S02]  /*b6e0*/  @!P3 LDC.64 R8, c[0x0][0x390] ;  /* 0x0000e400ff08bb82 */ /* 0x000e240000000a00 */
[----:B0-----:R-:W-:-:S07]  /*b6f0*/  @!P3 DMUL R10, R10, R8 ;  /* 0x000000080a0ab228 */ /* 0x001fce0000000000 */
[----:B------:R0:W-:Y:S01]  /*b700*/  @!P3 STG.E.64 desc[UR10][R42.64+0x28], R10 ;  /* 0x0000280a2a00b986 */ /* 0x0001e2000c101b0a */
[----:B------:R-:W-:-:S13]  /*b710*/  ISETP.GE.OR P3, PT, R6, UR4, P4 ;  /* 0x0000000406007c0c */ /* 0x000fda000a766670 */
[----:B------:R-:W3:Y:S02]  /*b720*/  @!P3 LDC.64 R8, c[0x0][0x390] ;  /* 0x0000e400ff08bb82 */ /* 0x000ee40000000a00 */
[----:B---3--:R-:W-:Y:S01]  /*b730*/  @!P3 DMUL R8, R66, R8 ;  /* 0x000000084208b228 */ /* 0x008fe20000000000 */
[----:B------:R-:W-:Y:S01]  /*b740*/  VIADD R32, R83, 0x4 ;  /* 0x0000000453207836 */ /* 0x000fe20000000000 */
[----:B------:R-:W3:Y:S05]  /*b750*/  LDL.LU.64 R66, [R1+0xa8] ;  /* 0x0000a80001427983 */ /* 0x000eea0000300a00 */
[----:B------:R1:W-:Y:S01]  /*b760*/  @!P3 STG.E.64 desc[UR10][R42.64+0x30], R8 ;  /* 0x000030082a00b986 */ /* 0x0003e2000c101b0a */
[----:B------:R-:W-:-:S13]  /*b770*/  ISETP.GE.OR P3, PT, R6, UR4, P5 ;  /* 0x0000000406007c0c */ /* 0x000fda000af66670 */
[----:B------:R-:W4:Y:S02]  /*b780*/  @!P3 LDC.64 R6, c[0x0][0x390] ;  /* 0x0000e400ff06bb82 */ /* 0x000f240000000a00 */
[----:B----4-:R-:W-:-:S07]  /*b790*/  @!P3 DMUL R70, R70, R6 ;  /* 0x000000064646b228 */ /* 0x010fce0000000000 */
[----:B------:R-:W-:Y:S01]  /*b7a0*/  @!P3 STG.E.64 desc[UR10][R42.64+0x38], R70 ;  /* 0x000038462a00b986 */ /* 0x000fe2000c101b0a */
[----:B------:R-:W-:-:S13]  /*b7b0*/  ISETP.GE.OR P3, PT, R32, UR4, P6 ;  /* 0x0000000420007c0c */ /* 0x000fda000b766670 */
[----:B------:R-:W4:Y:S08]  /*b7c0*/  @!P3 LDC.64 R6, c[0x0][0x390] ;  /* 0x0000e400ff06bb82 */ /* 0x000f300000000a00 */
[----:B0-----:R-:W0:Y:S01]  /*b7d0*/  @!P3 LDC.64 R10, c[0x0][0x3c0] ;  /* 0x0000f000ff0abb82 */ /* 0x001e220000000a00 */
[----:B------:R-:W-:Y:S01]  /*b7e0*/  @!P3 IMAD.IADD R5, R82, 0x1, R4 ;  /* 0x000000015205b824 */ /* 0x000fe200078e0204 */
[----:B----4-:R-:W-:-:S03]  /*b7f0*/  @!P3 DMUL R100, R100, R6 ;  /* 0x000000066464b228 */ /* 0x010fc60000000000 */
[----:B0-----:R-:W-:-:S05]  /*b800*/  @!P3 IMAD.WIDE R4, R5, 0x8, R10 ;  /* 0x000000080504b825 */ /* 0x001fca00078e020a */
[----:B------:R0:W-:Y:S01]  /*b810*/  @!P3 STG.E.64 desc[UR10][R4.64], R100 ;  /* 0x000000640400b986 */ /* 0x0001e2000c101b0a */
[----:B------:R-:W-:-:S04]  /*b820*/  ISETP.GE.AND P3, PT, R2, UR5, PT ;  /* 0x0000000502007c0c */ /* 0x000fc8000bf66270 */
[----:B------:R-:W-:-:S13]  /*b830*/  ISETP.GE.OR P3, PT, R32, UR4, P3 ;  /* 0x0000000420007c0c */ /* 0x000fda0009f66670 */
[----:B------:R-:W4:Y:S02]  /*b840*/  @!P3 LDC.64 R6, c[0x0][0x390] ;  /* 0x0000e400ff06bb82 */ /* 0x000f240000000a00 */
[----:B----4-:R-:W-:-:S07]  /*b850*/  @!P3 DMUL R112, R112, R6 ;  /* 0x000000067070b228 */ /* 0x010fce0000000000 */
[----:B------:R-:W-:Y:S01]  /*b860*/  @!P3 STG.E.64 desc[UR10][R40.64+0x8], R112 ;  /* 0x000008702800b986 */ /* 0x000fe2000c101b0a */
[----:B------:R-:W-:-:S04]  /*b870*/  ISETP.GE.AND P3, PT, R3, UR5, PT ;  /* 0x0000000503007c0c */ /* 0x000fc8000bf66270 */
[----:B------:R-:W-:-:S13]  /*b880*/  ISETP.GE.OR P3, PT, R32, UR4, P3 ;  /* 0x0000000420007c0c */ /* 0x000fda0009f66670 */
[----:B------:R-:W2:Y:S02]  /*b890*/  @!P3 LDC.64 R6, c[0x0][0x390] ;  /* 0x0000e400ff06bb82 */ /* 0x000ea40000000a00 */
[----:B--2---:R-:W-:Y:S01]  /*b8a0*/  @!P3 DMUL R6, R80, R6 ;  /* 0x000000065006b228 */ /* 0x004fe20000000000 */
[----:B------:R-:W2:Y:S06]  /*b8b0*/  LDL.LU.64 R80, [R1+0x148] ;  /* 0x0001480001507983 */ /* 0x000eac0000300a00 */
[----:B------:R4:W-:Y:S01]  /*b8c0*/  @!P3 STG.E.64 desc[UR10][R40.64+0x10], R6 ;  /* 0x000010062800b986 */ /* 0x0009e2000c101b0a */
[----:B------:R-:W-:-:S13]  /*b8d0*/  ISETP.GE.OR P3, PT, R32, UR4, P0 ;  /* 0x0000000420007c0c */ /* 0x000fda0008766670 */
[----:B-1----:R-:W1:Y:S02]  /*b8e0*/  @!P3 LDC.64 R8, c[0x0][0x390] ;  /* 0x0000e400ff08bb82 */ /* 0x002e640000000a00 */
[----:B-1----:R-:W-:-:S07]  /*b8f0*/  @!P3 DMUL R118, R118, R8 ;  /* 0x000000087676b228 */ /* 0x002fce0000000000 */
[----:B------:R-:W-:Y:S01]  /*b900*/  @!P3 STG.E.64 desc[UR10][R40.64+0x18], R118 ;  /* 0x000018762800b986 */ /* 0x000fe2000c101b0a */
[----:B------:R-:W-:-:S13]  /*b910*/  ISETP.GE.OR P3, PT, R32, UR4, P1 ;  /* 0x0000000420007c0c */ /* 0x000fda0008f66670 */
[----:B0-----:R-:W0:Y:S02]  /*b920*/  @!P3 LDC.64 R4, c[0x0][0x390] ;  /* 0x0000e400ff04bb82 */ /* 0x001e240000000a00 */
[----:B0-----:R-:W-:-:S07]  /*b930*/  @!P3 DMUL R12, R12, R4 ;  /* 0x000000040c0cb228 */ /* 0x001fce0000000000 */
[----:B------:R-:W-:Y:S01]  /*b940*/  @!P3 STG.E.64 desc[UR10][R40.64+0x20], R12 ;  /* 0x0000200c2800b986 */ /* 0x000fe2000c101b0a */
[----:B------:R-:W-:-:S13]  /*b950*/  ISETP.GE.OR P3, PT, R32, UR4, P2 ;  /* 0x0000000420007c0c */ /* 0x000fda0009766670 */
[----:B------:R-:W0:Y:S02]  /*b960*/  @!P3 LDC.64 R4, c[0x0][0x390] ;  /* 0x0000e400ff04bb82 */ /* 0x000e240000000a00 */
[----:B0-----:R-:W-:-:S07]  /*b970*/  @!P3 DMUL R14, R14, R4 ;  /* 0x000000040e0eb228 */ /* 0x001fce0000000000 */
[----:B------:R-:W-:Y:S01]  /*b980*/  @!P3 STG.E.64 desc[UR10][R40.64+0x28], R14 ;  /* 0x0000280e2800b986 */ /* 0x000fe2000c101b0a */
[----:B------:R-:W-:-:S13]  /*b990*/  ISETP.GE.OR P3, PT, R32, UR4, P4 ;  /* 0x0000000420007c0c */ /* 0x000fda000a766670 */
[----:B------:R-:W3:Y:S02]  /*b9a0*/  @!P3 LDC.64 R4, c[0x0][0x390] ;  /* 0x0000e400ff04bb82 */ /* 0x000ee40000000a00 */
[----:B---3--:R-:W-:Y:S01]  /*b9b0*/  @!P3 DMUL R4, R66, R4 ;  /* 0x000000044204b228 */ /* 0x008fe20000000000 */
[----:B------:R-:W-:Y:S01]  /*b9c0*/  VIADD R10, R83, 0x5 ;  /* 0x00000005530a7836 */ /* 0x000fe20000000000 */
[----:B------:R-:W3:Y:S05]  /*b9d0*/  LDL.LU.64 R66, [R1+0xb0] ;  /* 0x0000b00001427983 */ /* 0x000eea0000300a00 */
[----:B------:R0:W-:Y:S01]  /*b9e0*/  @!P3 STG.E.64 desc[UR10][R40.64+0x30], R4 ;  /* 0x000030042800b986 */ /* 0x0001e2000c101b0a */
[----:B------:R-:W-:-:S13]  /*b9f0*/  ISETP.GE.OR P3, PT, R32, UR4, P5 ;  /* 0x0000000420007c0c */ /* 0x000fda000af66670 */
[----:B----4-:R-:W1:Y:S02]  /*ba00*/  @!P3 LDC.64 R6, c[0x0][0x390] ;  /* 0x0000e400ff06bb82 */ /* 0x010e640000000a00 */
[----:B-1----:R-:W-:-:S07]  /*ba10*/  @!P3 DMUL R72, R72, R6 ;  /* 0x000000064848b228 */ /* 0x002fce0000000000 */
[----:B------:R-:W-:Y:S01]  /*ba20*/  @!P3 STG.E.64 desc[UR10][R40.64+0x38], R72 ;  /* 0x000038482800b986 */ /* 0x000fe2000c101b0a */
[----:B------:R-:W-:-:S13]  /*ba30*/  ISETP.GE.OR P3, PT, R10, UR4, P6 ;  /* 0x000000040a007c0c */ /* 0x000fda000b766670 */
[----:B------:R-:W1:Y:S08]  /*ba40*/  @!P3 LDC.64 R6, c[0x0][0x390] ;  /* 0x0000e400ff06bb82 */ /* 0x000e700000000a00 */
[----:B------:R-:W0:Y:S01]  /*ba50*/  @!P3 LDC.64 R8, c[0x0][0x3c0] ;  /* 0x0000f000ff08bb82 */ /* 0x000e220000000a00 */
[----:B------:R-:W-:Y:S01]  /*ba60*/  @!P3 IMAD.IADD R11, R82, 0x1, R52 ;  /* 0x00000001520bb824 */ /* 0x000fe200078e0234 */
[----:B-1----:R-:W-:-:S03]  /*ba70*/  @!P3 DMUL R98, R98, R6 ;  /* 0x000000066262b228 */ /* 0x002fc60000000000 */
[----:B0-----:R-:W-:-:S05]  /*ba80*/  @!P3 IMAD.WIDE R4, R11, 0x8, R8 ;  /* 0x000000080b04b825 */ /* 0x001fca00078e0208 */
[----:B------:R0:W-:Y:S01]  /*ba90*/  @!P3 STG.E.64 desc[UR10][R4.64], R98 ;  /* 0x000000620400b986 */ /* 0x0001e2000c101b0a */
[----:B------:R-:W-:-:S04]  /*baa0*/  ISETP.GE.AND P3, PT, R2, UR5, PT ;  /* 0x0000000502007c0c */ /* 0x000fc8000bf66270 */
[----:B------:R-:W-:-:S13]  /*bab0*/  ISETP.GE.OR P3, PT, R10, UR4, P3 ;  /* 0x000000040a007c0c */ /* 0x000fda0009f66670 */
[----:B------:R-:W1:Y:S02]  /*bac0*/  @!P3 LDC.64 R6, c[0x0][0x390] ;  /* 0x0000e400ff06bb82 */ /* 0x000e640000000a00 */
[----:B-1----:R-:W-:-:S07]  /*bad0*/  @!P3 DMUL R60, R60, R6 ;  /* 0x000000063c3cb228 */ /* 0x002fce0000000000 */
        /* <DEDUP_REMOVED lines=8> */
[----:B------:R-:W4:Y:S02]  /*bb60*/  @!P3 LDC.64 R8, c[0x0][0x390] ;  /* 0x0000e400ff08bb82 */ /* 0x000f240000000a00 */
[----:B----4-:R-:W-:-:S07]  /*bb70*/  @!P3 DMUL R16, R16, R8 ;  /* 0x000000081010b228 */ /* 0x010fce0000000000 */
        /* <DEDUP_REMOVED lines=12> */
[----:B------:R-:W3:Y:S06]  /*bc40*/  LDL.LU.64 R66, [R1+0xc0] ;  /* 0x0000c00001427983 */ /* 0x000eec0000300a00 */
[----:B------:R0:W-:Y:S01]  /*bc50*/  @!P3 STG.E.64 desc[UR10][R38.64+0x30], R4 ;  /* 0x000030042600b986 */ /* 0x0001e2000c101b0a */
[----:B------:R-:W-:-:S13]  /*bc60*/  ISETP.GE.OR P3, PT, R10, UR4, P5 ;  /* 0x000000040a007c0c */ /* 0x000fda000af66670 */
[----:B-1----:R-:W1:Y:S01]  /*bc70*/  @!P3 LDC.64 R6, c[0x0][0x390] ;  /* 0x0000e400ff06bb82 */ /* 0x002e620000000a00 */
[----:B------:R-:W-:Y:S01]  /*bc80*/  VIADD R10, R83, 0x6 ;  /* 0x00000006530a7836 */ /* 0x000fe20000000000 */
        /* <DEDUP_REMOVED lines=37> */
[----:B------:R-:W-:Y:S01]  /*bee0*/  ISETP.GE.OR P3, PT, R10, UR4, P5 ;  /* 0x000000040a007c0c */ /* 0x000fe2000af66670 */
[----:B------:R-:W-:-:S12]  /*bef0*/  VIADD R14, R83, 0x7 ;  /* 0x00000007530e7836 */ /* 0x000fd80000000000 */
[----:B-1----:R-:W1:Y:S01]  /*bf00*/  @!P3 LDC.64 R6, c[0x0][0x390] ;  /* 0x0000e400ff06bb82 */ /* 0x002e620000000a00 */
[----:B------:R-:W-:-:S13]  /*bf10*/  ISETP.GE.OR P6, PT, R14, UR4, P6 ;  /* 0x000000040e007c0c */ /* 0x000fda000b7c6670 */
[----:B------:R-:W0:Y:S01]  /*bf20*/  @!P6 LDC.64 R8, c[0x0][0x3c0] ;  /* 0x0000f000ff08eb82 */ /* 0x000e220000000a00 */
[----:B-1----:R-:W-:-:S07]  /*bf30*/  @!P3 DMUL R76, R76, R6 ;  /* 0x000000064c4cb228 */ /* 0x002fce0000000000 */
[----:B------:R-:W1:Y:S01]  /*bf40*/  @!P6 LDC.64 R6, c[0x0][0x390] ;  /* 0x0000e400ff06eb82 */ /* 0x000e620000000a00 */
[----:B------:R-:W-:Y:S01]  /*bf50*/  @!P6 IMAD.IADD R11, R82, 0x1, R0 ;  /* 0x00000001520be824 */ /* 0x000fe200078e0200 */
[----:B------:R-:W-:Y:S01]  /*bf60*/  @!P3 STG.E.64 desc[UR10][R36.64+0x38], R76 ;  /* 0x0000384c2400b986 */ /* 0x000fe2000c101b0a */
[----:B------:R-:W-:Y:S02]  /*bf70*/  ISETP.GE.AND P3, PT, R2, UR5, PT ;  /* 0x0000000502007c0c */ /* 0x000fe4000bf66270 */
[----:B0-----:R-:W-:Y:S02]  /*bf80*/  @!P6 IMAD.WIDE R4, R11, 0x8, R8 ;  /* 0x000000080b04e825 */ /* 0x001fe400078e0208 */
[C---:B------:R-:W-:Y:S01]  /*bf90*/  ISETP.GE.OR P3, PT, R14.reuse, UR4, P3 ;  /* 0x000000040e007c0c */ /* 0x040fe20009f66670 */
[----:B-1----:R-:W-:Y:S01]  /*bfa0*/  @!P6 DMUL R62, R62, R6 ;  /* 0x000000063e3ee228 */ /* 0x002fe20000000000 */
[----:B------:R-:W-:-:S06]  /*bfb0*/  ISETP.GE.OR P2, PT, R14, UR4, P2 ;  /* 0x000000040e007c0c */ /* 0x000fcc0009746670 */
[----:B------:R0:W-:Y:S01]  /*bfc0*/  @!P6 STG.E.64 desc[UR10][R4.64], R62 ;  /* 0x0000003e0400e986 */ /* 0x0001e2000c101b0a */
[----:B------:R-:W-:Y:S02]  /*bfd0*/  ISETP.GE.AND P6, PT, R3, UR5, PT ;  /* 0x0000000503007c0c */ /* 0x000fe4000bfc6270 */
[C---:B------:R-:W-:Y:S02]  /*bfe0*/  ISETP.GE.OR P0, PT, R14.reuse, UR4, P0 ;  /* 0x000000040e007c0c */ /* 0x040fe40008706670 */
[----:B------:R-:W1:Y:S01]  /*bff0*/  @!P3 LDC.64 R2, c[0x0][0x390] ;  /* 0x0000e400ff02bb82 */ /* 0x000e620000000a00 */
[C---:B------:R-:W-:Y:S02]  /*c000*/  ISETP.GE.OR P6, PT, R14.reuse, UR4, P6 ;  /* 0x000000040e007c0c */ /* 0x040fe4000b7c6670 */
[C---:B------:R-:W-:Y:S02]  /*c010*/  ISETP.GE.OR P1, PT, R14.reuse, UR4, P1 ;  /* 0x000000040e007c0c */ /* 0x040fe40008f26670 */
[----:B------:R-:W-:-:S03]  /*c020*/  ISETP.GE.OR P4, PT, R14, UR4, P4 ;  /* 0x000000040e007c0c */ /* 0x000fc6000a786670 */
[----:B0-----:R-:W0:Y:S08]  /*c030*/  @!P2 LDC.64 R4, c[0x0][0x390] ;  /* 0x0000e400ff04ab82 */ /* 0x001e300000000a00 */
[----:B------:R-:W2:Y:S08]  /*c040*/  @!P6 LDC.64 R6, c[0x0][0x390] ;  /* 0x0000e400ff06eb82 */ /* 0x000eb00000000a00 */
[----:B------:R-:W4:Y:S08]  /*c050*/  @!P0 LDC.64 R8, c[0x0][0x390] ;  /* 0x0000e400ff088b82 */ /* 0x000f300000000a00 */
[----:B------:R-:W5:Y:S08]  /*c060*/  @!P1 LDC.64 R10, c[0x0][0x390] ;  /* 0x0000e400ff0a9b82 */ /* 0x000f700000000a00 */
[----:B------:R-:W3:Y:S01]  /*c070*/  @!P4 LDC.64 R12, c[0x0][0x390] ;  /* 0x0000e400ff0ccb82 */ /* 0x000ee20000000a00 */
[----:B------:R-:W-:Y:S01]  /*c080*/  ISETP.GE.OR P5, PT, R14, UR4, P5 ;  /* 0x000000040e007c0c */ /* 0x000fe2000afa6670 */
[----:B-1----:R-:W-:-:S02]  /*c090*/  @!P3 DMUL R56, R56, R2 ;  /* 0x000000023838b228 */ /* 0x002fc40000000000 */
[----:B0-----:R-:W-:Y:S02]  /*c0a0*/  @!P2 DMUL R48, R48, R4 ;  /* 0x000000043030a228 */ /* 0x001fe40000000000 */
[----:B--2---:R-:W-:Y:S02]  /*c0b0*/  @!P6 DMUL R2, R80, R6 ;  /* 0x000000065002e228 */ /* 0x004fe40000000000 */
[----:B----4-:R-:W-:Y:S01]  /*c0c0*/  @!P0 DMUL R28, R28, R8 ;  /* 0x000000081c1c8228 */ /* 0x010fe20000000000 */
[----:B------:R0:W-:Y:S01]  /*c0d0*/  @!P3 STG.E.64 desc[UR10][R34.64+0x8], R56 ;  /* 0x000008382200b986 */ /* 0x0001e2000c101b0a */
[----:B-----5:R-:W-:-:S03]  /*c0e0*/  @!P1 DMUL R30, R30, R10 ;  /* 0x0000000a1e1e9228 */ /* 0x020fc60000000000 */
[----:B------:R0:W-:Y:S04]  /*c0f0*/  @!P6 STG.E.64 desc[UR10][R34.64+0x10], R2 ;  /* 0x000010022200e986 */ /* 0x0001e8000c101b0a */
[----:B------:R0:W-:Y:S04]  /*c100*/  @!P0 STG.E.64 desc[UR10][R34.64+0x18], R28 ;  /* 0x0000181c22008986 */ /* 0x0001e8000c101b0a */
[----:B------:R0:W-:Y:S04]  /*c110*/  @!P1 STG.E.64 desc[UR10][R34.64+0x20], R30 ;  /* 0x0000201e22009986 */ /* 0x0001e8000c101b0a */
[----:B------:R0:W-:Y:S01]  /*c120*/  @!P2 STG.E.64 desc[UR10][R34.64+0x28], R48 ;  /* 0x000028302200a986 */ /* 0x0001e2000c101b0a */
[----:B---3--:R-:W-:-:S07]  /*c130*/  @!P4 DMUL R4, R66, R12 ;  /* 0x0000000c4204c228 */ /* 0x008fce0000000000 */
[----:B------:R0:W-:Y:S01]  /*c140*/  @!P4 STG.E.64 desc[UR10][R34.64+0x30], R4 ;  /* 0x000030042200c986 */ /* 0x0001e2000c101b0a */
[----:B------:R-:W-:Y:S05]  /*c150*/  @P5 EXIT ;  /* 0x000000000000594d */ /* 0x000fea0003800000 */
[----:B------:R-:W1:Y:S02]  /*c160*/  LDCU.64 UR4, c[0x0][0x390] ;  /* 0x00007200ff0477ac */ /* 0x000e640008000a00 */
[----:B-1----:R-:W-:-:S07]  /*c170*/  DMUL R78, R78, UR4 ;  /* 0x000000044e4e7c28 */ /* 0x002fce0008000000 */
[----:B------:R-:W-:Y:S01]  /*c180*/  STG.E.64 desc[UR10][R34.64+0x38], R78 ;  /* 0x0000384e22007986 */ /* 0x000fe2000c101b0a */
[----:B------:R-:W-:Y:S05]  /*c190*/  EXIT ;  /* 0x000000000000794d */ /* 0x000fea0003800000 */
.L_x_38:
[----:B------:R-:W2:Y:S01]  /*c1a0*/  LDL.LU.64 R34, [R1+0x78] ;  /* 0x0000780001227983 */ /* 0x000ea20000300a00 */
[----:B------:R-:W0:Y:S01]  /*c1b0*/  LDCU.64 UR6, c[0x0][0x380] ;  /* 0x00007000ff0677ac */ /* 0x000e220008000a00 */
[----:B------:R-:W-:Y:S01]  /*c1c0*/  LOP3.LUT R0, R0, 0xfffffffd, RZ, 0xc0, !PT ;  /* 0xfffffffd00007812 */ /* 0x000fe200078ec0ff */
[----:B------:R-:W1:Y:S01]  /*c1d0*/  LDC R55, c[0x0][0x3c8] ;  /* 0x0000f200ff377b82 */ /* 0x000e620000000800 */
[----:B------:R-:W3:Y:S01]  /*c1e0*/  LDL.LU.64 R52, [R1+0x48] ;  /* 0x0000480001347983 */ /* 0x000ee20000300a00 */
[----:B------:R-:W5:Y:S03]  /*c1f0*/  LDCU.64 UR8, c[0x0][0x3c0] ;  /* 0x00007800ff0877ac */ /* 0x000f660008000a00 */
[----:B------:R-:W0:Y:S04]  /*c200*/  LDL R80, [R1+0x15c] ;  /* 0x00015c0001507983 */ /* 0x000e280000100800 */
[----:B------:R-:W4:Y:S01]  /*c210*/  LDL R81, [R1+0x160] ;  /* 0x0001600001517983 */ /* 0x000f220000100800 */
[----:B0-----:R-:W-:-:S13]  /*c220*/  ISETP.GE.AND P0, PT, R80, UR7, PT ;  /* 0x0000000750007c0c */ /* 0x001fda000bf06270 */
[----:B------:R-:W-:Y:S02]  /*c230*/  @P0 LOP3.LUT R0, R0, 0x2, RZ, 0xfc, !PT ;  /* 0x0000000200000812 */ /* 0x000fe400078efcff */
[----:B----4-:R-:W-:-:S13]  /*c240*/  ISETP.GE.OR P0, PT, R81, UR6, P0 ;  /* 0x0000000651007c0c */ /* 0x010fda0008706670 */
[----:B------:R-:W0:Y:S01]  /*c250*/  @!P0 LDC.64 R2, c[0x0][0x3c0] ;  /* 0x0000f000ff028b82 */ /* 0x000e220000000a00 */
[----:B-1----:R-:W-:-:S07]  /*c260*/  @!P0 IMAD R4, R81, R55, R80 ;  /* 0x0000003751048224 */ /* 0x002fce00078e0250 */
[----:B------:R-:W1:Y:S01]  /*c270*/  @!P0 LDC.64 R32, c[0x0][0x390] ;  /* 0x0000e400ff208b82 */ /* 0x000e620000000a00 */
[----:B0-----:R-:W-:-:S05]  /*c280*/  @!P0 IMAD.WIDE R2, R4, 0x8, R2 ;  /* 0x0000000804028825 */ /* 0x001fca00078e0202 */
[----:B------:R-:W4:Y:S01]  /*c290*/  @!P0 LDG.E.64 R4, desc[UR10][R2.64] ;  /* 0x0000000a02048981 */ /* 0x000f22000c1e1b00 */
[----:B------:R-:W-:Y:S01]  /*c2a0*/  LOP3.LUT R0, R0, 0xfffffff7, RZ, 0xc0, !PT ;  /* 0xfffffff700007812 */ /* 0x000fe200078ec0ff */
[----:B----4-:R-:W-:-:S08]  /*c2b0*/  @!P0 DMUL R4, R4, UR4 ;  /* 0x0000000404048c28 */ /* 0x010fd00008000000 */
[----:B-1----:R-:W-:-:S07]  /*c2c0*/  @!P0 DFMA R108, R108, R32, R4 ;  /* 0x000000206c6c822b */ /* 0x002fce0000000004 */
[----:B------:R0:W-:Y:S02]  /*c2d0*/  @!P0 STG.E.64 desc[UR10][R2.64], R108 ;  /* 0x0000006c02008986 */ /* 0x0001e4000c101b0a */
[----:B0-----:R-:W-:-:S05]  /*c2e0*/  VIADD R2, R80, 0x1 ;  /* 0x0000000150027836 */ /* 0x001fca0000000000 */
[----:B------:R-:W-:-:S04]  /*c2f0*/  ISETP.GE.AND P1, PT, R2, UR7, PT ;  /* 0x0000000702007c0c */ /* 0x000fc8000bf26270 */
[----:B------:R-:W-:-:S09]  /*c300*/  ISETP.GE.OR P0, PT, R81, UR6, P1 ;  /* 0x0000000651007c0c */ /* 0x000fd20008f06670 */
[----:B------:R-:W-:-:S04]  /*c310*/  @P1 LOP3.LUT R0, R0, 0x8, RZ, 0xfc, !PT ;  /* 0x0000000800001812 */ /* 0x000fc800078efcff */
[----:B------:R-:W-:-:S05]  /*c320*/  @!P0 IMAD R2, R81, R55, RZ ;  /* 0x0000003751028224 */ /* 0x000fca00078e02ff */
[----:B------:R-:W-:-:S04]  /*c330*/  @!P0 IADD3 R3, P1, PT, R80, R2, RZ ;  /* 0x0000000250038210 */ /* 0x000fc80007f3e0ff */
[----:B------:R-:W-:Y:S02]  /*c340*/  @!P0 LEA.HI.X.SX32 R4, R2, RZ, 0x1, P1 ;  /* 0x000000ff02048211 */ /* 0x000fe400008f0eff */
[----:B-----5:R-:W-:-:S04]  /*c350*/  @!P0 LEA R2, P1, R3, UR8, 0x3 ;  /* 0x0000000803028c11 */ /* 0x020fc8000f8218ff */
[----:B------:R-:W-:Y:S02]  /*c360*/  @!P0 LEA.HI.X R3, R3, UR9, R4, 0x3, P1 ;  /* 0x0000000903038c11 */ /* 0x000fe400088f1c04 */
[----:B------:R-:W2:Y:S03]  /*c370*/  @!P0 LDC.64 R4, c[0x0][0x390] ;  /* 0x0000e400ff048b82 */ /* 0x000ea60000000a00 */
[----:B------:R-:W4:Y:S02]  /*c380*/  @!P0 LDG.E.64 R32, desc[UR10][R2.64+0x8] ;  /* 0x0000080a02208981 */ /* 0x000f24000c1e1b00 */
[----:B----4-:R-:W-:-:S08]  /*c390*/  @!P0 DMUL R32, R32, UR4 ;  /* 0x0000000420208c28 */ /* 0x010fd00008000000 */
[----:B--2---:R-:W-:Y:S01]  /*c3a0*/  @!P0 DFMA R32, R34, R4, R32 ;  /* 0x000000042220822b */ /* 0x004fe20000000020 */
[----:B------:R-:W-:-:S05]  /*c3b0*/  VIADD R4, R80, 0x2 ;  /* 0x0000000250047836 */ /* 0x000fca0000000000 */
[----:B------:R-:W-:-:S04]  /*c3c0*/  ISETP.GE.AND P2, PT, R4, UR7, PT ;  /* 0x0000000704007c0c */ /* 0x000fc8000bf46270 */
[----:B------:R-:W-:-:S13]  /*c3d0*/  ISETP.GE.OR P1, PT, R81, UR6, P2 ;  /* 0x0000000651007c0c */ /* 0x000fda0009726670 */
[----:B------:R-:W0:Y:S01]  /*c3e0*/  @!P1 LDC.64 R4, c[0x0][0x3c0] ;  /* 0x0000f000ff049b82 */ /* 0x000e220000000a00 */
[----:B------:R1:W-:Y:S02]  /*c3f0*/  @!P0 STG.E.64 desc[UR10][R2.64+0x8], R32 ;  /* 0x0000082002008986 */ /* 0x0003e4000c101b0a */
[----:B-1----:R-:W-:-:S05]  /*c400*/  @!P1 IMAD R2, R81, R55, RZ ;  /* 0x0000003751029224 */ /* 0x002fca00078e02ff */
[----:B------:R-:W-:-:S04]  /*c410*/  @!P1 IADD3 R3, P0, PT, R80, R2, RZ ;  /* 0x0000000250039210 */ /* 0x000fc80007f1e0ff */
[----:B------:R-:W-:Y:S02]  /*c420*/  @!P1 LEA.HI.X.SX32 R32, R2, RZ, 0x1, P0 ;  /* 0x000000ff02209211 */ /* 0x000fe400000f0eff */
[----:B0-----:R-:W-:-:S04]  /*c430*/  @!P1 LEA R2, P0, R3, R4, 0x3 ;  /* 0x0000000403029211 */ /* 0x001fc800078018ff */
[----:B------:R-:W-:Y:S02]  /*c440*/  @!P1 LEA.HI.X R3, R3, R5, R32, 0x3, P0 ;  /* 0x0000000503039211 */ /* 0x000fe400000f1c20 */
[----:B------:R-:W3:Y:S03]  /*c450*/  @!P1 LDC.64 R32, c[0x0][0x390] ;  /* 0x0000e400ff209b82 */ /* 0x000ee60000000a00 */
[----:B------:R-:W2:Y:S01]  /*c460*/  @!P1 LDG.E.64 R4, desc[UR10][R2.64+0x10] ;  /* 0x0000100a02049981 */ /* 0x000ea2000c1e1b00 */
[----:B------:R-:W-:Y:S01]  /*c470*/  VIADD R34, R80, 0x3 ;  /* 0x0000000350227836 */ /* 0x000fe20000000000 */
[----:B------:R-:W-:-:S04]  /*c480*/  LOP3.LUT R0, R0, 0xfffffffb, RZ, 0xc0, !PT ;  /* 0xfffffffb00007812 */ /* 0x000fc800078ec0ff */
[----:B------:R-:W-:Y:S02]  /*c490*/  ISETP.GE.AND P0, PT, R34, UR7, PT ;  /* 0x0000000722007c0c */ /* 0x000fe4000bf06270 */
[----:B------:R-:W-:Y:S02]  /*c4a0*/  @P2 LOP3.LUT R0, R0, 0x4, RZ, 0xfc, !PT ;  /* 0x0000000400002812 */ /* 0x000fe400078efcff */
[----:B------:R-:W-:-:S13]  /*c4b0*/  ISETP.GE.OR P2, PT, R81, UR6, P0 ;  /* 0x0000000651007c0c */ /* 0x000fda0008746670 */
[----:B------:R-:W-:-:S05]  /*c4c0*/  @!P2 IMAD R34, R81, R55, RZ ;  /* 0x000000375122a224 */ /* 0x000fca00078e02ff */
[----:B------:R-:W-:-:S04]  /*c4d0*/  @!P2 IADD3 R35, P3, PT, R80, R34, RZ ;  /* 0x000000225023a210 */ /* 0x000fc80007f7e0ff */
[----:B------:R-:W-:Y:S01]  /*c4e0*/  @!P2 LEA.HI.X.SX32 R34, R34, RZ, 0x1, P3 ;  /* 0x000000ff2222a211 */ /* 0x000fe200018f0eff */
[----:B--2---:R-:W-:-:S08]  /*c4f0*/  @!P1 DMUL R4, R4, UR4 ;  /* 0x0000000404049c28 */ /* 0x004fd00008000000 */
[----:B---3--:R-:W-:Y:S02]  /*c500*/  @!P1 DFMA R32, R52, R32, R4 ;  /* 0x000000203420922b */ /* 0x008fe40000000004 */
[----:B------:R-:W0:Y:S01]  /*c510*/  @!P2 LDC.64 R4, c[0x0][0x3c0] ;  /* 0x0000f000ff04ab82 */ /* 0x000e220000000a00 */
[----:B------:R-:W-:Y:S01]  /*c520*/  LOP3.LUT R0, R0, 0xffffffdf, RZ, 0xc0, !PT ;  /* 0xffffffdf00007812 */ /* 0x000fe200078ec0ff */
[----:B------:R-:W2:Y:S04]  /*c530*/  LDL.LU.64 R52, [R1] ;  /* 0x0000000001347983 */ /* 0x000ea80000300a00 */
[----:B------:R1:W-:Y:S01]  /*c540*/  @!P1 STG.E.64 desc[UR10][R2.64+0x10], R32 ;  /* 0x0000102002009986 */ /* 0x0003e2000c101b0a */
[C---:B0-----:R-:W-:Y:S01]  /*c550*/  @!P2 LEA R4, P3, R35.reuse, R4, 0x3 ;  /* 0x000000042304a211 */ /* 0x041fe200078618ff */
[----:B-1----:R-:W0:Y:S01]  /*c560*/  @!P2 LDC.64 R32, c[0x0][0x390] ;  /* 0x0000e400ff20ab82 */ /* 0x002e220000000a00 */
[----:B------:R-:W-:Y:S01]  /*c570*/  @P0 LOP3.LUT R0, R0, 0x20, RZ, 0xfc, !PT ;  /* 0x0000002000000812 */ /* 0x000fe200078efcff */
[----:B------:R-:W3:Y:S01]  /*c580*/  LDL.LU.64 R82, [R1+0x118] ;  /* 0x0001180001527983 */ /* 0x000ee20000300a00 */
[----:B------:R-:W-:-:S05]  /*c590*/  @!P2 LEA.HI.X R5, R35, R5, R34, 0x3, P3 ;  /* 0x000000052305a211 */ /* 0x000fca00018f1c22 */
[----:B------:R-:W4:Y:S01]  /*c5a0*/  @!P2 LDG.E.64 R2, desc[UR10][R4.64+0x18] ;  /* 0x0000180a0402a981 */ /* 0x000f22000c1e1b00 */
[----:B------:R-:W-:-:S05]  /*c5b0*/  VIADD R34, R80, 0x4 ;  /* 0x0000000450227836 */ /* 0x000fca0000000000 */
[----:B------:R-:W-:-:S04]  /*c5c0*/  ISETP.GE.AND P1, PT, R34, UR7, PT ;  /* 0x0000000722007c0c */ /* 0x000fc8000bf26270 */
[----:B------:R-:W-:Y:S01]  /*c5d0*/  ISETP.GE.OR P3, PT, R81, UR6, P1 ;  /* 0x0000000651007c0c */ /* 0x000fe20008f66670 */
[----:B----4-:R-:W-:-:S08]  /*c5e0*/  @!P2 DMUL R2, R2, UR4 ;  /* 0x000000040202ac28 */ /* 0x010fd00008000000 */
[----:B0-----:R-:W-:-:S04]  /*c5f0*/  @!P2 DFMA R110, R110, R32, R2 ;  /* 0x000000206e6ea22b */ /* 0x001fc80000000002 */
[----:B------:R-:W0:Y:S03]  /*c600*/  @!P3 LDC.64 R2, c[0x0][0x3c0] ;  /* 0x0000f000ff02bb82 */ /* 0x000e260000000a00 */
[----:B------:R1:W-:Y:S05]  /*c610*/  @!P2 STG.E.64 desc[UR10][R4.64+0x18], R110 ;  /* 0x0000186e0400a986 */ /* 0x0003ea000c101b0a */
[----:B------:R-:W4:Y:S01]  /*c620*/  @!P3 LDC.64 R32, c[0x0][0x390] ;  /* 0x0000e400ff20bb82 */ /* 0x000f220000000a00 */
[----:B-1----:R-:W-:-:S05]  /*c630*/  @!P3 IMAD R4, R81, R55, RZ ;  /* 0x000000375104b224 */ /* 0x002fca00078e02ff */
[----:B------:R-:W-:-:S04]  /*c640*/  @!P3 IADD3 R5, P2, PT, R80, R4, RZ ;  /* 0x000000045005b210 */ /* 0x000fc80007f5e0ff */
[----:B------:R-:W-:Y:S02]  /*c650*/  @!P3 LEA.HI.X.SX32 R4, R4, RZ, 0x1, P2 ;  /* 0x000000ff0404b211 */ /* 0x000fe400010f0eff */
[----:B0-----:R-:W-:-:S04]  /*c660*/  @!P3 LEA R2, P2, R5, R2, 0x3 ;  /* 0x000000020502b211 */ /* 0x001fc800078418ff */
[----:B------:R-:W-:-:S05]  /*c670*/  @!P3 LEA.HI.X R3, R5, R3, R4, 0x3, P2 ;  /* 0x000000030503b211 */ /* 0x000fca00010f1c04 */
[----:B------:R-:W5:Y:S02]  /*c680*/  @!P3 LDG.E.64 R4, desc[UR10][R2.64+0x20] ;  /* 0x0000200a0204b981 */ /* 0x000f64000c1e1b00 */
[----:B-----5:R-:W-:-:S08]  /*c690*/  @!P3 DMUL R4, R4, UR4 ;  /* 0x000000040404bc28 */ /* 0x020fd00008000000 */
[----:B----4-:R-:W-:Y:S01]  /*c6a0*/  @!P3 DFMA R42, R42, R32, R4 ;  /* 0x000000202a2ab22b */ /* 0x010fe20000000004 */
[----:B------:R-:W-:-:S05]  /*c6b0*/  VIADD R4, R80, 0x5 ;  /* 0x0000000550047836 */ /* 0x000fca0000000000 */
[----:B------:R-:W-:-:S04]  /*c6c0*/  ISETP.GE.AND P2, PT, R4, UR7, PT ;  /* 0x0000000704007c0c */ /* 0x000fc8000bf46270 */
[----:B------:R-:W-:Y:S01]  /*c6d0*/  ISETP.GE.OR P4, PT, R81, UR6, P2 ;  /* 0x0000000651007c0c */ /* 0x000fe20009786670 */
[----:B------:R0:W-:-:S12]  /*c6e0*/  @!P3 STG.E.64 desc[UR10][R2.64+0x20], R42 ;  /* 0x0000202a0200b986 */ /* 0x0001d8000c101b0a */
[----:B------:R-:W1:Y:S08]  /*c6f0*/  @!P4 LDC.64 R32, c[0x0][0x390] ;  /* 0x0000e400ff20cb82 */ /* 0x000e700000000a00 */
[----:B0-----:R-:W0:Y:S01]  /*c700*/  @!P4 LDC.64 R2, c[0x0][0x3c0] ;  /* 0x0000f000ff02cb82 */ /* 0x001e220000000a00 */
[----:B------:R-:W-:-:S05]  /*c710*/  @!P4 IMAD R5, R81, R55, RZ ;  /* 0x000000375105c224 */ /* 0x000fca00078e02ff */
[----:B------:R-:W-:-:S04]  /*c720*/  @!P4 IADD3 R4, P3, PT, R80, R5, RZ ;  /* 0x000000055004c210 */ /* 0x000fc80007f7e0ff */
[----:B------:R-:W-:Y:S02]  /*c730*/  @!P4 LEA.HI.X.SX32 R5, R5, RZ, 0x1, P3 ;  /* 0x000000ff0505c211 */ /* 0x000fe400018f0eff */
[----:B0-----:R-:W-:-:S04]  /*c740*/  @!P4 LEA R2, P3, R4, R2, 0x3 ;  /* 0x000000020402c211 */ /* 0x001fc800078618ff */
[----:B------:R-:W-:Y:S01]  /*c750*/  @!P4 LEA.HI.X R3, R4, R3, R5, 0x3, P3 ;  /* 0x000000030403c211 */ /* 0x000fe200018f1c05 */
[----:B------:R-:W-:-:S05]  /*c760*/  VIADD R4, R80, 0x6 ;  /* 0x0000000650047836 */ /* 0x000fca0000000000 */
[----:B------:R-:W-:Y:S02]  /*c770*/  ISETP.GE.AND P3, PT, R4, UR7, PT ;  /* 0x0000000704007c0c */ /* 0x000fe4000bf66270 */
[----:B------:R-:W4:Y:S02]  /*c780*/  @!P4 LDG.E.64 R4, desc[UR10][R2.64+0x28] ;  /* 0x0000280a0204c981 */ /* 0x000f24000c1e1b00 */
[----:B------:R-:W-:-:S13]  /*c790*/  ISETP.GE.OR P5, PT, R81, UR6, P3 ;  /* 0x0000000651007c0c */ /* 0x000fda0009fa6670 */
[----:B------:R-:W-:-:S05]  /*c7a0*/  @!P5 IMAD R35, R81, R55, RZ ;  /* 0x000000375123d224 */ /* 0x000fca00078e02ff */
[----:B------:R-:W-:-:S04]  /*c7b0*/  @!P5 IADD3 R34, P6, PT, R80, R35, RZ ;  /* 0x000000235022d210 */ /* 0x000fc80007fde0ff */
[----:B------:R-:W-:Y:S02]  /*c7c0*/  @!P5 LEA.HI.X.SX32 R35, R35, RZ, 0x1, P6 ;  /* 0x000000ff2323d211 */ /* 0x000fe400030f0eff */
[C---:B------:R-:W-:Y:S02]  /*c7d0*/  LOP3.LUT P0, RZ, R0.reuse, 0x8, RZ, 0xc0, !PT ;  /* 0x0000000800ff7812 */ /* 0x040fe4000780c0ff */
[----:B------:R-:W-:-:S11]  /*c7e0*/  LOP3.LUT R0, R0, 0xffffffbf, RZ, 0xc0, !PT ;  /* 0xffffffbf00007812 */ /* 0x000fd600078ec0ff */
[----:B------:R-:W-:Y:S01]  /*c7f0*/  @P0 LOP3.LUT R0, R0, 0x40, RZ, 0xfc, !PT ;  /* 0x0000004000000812 */ /* 0x000fe200078efcff */
[----:B----4-:R-:W-:-:S08]  /*c800*/  @!P4 DMUL R4, R4, UR4 ;  /* 0x000000040404cc28 */ /* 0x010fd00008000000 */
[----:B-1----:R-:W-:Y:S01]  /*c810*/  @!P4 DFMA R4, R40, R32, R4 ;  /* 0x000000202804c22b */ /* 0x002fe20000000004 */
[----:B------:R-:W-:-:S06]  /*c820*/  VIADD R32, R80, 0x7 ;  /* 0x0000000750207836 */ /* 0x000fcc0000000000 */
[----:B------:R0:W-:Y:S01]  /*c830*/  @!P4 STG.E.64 desc[UR10][R2.64+0x28], R4 ;  /* 0x000028040200c986 */ /* 0x0001e2000c101b0a */
[----:B------:R-:W-:-:S04]  /*c840*/  ISETP.GE.AND P4, PT, R32, UR7, PT ;  /* 0x0000000720007c0c */ /* 0x000fc8000bf86270 */
[----:B------:R-:W-:Y:S01]  /*c850*/  ISETP.GE.OR P6, PT, R81, UR6, P4 ;  /* 0x0000000651007c0c */ /* 0x000fe2000a7c6670 */
[----:B0-----:R-:W0:-:S12]  /*c860*/  @!P5 LDC.64 R2, c[0x0][0x3c0] ;  /* 0x0000f000ff02db82 */ /* 0x001e180000000a00 */
[----:B------:R-:W1:Y:S01]  /*c870*/  @!P6 LDC.64 R4, c[0x0][0x3c0] ;  /* 0x0000f000ff04eb82 */ /* 0x000e620000000a00 */
[----:B------:R-:W-:-:S05]  /*c880*/  @!P6 IMAD R33, R81, R55, RZ ;  /* 0x000000375121e224 */ /* 0x000fca00078e02ff */
[----:B------:R-:W-:-:S04]  /*c890*/  @!P6 IADD3 R32, P0, PT, R80, R33, RZ ;  /* 0x000000215020e210 */ /* 0x000fc80007f1e0ff */
[----:B------:R-:W-:Y:S02]  /*c8a0*/  @!P6 LEA.HI.X.SX32 R33, R33, RZ, 0x1, P0 ;  /* 0x000000ff2121e211 */ /* 0x000fe400000f0eff */
[----:B0-----:R-:W-:-:S04]  /*c8b0*/  @!P5 LEA R2, P0, R34, R2, 0x3 ;  /* 0x000000022202d211 */ /* 0x001fc800078018ff */
[----:B------:R-:W-:Y:S02]  /*c8c0*/  @!P5 LEA.HI.X R3, R34, R3, R35, 0x3, P0 ;  /* 0x000000032203d211 */ /* 0x000fe400000f1c23 */
[----:B------:R-:W0:Y:S01]  /*c8d0*/  @!P5 LDC.64 R34, c[0x0][0x390] ;  /* 0x0000e400ff22db82 */ /* 0x000e220000000a00 */
[----:B-1----:R-:W-:-:S04]  /*c8e0*/  @!P6 LEA R4, P0, R32, R4, 0x3 ;  /* 0x000000042004e211 */ /* 0x002fc800078018ff */
[----:B------:R-:W-:Y:S02]  /*c8f0*/  @!P6 LEA.HI.X R5, R32, R5, R33, 0x3, P0 ;  /* 0x000000052005e211 */ /* 0x000fe400000f1c21 */
[----:B------:R-:W4:Y:S02]  /*c900*/  @!P5 LDG.E.64 R32, desc[UR10][R2.64+0x30] ;  /* 0x0000300a0220d981 */ /* 0x000f24000c1e1b00 */
[----:B----4-:R-:W-:-:S08]  /*c910*/  @!P5 DMUL R32, R32, UR4 ;  /* 0x000000042020dc28 */ /* 0x010fd00008000000 */
[----:B0-----:R-:W-:Y:S01]  /*c920*/  @!P5 DFMA R32, R50, R34, R32 ;  /* 0x000000223220d22b */ /* 0x001fe20000000020 */
[----:B------:R-:W0:Y:S06]  /*c930*/  @!P6 LDC.64 R34, c[0x0][0x390] ;  /* 0x0000e400ff22eb82 */ /* 0x000e2c0000000a00 */
[----:B------:R1:W-:Y:S04]  /*c940*/  @!P5 STG.E.64 desc[UR10][R2.64+0x30], R32 ;  /* 0x000030200200d986 */ /* 0x0003e8000c101b0a */
[----:B-1----:R-:W4:Y:S01]  /*c950*/  @!P6 LDG.E.64 R32, desc[UR10][R4.64+0x38] ;  /* 0x0000380a0420e981 */ /* 0x002f22000c1e1b00 */
[----:B------:R-:W-:Y:S01]  /*c960*/  VIADD R3, R81, 0x1 ;  /* 0x0000000151037836 */ /* 0x000fe20000000000 */
[----:B------:R-:W-:-:S04]  /*c970*/  LOP3.LUT P0, RZ, R0, 0x40, RZ, 0xc0, !PT ;  /* 0x0000004000ff7812 */ /* 0x000fc8000780c0ff */
[----:B------:R-:W-:Y:S01]  /*c980*/  ISETP.GE.OR P5, PT, R3, UR6, P0 ;  /* 0x0000000603007c0c */ /* 0x000fe200087a6670 */
[----:B------:R-:W-:-:S04]  /*c990*/  IMAD R2, R81, R55, R55 ;  /* 0x0000003751027224 */ /* 0x000fc800078e0237 */
[----:B------:R-:W-:-:S08]  /*c9a0*/  IMAD.IADD R54, R2, 0x1, R55 ;  /* 0x0000000102367824 */ /* 0x000fd000078e0237 */
[----:B------:R-:W-:Y:S01]  /*c9b0*/  @!P5 IADD3 R40, P0, PT, R80, R2, RZ ;  /* 0x000000025028d210 */ /* 0x000fe20007f1e0ff */
[----:B------:R-:W2:Y:S03]  /*c9c0*/  @!P5 LDC.64 R50, c[0x0][0x390] ;  /* 0x0000e400ff32db82 */ /* 0x000ea60000000a00 */
[----:B------:R-:W-:Y:S01]  /*c9d0*/  @!P5 LEA.HI.X.SX32 R41, R2, RZ, 0x1, P0 ;  /* 0x000000ff0229d211 */ /* 0x000fe200000f0eff */
[----:B----4-:R-:W-:-:S08]  /*c9e0*/  @!P6 DMUL R32, R32, UR4 ;  /* 0x000000042020ec28 */ /* 0x010fd00008000000 */
[----:B0-----:R-:W-:-:S07]  /*c9f0*/  @!P6 DFMA R32, R64, R34, R32 ;  /* 0x000000224020e22b */ /* 0x001fce0000000020 */
[----:B------:R0:W-:Y:S03]  /*ca00*/  @!P6 STG.E.64 desc[UR10][R4.64+0x38], R32 ;  /* 0x000038200400e986 */ /* 0x0001e6000c101b0a */
[----:B0-----:R-:W0:Y:S01]  /*ca10*/  @!P5 LDC.64 R32, c[0x0][0x3c0] ;  /* 0x0000f000ff20db82 */ /* 0x001e220000000a00 */
[----:B------:R-:W-:-:S04]  /*ca20*/  IADD3 R34, P6, PT, R80, R54, RZ ;  /* 0x0000003650227210 */ /* 0x000fc80007fde0ff */
[----:B------:R-:W-:Y:S02]  /*ca30*/  LEA.HI.X.SX32 R35, R54, RZ, 0x1, P6 ;  /* 0x000000ff36237211 */ /* 0x000fe400030f0eff */
[----:B------:R-:W-:-:S04]  /*ca40*/  LEA R4, P6, R34, UR8, 0x3 ;  /* 0x0000000822047c11 */ /* 0x000fc8000f8c18ff */
[----:B------:R-:W-:Y:S02]  /*ca50*/  LEA.HI.X R5, R34, UR9, R35, 0x3, P6 ;  /* 0x0000000922057c11 */ /* 0x000fe4000b0f1c23 */
[----:B0-----:R-:W-:-:S04]  /*ca60*/  @!P5 LEA R32, P6, R40, R32, 0x3 ;  /* 0x000000202820d211 */ /* 0x001fc800078c18ff */
[----:B------:R-:W-:Y:S02]  /*ca70*/  @!P5 LEA.HI.X R33, R40, R33, R41, 0x3, P6 ;  /* 0x000000212821d211 */ /* 0x000fe400030f1c29 */
[----:B------:R-:W-:-:S04]  /*ca80*/  LOP3.LUT P6, RZ, R0, 0x2, RZ, 0xc0, !PT ;  /* 0x0000000200ff7812 */ /* 0x000fc800078cc0ff */
[----:B------:R-:W-:-:S13]  /*ca90*/  ISETP.GE.OR P6, PT, R3, UR6, P6 ;  /* 0x0000000603007c0c */ /* 0x000fda000b7c6670 */
[----:B------:R-:W0:Y:S01]  /*caa0*/  @!P6 LDC.64 R34, c[0x0][0x3c0] ;  /* 0x0000f000ff22eb82 */ /* 0x000e220000000a00 */
[----:B------:R-:W-:-:S07]  /*cab0*/  @!P6 IMAD.IADD R40, R80, 0x1, R2 ;  /* 0x000000015028e824 */ /* 0x000fce00078e0202 */
[----:B------:R-:W1:Y:S01]  /*cac0*/  @!P6 LDC.64 R42, c[0x0][0x390] ;  /* 0x0000e400ff2aeb82 */ /* 0x000e620000000a00 */
[----:B0-----:R-:W-:-:S05]  /*cad0*/  @!P6 IMAD.WIDE R34, R40, 0x8, R34 ;  /* 0x000000082822e825 */ /* 0x001fca00078e0222 */
[----:B------:R-:W4:Y:S02]  /*cae0*/  @!P6 LDG.E.64 R40, desc[UR10][R34.64] ;  /* 0x0000000a2228e981 */ /* 0x000f24000c1e1b00 */
[----:B----4-:R-:W-:-:S08]  /*caf0*/  @!P6 DMUL R40, R40, UR4 ;  /* 0x000000042828ec28 */ /* 0x010fd00008000000 */
[----:B-1----:R-:W-:Y:S01]  /*cb00*/  @!P6 DFMA R106, R106, R42, R40 ;  /* 0x0000002a6a6ae22b */ /* 0x002fe20000000028 */
[----:B------:R-:W-:-:S06]  /*cb10*/  IMAD.IADD R42, R54, 0x1, R55 ;  /* 0x00000001362a7824 */ /* 0x000fcc00078e0237 */
[----:B------:R0:W-:Y:S02]  /*cb20*/  @!P6 STG.E.64 desc[UR10][R34.64], R106 ;  /* 0x0000006a2200e986 */ /* 0x0001e4000c101b0a */
[----:B0-----:R-:W-:-:S04]  /*cb30*/  IADD3 R35, P6, PT, R80, R42, RZ ;  /* 0x0000002a50237210 */ /* 0x001fc80007fde0ff */
[----:B------:R-:W-:Y:S02]  /*cb40*/  LEA.HI.X.SX32 R40, R42, RZ, 0x1, P6 ;  /* 0x000000ff2a287211 */ /* 0x000fe400030f0eff */
[----:B------:R-:W-:-:S04]  /*cb50*/  LEA R34, P6, R35, UR8, 0x3 ;  /* 0x0000000823227c11 */ /* 0x000fc8000f8c18ff */
[----:B------:R-:W-:Y:S02]  /*cb60*/  LEA.HI.X R35, R35, UR9, R40, 0x3, P6 ;  /* 0x0000000923237c11 */ /* 0x000fe4000b0f1c28 */
[----:B------:R-:W4:Y:S01]  /*cb70*/  @!P5 LDG.E.64 R40, desc[UR10][R32.64+0x8] ;  /* 0x0000080a2028d981 */ /* 0x000f22000c1e1b00 */
[----:B------:R-:W-:-:S04]  /*cb80*/  LOP3.LUT P6, RZ, R0, 0x4, RZ, 0xc0, !PT ;  /* 0x0000000400ff7812 */ /* 0x000fc800078cc0ff */
[----:B------:R-:W-:Y:S02]  /*cb90*/  ISETP.GE.OR P6, PT, R3, UR6, P6 ;  /* 0x0000000603007c0c */ /* 0x000fe4000b7c6670 */
[C---:B------:R-:W-:Y:S02]  /*cba0*/  LOP3.LUT P0, RZ, R0.reuse, 0x20, RZ, 0xc0, !PT ;  /* 0x0000002000ff7812 */ /* 0x040fe4000780c0ff */
[----:B------:R-:W-:-:S11]  /*cbb0*/  LOP3.LUT R0, R0, 0xffffffef, RZ, 0xc0, !PT ;  /* 0xffffffef00007812 */ /* 0x000fd600078ec0ff */
[----:B------:R-:W-:Y:S01]  /*cbc0*/  @P0 LOP3.LUT R0, R0, 0x10, RZ, 0xfc, !PT ;  /* 0x0000001000000812 */ /* 0x000fe200078efcff */
[----:B----4-:R-:W-:-:S08]  /*cbd0*/  @!P5 DMUL R40, R40, UR4 ;  /* 0x000000042828dc28 */ /* 0x010fd00008000000 */
[----:B--2---:R-:W-:Y:S01]  /*cbe0*/  @!P5 DFMA R40, R52, R50, R40 ;  /* 0x000000323428d22b */ /* 0x004fe20000000028 */
[----:B------:R-:W3:Y:S06]  /*cbf0*/  @!P6 LDC.64 R52, c[0x0][0x390] ;  /* 0x0000e400ff34eb82 */ /* 0x000eec0000000a00 */
[----:B------:R0:W-:Y:S02]  /*cc00*/  @!P5 STG.E.64 desc[UR10][R32.64+0x8], R40 ;  /* 0x000008282000d986 */ /* 0x0001e4000c101b0a */
[----:B0-----:R-:W0:Y:S01]  /*cc10*/  @!P6 LDC.64 R32, c[0x0][0x3c0] ;  /* 0x0000f000ff20eb82 */ /* 0x001e220000000a00 */
[----:B------:R-:W-:-:S04]  /*cc20*/  @!P6 IADD3 R40, P5, PT, R80, R2, RZ ;  /* 0x000000025028e210 */ /* 0x000fc80007fbe0ff */
[----:B------:R-:W-:Y:S02]  /*cc30*/  @!P6 LEA.HI.X.SX32 R41, R2, RZ, 0x1, P5 ;  /* 0x000000ff0229e211 */ /* 0x000fe400028f0eff */
[----:B0-----:R-:W-:-:S04]  /*cc40*/  @!P6 LEA R32, P5, R40, R32, 0x3 ;  /* 0x000000202820e211 */ /* 0x001fc800078a18ff */
[----:B------:R-:W-:Y:S02]  /*cc50*/  @!P6 LEA.HI.X R33, R40, R33, R41, 0x3, P5 ;  /* 0x000000212821e211 */ /* 0x000fe400028f1c29 */
[----:B------:R-:W-:-:S13]  /*cc60*/  ISETP.GE.OR P5, PT, R3, UR6, P0 ;  /* 0x0000000603007c0c */ /* 0x000fda00087a6670 */
[----:B------:R-:W0:Y:S01]  /*cc70*/  @!P5 LDC.64 R40, c[0x0][0x3c0] ;  /* 0x0000f000ff28db82 */ /* 0x000e220000000a00 */
[----:B------:R-:W-:-:S04]  /*cc80*/  @!P5 IADD3 R43, P0, PT, R80, R2, RZ ;  /* 0x00000002502bd210 */ /* 0x000fc80007f1e0ff */
[----:B------:R-:W-:Y:S02]  /*cc90*/  @!P5 LEA.HI.X.SX32 R50, R2, RZ, 0x1, P0 ;  /* 0x000000ff0232d211 */ /* 0x000fe400000f0eff */
[----:B0-----:R-:W-:-:S04]  /*cca0*/  @!P5 LEA R40, P0, R43, R40, 0x3 ;  /* 0x000000282b28d211 */ /* 0x001fc800078018ff */
[----:B------:R-:W-:Y:S02]  /*ccb0*/  @!P5 LEA.HI.X R41, R43, R41, R50, 0x3, P0 ;  /* 0x000000292b29d211 */ /* 0x000fe400000f1c32 */
[----:B------:R-:W2:Y:S02]  /*ccc0*/  @!P6 LDG.E.64 R50, desc[UR10][R32.64+0x10] ;  /* 0x0000100a2032e981 */ /* 0x000ea4000c1e1b00 */
[----:B--2---:R-:W-:-:S08]  /*ccd0*/  @!P6 DMUL R50, R50, UR4 ;  /* 0x000000043232ec28 */ /* 0x004fd00008000000 */
[----:B---3--:R-:W-:-:S07]  /*cce0*/  @!P6 DFMA R50, R82, R52, R50 ;  /* 0x000000345232e22b */ /* 0x008fce0000000032 */
[----:B------:R0:W-:Y:S04]  /*ccf0*/  @!P6 STG.E.64 desc[UR10][R32.64+0x10], R50 ;  /* 0x000010322000e986 */ /* 0x0001e8000c101b0a */
[----:B0-----:R-:W2:Y:S01]  /*cd00*/  @!P5 LDG.E.64 R32, desc[UR10][R40.64+0x18] ;  /* 0x0000180a2820d981 */ /* 0x001ea2000c1e1b00 */
[----:B------:R-:W0:Y:S01]  /*cd10*/  @!P5 LDC.64 R50, c[0x0][0x390] ;  /* 0x0000e400ff32db82 */ /* 0x000e220000000a00 */
[----:B------:R-:W-:Y:S01]  /*cd20*/  ISETP.GE.OR P6, PT, R3, UR6, P1 ;  /* 0x0000000603007c0c */ /* 0x000fe20008fc6670 */
[----:B--2---:R-:W-:-:S08]  /*cd30*/  @!P5 DMUL R32, R32, UR4 ;  /* 0x000000042020dc28 */ /* 0x004fd00008000000 */
[----:B0-----:R-:W-:-:S07]  /*cd40*/  @!P5 DFMA R32, R116, R50, R32 ;  /* 0x000000327420d22b */ /* 0x001fce0000000020 */
[----:B------:R0:W-:Y:S02]  /*cd50*/  @!P5 STG.E.64 desc[UR10][R40.64+0x18], R32 ;  /* 0x000018202800d986 */ /* 0x0001e4000c101b0a */
[----:B0-----:R-:W0:Y:S01]  /*cd60*/  @!P6 LDC.64 R40, c[0x0][0x3c0] ;  /* 0x0000f000ff28eb82 */ /* 0x001e220000000a00 */
[----:B------:R-:W-:-:S04]  /*cd70*/  @!P6 IADD3 R43, P5, PT, R80, R2, RZ ;  /* 0x00000002502be210 */ /* 0x000fc80007fbe0ff */
[----:B------:R-:W-:Y:S02]  /*cd80*/  @!P6 LEA.HI.X.SX32 R52, R2, RZ, 0x1, P5 ;  /* 0x000000ff0234e211 */ /* 0x000fe400028f0eff */
[----:B0-----:R-:W-:-:S04]  /*cd90*/  @!P6 LEA R40, P5, R43, R40, 0x3 ;  /* 0x000000282b28e211 */ /* 0x001fc800078a18ff */
[----:B------:R-:W-:Y:S02]  /*cda0*/  @!P6 LEA.HI.X R41, R43, R41, R52, 0x3, P5 ;  /* 0x000000292b29e211 */ /* 0x000fe400028f1c34 */
[----:B------:R-:W-:Y:S01]  /*cdb0*/  ISETP.GE.OR P5, PT, R3, UR6, P2 ;  /* 0x0000000603007c0c */ /* 0x000fe200097a6670 */
[----:B------:R-:W0:-:S12]  /*cdc0*/  @!P6 LDC.64 R52, c[0x0][0x390] ;  /* 0x0000e400ff34eb82 */ /* 0x000e180000000a00 */
[----:B------:R-:W1:Y:S01]  /*cdd0*/  @!P5 LDC.64 R32, c[0x0][0x3c0] ;  /* 0x0000f000ff20db82 */ /* 0x000e620000000a00 */
[----:B------:R-:W-:-:S04]  /*cde0*/  @!P5 IADD3 R43, P0, PT, R80, R2, RZ ;  /* 0x00000002502bd210 */ /* 0x000fc80007f1e0ff */
[----:B------:R-:W-:Y:S02]  /*cdf0*/  @!P5 LEA.HI.X.SX32 R50, R2, RZ, 0x1, P0 ;  /* 0x000000ff0232d211 */ /* 0x000fe400000f0eff */
[----:B-1----:R-:W-:-:S04]  /*ce00*/  @!P5 LEA R32, P0, R43, R32, 0x3 ;  /* 0x000000202b20d211 */ /* 0x002fc800078018ff */
[----:B------:R-:W-:Y:S02]  /*ce10*/  @!P5 LEA.HI.X R33, R43, R33, R50, 0x3, P0 ;  /* 0x000000212b21d211 */ /* 0x000fe400000f1c32 */
[----:B------:R-:W2:Y:S02]  /*ce20*/  @!P6 LDG.E.64 R50, desc[UR10][R40.64+0x20] ;  /* 0x0000200a2832e981 */ /* 0x000ea4000c1e1b00 */
[----:B--2---:R-:W-:-:S08]  /*ce30*/  @!P6 DMUL R50, R50, UR4 ;  /* 0x000000043232ec28 */ /* 0x004fd00008000000 */
[----:B0-----:R-:W-:Y:S01]  /*ce40*/  @!P6 DFMA R50, R38, R52, R50 ;  /* 0x000000342632e22b */ /* 0x001fe20000000032 */
[----:B------:R-:W0:Y:S06]  /*ce50*/  @!P5 LDC.64 R38, c[0x0][0x390] ;  /* 0x0000e400ff26db82 */ /* 0x000e2c0000000a00 */
[----:B------:R1:W-:Y:S04]  /*ce60*/  @!P6 STG.E.64 desc[UR10][R40.64+0x20], R50 ;  /* 0x000020322800e986 */ /* 0x0003e8000c101b0a */
[----:B-1----:R-:W2:Y:S01]  /*ce70*/  @!P5 LDG.E.64 R40, desc[UR10][R32.64+0x28] ;  /* 0x0000280a2028d981 */ /* 0x002ea2000c1e1b00 */
[----:B------:R-:W-:Y:S01]  /*ce80*/  ISETP.GE.OR P6, PT, R3, UR6, P3 ;  /* 0x0000000603007c0c */ /* 0x000fe20009fc6670 */
[----:B--2---:R-:W-:-:S08]  /*ce90*/  @!P5 DMUL R40, R40, UR4 ;  /* 0x000000042828dc28 */ /* 0x004fd00008000000 */
[----:B0-----:R-:W-:-:S04]  /*cea0*/  @!P5 DFMA R38, R36, R38, R40 ;  /* 0x000000262426d22b */ /* 0x001fc80000000028 */
[----:B------:R-:W0:Y:S03]  /*ceb0*/  @!P6 LDC.64 R36, c[0x0][0x3c0] ;  /* 0x0000f000ff24eb82 */ /* 0x000e260000000a00 */
[----:B------:R1:W-:Y:S01]  /*cec0*/  @!P5 STG.E.64 desc[UR10][R32.64+0x28], R38 ;  /* 0x000028262000d986 */ /* 0x0003e2000c101b0a */
[----:B------:R-:W-:-:S04]  /*ced0*/  @!P6 IADD3 R43, P5, PT, R80, R2, RZ ;  /* 0x00000002502be210 */ /* 0x000fc80007fbe0ff */
[----:B------:R-:W-:Y:S01]  /*cee0*/  @!P6 LEA.HI.X.SX32 R52, R2, RZ, 0x1, P5 ;  /* 0x000000ff0234e211 */ /* 0x000fe200028f0eff */
[----:B-1----:R-:W1:Y:S01]  /*cef0*/  @!P6 LDC.64 R32, c[0x0][0x390] ;  /* 0x0000e400ff20eb82 */ /* 0x002e620000000a00 */
[----:B0-----:R-:W-:-:S04]  /*cf00*/  @!P6 LEA R36, P5, R43, R36, 0x3 ;  /* 0x000000242b24e211 */ /* 0x001fc800078a18ff */
[----:B------:R-:W-:-:S05]  /*cf10*/  @!P6 LEA.HI.X R37, R43, R37, R52, 0x3, P5 ;  /* 0x000000252b25e211 */ /* 0x000fca00028f1c34 */
[----:B------:R-:W2:Y:S01]  /*cf20*/  @!P6 LDG.E.64 R38, desc[UR10][R36.64+0x30] ;  /* 0x0000300a2426e981 */ /* 0x000ea2000c1e1b00 */
[----:B------:R-:W-:-:S13]  /*cf30*/  ISETP.GE.OR P5, PT, R3, UR6, P4 ;  /* 0x0000000603007c0c */ /* 0x000fda000a7a6670 */
[----:B------:R-:W-:-:S04]  /*cf40*/  @!P5 IADD3 R40, P0, PT, R80, R2, RZ ;  /* 0x000000025028d210 */ /* 0x000fc80007f1e0ff */
[----:B------:R-:W-:Y:S02]  /*cf50*/  @!P5 LEA.HI.X.SX32 R41, R2, RZ, 0x1, P0 ;  /* 0x000000ff0229d211 */ /* 0x000fe400000f0eff */
[----:B------:R-:W0:Y:S02]  /*cf60*/  @!P5 LDC.64 R2, c[0x0][0x3c0] ;  /* 0x0000f000ff02db82 */ /* 0x000e240000000a00 */
[----:B0-----:R-:W-:-:S04]  /*cf70*/  @!P5 LEA R2, P0, R40, R2, 0x3 ;  /* 0x000000022802d211 */ /* 0x001fc800078018ff */
[----:B------:R-:W-:Y:S02]  /*cf80*/  @!P5 LEA.HI.X R3, R40, R3, R41, 0x3, P0 ;  /* 0x000000032803d211 */ /* 0x000fe400000f1c29 */
[----:B------:R-:W0:Y:S01]  /*cf90*/  @!P5 LDC.64 R40, c[0x0][0x390] ;  /* 0x0000e400ff28db82 */ /* 0x000e220000000a00 */
[----:B--2---:R-:W-:-:S08]  /*cfa0*/  @!P6 DMUL R38, R38, UR4 ;  /* 0x000000042626ec28 */ /* 0x004fd00008000000 */
[----:B-1----:R-:W-:-:S07]  /*cfb0*/  @!P6 DFMA R38, R44, R32, R38 ;  /* 0x000000202c26e22b */ /* 0x002fce0000000026 */
[----:B------:R1:W-:Y:S04]  /*cfc0*/  @!P6 STG.E.64 desc[UR10][R36.64+0x30], R38 ;  /* 0x000030262400e986 */ /* 0x0003e8000c101b0a */
[----:B------:R-:W2:Y:S02]  /*cfd0*/  @!P5 LDG.E.64 R32, desc[UR10][R2.64+0x38] ;  /* 0x0000380a0220d981 */ /* 0x000ea4000c1e1b00 */
[----:B--2---:R-:W-:-:S08]  /*cfe0*/  @!P5 DMUL R32, R32, UR4 ;  /* 0x000000042020dc28 */ /* 0x004fd00008000000 */
[----:B0-----:R-:W-:Y:S01]  /*cff0*/  @!P5 DFMA R66, R66, R40, R32 ;  /* 0x000000284242d22b */ /* 0x001fe20000000020 */
[----:B------:R-:W-:-:S06]  /*d000*/  VIADD R32, R81, 0x2 ;  /* 0x0000000251207836 */ /* 0x000fcc0000000000 */
[----:B------:R0:W-:Y:S01]  /*d010*/  @!P5 STG.E.64 desc[UR10][R2.64+0x38], R66 ;  /* 0x000038420200d986 */ /* 0x0001e2000c101b0a */
[----:B------:R-:W-:-:S04]  /*d020*/  LOP3.LUT P5, RZ, R0, 0x2, RZ, 0xc0, !PT ;  /* 0x0000000200ff7812 */ /* 0x000fc800078ac0ff */
[----:B------:R-:W-:-:S13]  /*d030*/  ISETP.GE.OR P5, PT, R32, UR6, P5 ;  /* 0x0000000620007c0c */ /* 0x000fda000afa6670 */
[----:B------:R-:W2:Y:S01]  /*d040*/  @!P5 LDC.64 R40, c[0x0][0x3c0] ;  /* 0x0000f000ff28db82 */ /* 0x000ea20000000a00 */
[----:B------:R-:W-:-:S07]  /*d050*/  @!P5 IMAD.IADD R33, R80, 0x1, R54 ;  /* 0x000000015021d824 */ /* 0x000fce00078e0236 */
[----:B-1----:R-:W1:Y:S01]  /*d060*/  @!P5 LDC.64 R38, c[0x0][0x390] ;  /* 0x0000e400ff26db82 */ /* 0x002e620000000a00 */
[----:B--2---:R-:W-:-:S05]  /*d070*/  @!P5 IMAD.WIDE R40, R33, 0x8, R40 ;  /* 0x000000082128d825 */ /* 0x004fca00078e0228 */
[----:B------:R-:W2:Y:S02]  /*d080*/  @!P5 LDG.E.64 R36, desc[UR10][R40.64] ;  /* 0x0000000a2824d981 */ /* 0x000ea4000c1e1b00 */
[----:B--2---:R-:W-:-:S08]  /*d090*/  @!P5 DMUL R36, R36, UR4 ;  /* 0x000000042424dc28 */ /* 0x004fd00008000000 */
[----:B-1----:R-:W-:-:S07]  /*d0a0*/  @!P5 DFMA R104, R104, R38, R36 ;  /* 0x000000266868d22b */ /* 0x002fce0000000024 */
[----:B------:R1:W-:Y:S01]  /*d0b0*/  @!P5 STG.E.64 desc[UR10][R40.64], R104 ;  /* 0x000000682800d986 */ /* 0x0003e2000c101b0a */
[----:B------:R-:W-:-:S13]  /*d0c0*/  ISETP.GE.OR P5, PT, R32, UR6, P4 ;  /* 0x0000000620007c0c */ /* 0x000fda000a7a6670 */
[----:B0-----:R-:W2:Y:S01]  /*d0d0*/  @!P5 LDG.E.64 R2, desc[UR10][R4.64+0x38] ;  /* 0x0000380a0402d981 */ /* 0x001ea2000c1e1b00 */
[----:B------:R-:W0:Y:S01]  /*d0e0*/  @!P5 LDC.64 R36, c[0x0][0x390] ;  /* 0x0000e400ff24db82 */ /* 0x000e220000000a00 */
[C---:B------:R-:W-:Y:S01]  /*d0f0*/  LOP3.LUT P6, RZ, R0.reuse, 0x8, RZ, 0xc0, !PT ;  /* 0x0000000800ff7812 */ /* 0x040fe200078cc0ff */
[----:B------:R-:W-:Y:S01]  /*d100*/  BSSY.RECONVERGENT B0, `(.L_x_67) ;  /* 0x0000012000007945 */ /* 0x000fe20003800200 */
[----:B------:R-:W-:Y:S01]  /*d110*/  LOP3.LUT P0, RZ, R0, 0x10, RZ, 0xc0, !PT ;  /* 0x0000001000ff7812 */ /* 0x000fe2000780c0ff */
[----:B--2---:R-:W-:-:S08]  /*d120*/  @!P5 DMUL R2, R2, UR4 ;  /* 0x000000040202dc28 */ /* 0x004fd00008000000 */
[----:B0-----:R-:W-:Y:S01]  /*d130*/  @!P5 DFMA R68, R68, R36, R2 ;  /* 0x000000244444d22b */ /* 0x001fe20000000002 */
[----:B------:R-:W-:-:S06]  /*d140*/  IMAD.IADD R36, R42, 0x1, R55 ;  /* 0x000000012a247824 */ /* 0x000fcc00078e0237 */
[----:B------:R1:W-:Y:S01]  /*d150*/  @!P5 STG.E.64 desc[UR10][R4.64+0x38], R68 ;  /* 0x000038440400d986 */ /* 0x0003e2000c101b0a */
[----:B------:R-:W-:-:S04]  /*d160*/  IADD3 R3, P5, PT, R80, R36, RZ ;  /* 0x0000002450037210 */ /* 0x000fc80007fbe0ff */
[----:B------:R-:W-:Y:S02]  /*d170*/  LEA.HI.X.SX32 R38, R36, RZ, 0x1, P5 ;  /* 0x000000ff24267211 */ /* 0x000fe400028f0eff */
[----:B------:R-:W-:-:S04]  /*d180*/  LEA R2, P5, R3, UR8, 0x3 ;  /* 0x0000000803027c11 */ /* 0x000fc8000f8a18ff */
[----:B------:R-:W-:Y:S02]  /*d190*/  LEA.HI.X R3, R3, UR9, R38, 0x3, P5 ;  /* 0x0000000903037c11 */ /* 0x000fe4000a8f1c26 */
[----:B------:R-:W-:-:S13]  /*d1a0*/  ISETP.GE.OR P5, PT, R32, UR6, P6 ;  /* 0x0000000620007c0c */ /* 0x000fda000b7a6670 */
[----:B-1----:R-:W-:Y:S05]  /*d1b0*/  @P5 BRA `(.L_x_68) ;  /* 0x0000000000185947 */ /* 0x002fea0003800000 */
[----:B------:R-:W2:Y:S01]  /*d1c0*/  LDG.E.64 R38, desc[UR10][R4.64+0x8] ;  /* 0x0000080a04267981 */ /* 0x000ea2000c1e1b00 */
[----:B------:R-:W0:Y:S03]  /*d1d0*/  LDCU.64 UR12, c[0x0][0x390] ;  /* 0x00007200ff0c77ac */ /* 0x000e260008000a00 */
[----:B------:R-:W0:Y:S01]  /*d1e0*/  LDL.LU.64 R82, [R1+0x8] ;  /* 0x0000080001527983 */ /* 0x000e220000300a00 */
[----:B--2---:R-:W-:-:S08]  /*d1f0*/  DMUL R38, R38, UR4 ;  /* 0x0000000426267c28 */ /* 0x004fd00008000000 */
[----:B0-----:R-:W-:-:S07]  /*d200*/  DFMA R38, R82, UR12, R38 ;  /* 0x0000000c52267c2b */ /* 0x001fce0008000026 */
[----:B------:R0:W-:Y:S04]  /*d210*/  STG.E.64 desc[UR10][R4.64+0x8], R38 ;  /* 0x0000082604007986 */ /* 0x0001e8000c101b0a */
.L_x_68:
[----:B------:R-:W-:Y:S05]  /*d220*/  BSYNC.RECONVERGENT B0 ;  /* 0x0000000000007941 */ /* 0x000fea0003800200 */
.L_x_67:
[----:B------:R-:W-:Y:S01]  /*d230*/  LOP3.LUT P5, RZ, R0, 0x4, RZ, 0xc0, !PT ;  /* 0x0000000400ff7812 */ /* 0x000fe200078ac0ff */
[----:B------:R-:W-:Y:S03]  /*d240*/  BSSY.RECONVERGENT B0, `(.L_x_69) ;  /* 0x0000009000007945 */ /* 0x000fe60003800200 */
[----:B------:R-:W-:-:S13]  /*d250*/  ISETP.GE.OR P5, PT, R32, UR6, P5 ;  /* 0x0000000620007c0c */ /* 0x000fda000afa6670 */
[----:B------:R-:W-:Y:S05]  /*d260*/  @P5 BRA `(.L_x_70) ;  /* 0x0000000000185947 */ /* 0x000fea0003800000 */
[----:B0-----:R-:W2:Y:S01]  /*d270*/  LDG.E.64 R38, desc[UR10][R4.64+0x10] ;  /* 0x0000100a04267981 */ /* 0x001ea2000c1e1b00 */
[----:B------:R-:W0:Y:S03]  /*d280*/  LDCU.64 UR12, c[0x0][0x390] ;  /* 0x00007200ff0c77ac */ /* 0x000e260008000a00 */
[----:B------:R-:W0:Y:S01]  /*d290*/  LDL.LU.64 R40, [R1+0x128] ;  /* 0x0001280001287983 */ /* 0x000e220000300a00 */
[----:B--2---:R-:W-:-:S08]  /*d2a0*/  DMUL R38, R38, UR4 ;  /* 0x0000000426267c28 */ /* 0x004fd00008000000 */
[----:B0-----:R-:W-:-:S07]  /*d2b0*/  DFMA R38, R40, UR12, R38 ;  /* 0x0000000c28267c2b */ /* 0x001fce0008000026 */
[----:B------:R1:W-:Y:S04]  /*d2c0*/  STG.E.64 desc[UR10][R4.64+0x10], R38 ;  /* 0x0000102604007986 */ /* 0x0003e8000c101b0a */
.L_x_70:
[----:B------:R-:W-:Y:S05]  /*d2d0*/  BSYNC.RECONVERGENT B0 ;  /* 0x0000000000007941 */ /* 0x000fea0003800200 */
.L_x_69:
[----:B------:R-:W-:Y:S01]  /*d2e0*/  ISETP.GE.OR P5, PT, R32, UR6, P0 ;  /* 0x0000000620007c0c */ /* 0x000fe200087a6670 */
[----:B------:R-:W-:-:S12]  /*d2f0*/  BSSY.RECONVERGENT B0, `(.L_x_71) ;  /* 0x0000007000007945 */ /* 0x000fd80003800200 */
[----:B------:R-:W-:Y:S05]  /*d300*/  @P5 BRA `(.L_x_72) ;  /* 0x0000000000145947 */ /* 0x000fea0003800000 */
[----:B01----:R-:W2:Y:S01]  /*d310*/  LDG.E.64 R38, desc[UR10][R4.64+0x18] ;  /* 0x0000180a04267981 */ /* 0x003ea2000c1e1b00 */
[----:B------:R-:W0:Y:S01]  /*d320*/  LDCU.64 UR12, c[0x0][0x390] ;  /* 0x00007200ff0c77ac */ /* 0x000e220008000a00 */
[----:B--2---:R-:W-:-:S08]  /*d330*/  DMUL R38, R38, UR4 ;  /* 0x0000000426267c28 */ /* 0x004fd00008000000 */
[----:B0-----:R-:W-:-:S07]  /*d340*/  DFMA R38, R120, UR12, R38 ;  /* 0x0000000c78267c2b */ /* 0x001fce0008000026 */
[----:B------:R2:W-:Y:S04]  /*d350*/  STG.E.64 desc[UR10][R4.64+0x18], R38 ;  /* 0x0000182604007986 */ /* 0x0005e8000c101b0a */
.L_x_72:
[----:B------:R-:W-:Y:S05]  /*d360*/  BSYNC.RECONVERGENT B0 ;  /* 0x0000000000007941 */ /* 0x000fea0003800200 */
.L_x_71:
[----:B------:R-:W-:Y:S01]  /*d370*/  ISETP.GE.OR P5, PT, R32, UR6, P1 ;  /* 0x0000000620007c0c */ /* 0x000fe20008fa6670 */
[----:B------:R-:W-:-:S12]  /*d380*/  BSSY.RECONVERGENT B0, `(.L_x_73) ;  /* 0x0000007000007945 */ /* 0x000fd80003800200 */
[----:B------:R-:W-:Y:S05]  /*d390*/  @P5 BRA `(.L_x_74) ;  /* 0x0000000000145947 */ /* 0x000fea0003800000 */
[----:B012---:R-:W2:Y:S01]  /*d3a0*/  LDG.E.64 R38, desc[UR10][R4.64+0x20] ;  /* 0x0000200a04267981 */ /* 0x007ea2000c1e1b00 */
[----:B------:R-:W0:Y:S01]  /*d3b0*/  LDCU.64 UR12, c[0x0][0x390] ;  /* 0x00007200ff0c77ac */ /* 0x000e220008000a00 */
[----:B--2---:R-:W-:-:S08]  /*d3c0*/  DMUL R38, R38, UR4 ;  /* 0x0000000426267c28 */ /* 0x004fd00008000000 */
[----:B0-----:R-:W-:-:S07]  /*d3d0*/  DFMA R38, R6, UR12, R38 ;  /* 0x0000000c06267c2b */ /* 0x001fce0008000026 */
[----:B------:R3:W-:Y:S04]  /*d3e0*/  STG.E.64 desc[UR10][R4.64+0x20], R38 ;  /* 0x0000202604007986 */ /* 0x0007e8000c101b0a */
.L_x_74:
[----:B------:R-:W-:Y:S05]  /*d3f0*/  BSYNC.RECONVERGENT B0 ;  /* 0x0000000000007941 */ /* 0x000fea0003800200 */
.L_x_73:
[----:B------:R-:W-:Y:S01]  /*d400*/  ISETP.GE.OR P5, PT, R32, UR6, P2 ;  /* 0x0000000620007c0c */ /* 0x000fe200097a6670 */
[----:B------:R-:W-:-:S12]  /*d410*/  BSSY.RECONVERGENT B0, `(.L_x_75) ;  /* 0x0000007000007945 */ /* 0x000fd80003800200 */
[----:B------:R-:W-:Y:S05]  /*d420*/  @P5 BRA `(.L_x_76) ;  /* 0x0000000000145947 */ /* 0x000fea0003800000 */
[----:B------:R-:W4:Y:S01]  /*d430*/  LDG.E.64 R6, desc[UR10][R4.64+0x28] ;  /* 0x0000280a04067981 */ /* 0x000f22000c1e1b00 */
[----:B------:R-:W5:Y:S01]  /*d440*/  LDCU.64 UR12, c[0x0][0x390] ;  /* 0x00007200ff0c77ac */ /* 0x000f620008000a00 */
[----:B----4-:R-:W-:-:S08]  /*d450*/  DMUL R6, R6, UR4 ;  /* 0x0000000406067c28 */ /* 0x010fd00008000000 */
[----:B-----5:R-:W-:-:S07]  /*d460*/  DFMA R6, R8, UR12, R6 ;  /* 0x0000000c08067c2b */ /* 0x020fce0008000006 */
[----:B------:R4:W-:Y:S04]  /*d470*/  STG.E.64 desc[UR10][R4.64+0x28], R6 ;  /* 0x0000280604007986 */ /* 0x0009e8000c101b0a */
.L_x_76:
[----:B------:R-:W-:Y:S05]  /*d480*/  BSYNC.RECONVERGENT B0 ;  /* 0x0000000000007941 */ /* 0x000fea0003800200 */
.L_x_75:
[----:B------:R-:W-:Y:S01]  /*d490*/  ISETP.GE.OR P5, PT, R32, UR6, P3 ;  /* 0x0000000620007c0c */ /* 0x000fe20009fa6670 */
[----:B------:R-:W-:Y:S01]  /*d4a0*/  BSSY.RECONVERGENT B0, `(.L_x_77) ;  /* 0x0000008000007945 */ /* 0x000fe20003800200 */
[----:B------:R-:W-:-:S11]  /*d4b0*/  VIADD R33, R81, 0x3 ;  /* 0x0000000351217836 */ /* 0x000fd60000000000 */
[----:B------:R-:W-:Y:S05]  /*d4c0*/  @P5 BRA `(.L_x_78) ;  /* 0x0000000000145947 */ /* 0x000fea0003800000 */
[----:B----4-:R-:W4:Y:S01]  /*d4d0*/  LDG.E.64 R6, desc[UR10][R4.64+0x30] ;  /* 0x0000300a04067981 */ /* 0x010f22000c1e1b00 */
[----:B------:R-:W5:Y:S01]  /*d4e0*/  LDCU.64 UR12, c[0x0][0x390] ;  /* 0x00007200ff0c77ac */ /* 0x000f620008000a00 */
[----:B----4-:R-:W-:-:S08]  /*d4f0*/  DMUL R6, R6, UR4 ;  /* 0x0000000406067c28 */ /* 0x010fd00008000000 */
[----:B-----5:R-:W-:-:S07]  /*d500*/  DFMA R6, R46, UR12, R6 ;  /* 0x0000000c2e067c2b */ /* 0x020fce0008000006 */
[----:B------:R4:W-:Y:S04]  /*d510*/  STG.E.64 desc[UR10][R4.64+0x30], R6 ;  /* 0x0000300604007986 */ /* 0x0009e8000c101b0a */
.L_x_78:
[----:B------:R-:W-:Y:S05]  /*d520*/  BSYNC.RECONVERGENT B0 ;  /* 0x0000000000007941 */ /* 0x000fea0003800200 */
.L_x_77:
[----:B------:R-:W-:-:S04]  /*d530*/  LOP3.LUT P5, RZ, R0, 0x2, RZ, 0xc0, !PT ;  /* 0x0000000200ff7812 */ /* 0x000fc800078ac0ff */
[----:B------:R-:W-:-:S13]  /*d540*/  ISETP.GE.OR P5, PT, R33, UR6, P5 ;  /* 0x0000000621007c0c */ /* 0x000fda000afa6670 */
[----:B01234-:R-:W0:Y:S01]  /*d550*/  @!P5 LDC.64 R4, c[0x0][0x3c0] ;  /* 0x0000f000ff04db82 */ /* 0x01fe220000000a00 */
[----:B------:R-:W-:-:S07]  /*d560*/  @!P5 IMAD.IADD R9, R80, 0x1, R42 ;  /* 0x000000015009d824 */ /* 0x000fce00078e022a */
[----:B------:R-:W1:Y:S01]  /*d570*/  @!P5 LDC.64 R6, c[0x0][0x390] ;  /* 0x0000e400ff06db82 */ /* 0x000e620000000a00 */
[----:B0-----:R-:W-:-:S05]  /*d580*/  @!P5 IMAD.WIDE R8, R9, 0x8, R4 ;  /* 0x000000080908d825 */ /* 0x001fca00078e0204 */
[----:B------:R-:W2:Y:S02]  /*d590*/  @!P5 LDG.E.64 R4, desc[UR10][R8.64] ;  /* 0x0000000a0804d981 */ /* 0x000ea4000c1e1b00 */
[----:B--2---:R-:W-:-:S08]  /*d5a0*/  @!P5 DMUL R4, R4, UR4 ;  /* 0x000000040404dc28 */ /* 0x004fd00008000000 */
[----:B-1----:R-:W-:-:S07]  /*d5b0*/  @!P5 DFMA R102, R102, R6, R4 ;  /* 0x000000066666d22b */ /* 0x002fce0000000004 */
[----:B------:R0:W-:Y:S01]  /*d5c0*/  @!P5 STG.E.64 desc[UR10][R8.64], R102 ;  /* 0x000000660800d986 */ /* 0x0001e2000c101b0a */
[----:B------:R-:W-:-:S13]  /*d5d0*/  ISETP.GE.OR P5, PT, R33, UR6, P4 ;  /* 0x0000000621007c0c */ /* 0x000fda000a7a6670 */
[----:B------:R-:W2:Y:S01]  /*d5e0*/  @!P5 LDG.E.64 R4, desc[UR10][R34.64+0x38] ;  /* 0x0000380a2204d981 */ /* 0x000ea2000c1e1b00 */
[----:B------:R-:W1:Y:S01]  /*d5f0*/  @!P5 LDC.64 R6, c[0x0][0x390] ;  /* 0x0000e400ff06db82 */ /* 0x000e620000000a00 */
[----:B------:R-:W-:Y:S01]  /*d600*/  BSSY.RECONVERGENT B0, `(.L_x_79) ;  /* 0x0000011000007945 */ /* 0x000fe20003800200 */
[----:B--2---:R-:W-:-:S08]  /*d610*/  @!P5 DMUL R4, R4, UR4 ;  /* 0x000000040404dc28 */ /* 0x004fd00008000000 */
[----:B-1----:R-:W-:Y:S01]  /*d620*/  @!P5 DFMA R70, R70, R6, R4 ;  /* 0x000000064646d22b */ /* 0x002fe20000000004 */
[----:B------:R-:W-:-:S06]  /*d630*/  IMAD.IADD R6, R36, 0x1, R55 ;  /* 0x0000000124067824 */ /* 0x000fcc00078e0237 */
[----:B------:R0:W-:Y:S01]  /*d640*/  @!P5 STG.E.64 desc[UR10][R34.64+0x38], R70 ;  /* 0x000038462200d986 */ /* 0x0001e2000c101b0a */
[----:B------:R-:W-:-:S04]  /*d650*/  IADD3 R5, P5, PT, R80, R6, RZ ;  /* 0x0000000650057210 */ /* 0x000fc80007fbe0ff */
[----:B------:R-:W-:Y:S02]  /*d660*/  LEA.HI.X.SX32 R32, R6, RZ, 0x1, P5 ;  /* 0x000000ff06207211 */ /* 0x000fe400028f0eff */
[----:B------:R-:W-:-:S04]  /*d670*/  LEA R4, P5, R5, UR8, 0x3 ;  /* 0x0000000805047c11 */ /* 0x000fc8000f8a18ff */
[----:B------:R-:W-:Y:S02]  /*d680*/  LEA.HI.X R5, R5, UR9, R32, 0x3, P5 ;  /* 0x0000000905057c11 */ /* 0x000fe4000a8f1c20 */
[----:B------:R-:W-:-:S13]  /*d690*/  ISETP.GE.OR P5, PT, R33, UR6, P6 ;  /* 0x0000000621007c0c */ /* 0x000fda000b7a6670 */
[----:B0-----:R-:W-:Y:S05]  /*d6a0*/  @P5 BRA `(.L_x_80) ;  /* 0x0000000000185947 */ /* 0x001fea0003800000 */
[----:B------:R-:W2:Y:S01]  /*d6b0*/  LDG.E.64 R8, desc[UR10][R34.64+0x8] ;  /* 0x0000080a22087981 */ /* 0x000ea2000c1e1b00 */
[----:B------:R-:W0:Y:S03]  /*d6c0*/  LDCU.64 UR12, c[0x0][0x390] ;  /* 0x00007200ff0c77ac */ /* 0x000e260008000a00 */
[----:B------:R-:W0:Y:S01]  /*d6d0*/  LDL.LU.64 R38, [R1+0x18] ;  /* 0x0000180001267983 */ /* 0x000e220000300a00 */
[----:B--2---:R-:W-:-:S08]  /*d6e0*/  DMUL R8, R8, UR4 ;  /* 0x0000000408087c28 */ /* 0x004fd00008000000 */
[----:B0-----:R-:W-:-:S07]  /*d6f0*/  DFMA R8, R38, UR12, R8 ;  /* 0x0000000c26087c2b */ /* 0x001fce0008000008 */
[----:B------:R0:W-:Y:S04]  /*d700*/  STG.E.64 desc[UR10][R34.64+0x8], R8 ;  /* 0x0000080822007986 */ /* 0x0001e8000c101b0a */
.L_x_80:
[----:B------:R-:W-:Y:S05]  /*d710*/  BSYNC.RECONVERGENT B0 ;  /* 0x0000000000007941 */ /* 0x000fea0003800200 */
.L_x_79:
        /* <DEDUP_REMOVED lines=10> */
.L_x_82:
[----:B------:R-:W-:Y:S05]  /*d7c0*/  BSYNC.RECONVERGENT B0 ;  /* 0x0000000000007941 */ /* 0x000fea0003800200 */
.L_x_81:
        /* <DEDUP_REMOVED lines=8> */
.L_x_84:
[----:B------:R-:W-:Y:S05]  /*d850*/  BSYNC.RECONVERGENT B0 ;  /* 0x0000000000007941 */ /* 0x000fea0003800200 */
.L_x_83:
        /* <DEDUP_REMOVED lines=8> */
.L_x_86:
[----:B------:R-:W-:Y:S05]  /*d8e0*/  BSYNC.RECONVERGENT B0 ;  /* 0x0000000000007941 */ /* 0x000fea0003800200 */
.L_x_85:
[----:B------:R-:W-:Y:S01]  /*d8f0*/  ISETP.GE.OR P5, PT, R33, UR6, P2 ;  /* 0x0000000621007c0c */ /* 0x000fe200097a6670 */
[----:B------:R-:W-:-:S12]  /*d900*/  BSSY.RECONVERGENT B0, `(.L_x_87) ;  /* 0x0000007000007945 */ /* 0x000fd80003800200 */
[----:B------:R-:W-:Y:S05]  /*d910*/  @P5 BRA `(.L_x_88) ;  /* 0x0000000000145947 */ /* 0x000fea0003800000 */
[----:B0123--:R-:W2:Y:S01]  /*d920*/  LDG.E.64 R8, desc[UR10][R34.64+0x28] ;  /* 0x0000280a22087981 */ /* 0x00fea2000c1e1b00 */
[----:B------:R-:W0:Y:S01]  /*d930*/  LDCU.64 UR12, c[0x0][0x390] ;  /* 0x00007200ff0c77ac */ /* 0x000e220008000a00 */
[----:B--2---:R-:W-:-:S08]  /*d940*/  DMUL R8, R8, UR4 ;  /* 0x0000000408087c28 */ /* 0x004fd00008000000 */
[----:B0-----:R-:W-:-:S07]  /*d950*/  DFMA R8, R10, UR12, R8 ;  /* 0x0000000c0a087c2b */ /* 0x001fce0008000008 */
[----:B------:R4:W-:Y:S04]  /*d960*/  STG.E.64 desc[UR10][R34.64+0x28], R8 ;  /* 0x0000280822007986 */ /* 0x0009e8000c101b0a */
.L_x_88:
[----:B------:R-:W-:Y:S05]  /*d970*/  BSYNC.RECONVERGENT B0 ;  /* 0x0000000000007941 */ /* 0x000fea0003800200 */
.L_x_87:
[----:B------:R-:W-:Y:S01]  /*d980*/  ISETP.GE.OR P5, PT, R33, UR6, P3 ;  /* 0x0000000621007c0c */ /* 0x000fe20009fa6670 */
[----:B------:R-:W-:Y:S01]  /*d990*/  BSSY.RECONVERGENT B0, `(.L_x_89) ;  /* 0x0000009000007945 */ /* 0x000fe20003800200 */
[----:B------:R-:W-:-:S11]  /*d9a0*/  VIADD R7, R81, 0x4 ;  /* 0x0000000451077836 */ /* 0x000fd60000000000 */
[----:B------:R-:W-:Y:S05]  /*d9b0*/  @P5 BRA `(.L_x_90) ;  /* 0x0000000000185947 */ /* 0x000fea0003800000 */
[----:B01234-:R-:W2:Y:S01]  /*d9c0*/  LDG.E.64 R8, desc[UR10][R34.64+0x30] ;  /* 0x0000300a22087981 */ /* 0x01fea2000c1e1b00 */
[----:B------:R-:W0:Y:S03]  /*d9d0*/  LDCU.64 UR12, c[0x0][0x390] ;  /* 0x00007200ff0c77ac */ /* 0x000e260008000a00 */
[----:B------:R-:W0:Y:S01]  /*d9e0*/  LDL.LU.64 R10, [R1+0x20] ;  /* 0x00002000010a7983 */ /* 0x000e220000300a00 */
[----:B--2---:R-:W-:-:S08]  /*d9f0*/  DMUL R8, R8, UR4 ;  /* 0x0000000408087c28 */ /* 0x004fd00008000000 */
[----:B0-----:R-:W-:-:S07]  /*da00*/  DFMA R8, R10, UR12, R8 ;  /* 0x0000000c0a087c2b */ /* 0x001fce0008000008 */
[----:B------:R0:W-:Y:S04]  /*da10*/  STG.E.64 desc[UR10][R34.64+0x30], R8 ;  /* 0x0000300822007986 */ /* 0x0001e8000c101b0a */
.L_x_90:
[----:B------:R-:W-:Y:S05]  /*da20*/  BSYNC.RECONVERGENT B0 ;  /* 0x0000000000007941 */ /* 0x000fea0003800200 */
.L_x_89:
        /* <DEDUP_REMOVED lines=25> */
[----:B------:R-:W0:Y:S01]  /*dbc0*/  LDCU.64 UR12, c[0x0][0x390] ;  /* 0x00007200ff0c77ac */ /* 0x000e220008000a00 */
[----:B--2---:R-:W-:-:S08]  /*dbd0*/  DMUL R32, R32, UR4 ;  /* 0x0000000420207c28 */ /* 0x004fd00008000000 */
[----:B0-----:R-:W-:-:S07]  /*dbe0*/  DFMA R32, R112, UR12, R32 ;  /* 0x0000000c70207c2b */ /* 0x001fce0008000020 */
[----:B------:R0:W-:Y:S04]  /*dbf0*/  STG.E.64 desc[UR10][R2.64+0x8], R32 ;  /* 0x0000082002007986 */ /* 0x0001e8000c101b0a */
.L_x_92:
[----:B------:R-:W-:Y:S05]  /*dc00*/  BSYNC.RECONVERGENT B0 ;  /* 0x0000000000007941 */ /* 0x000fea0003800200 */
.L_x_91:
        /* <DEDUP_REMOVED lines=10> */
.L_x_94:
[----:B------:R-:W-:Y:S05]  /*dcb0*/  BSYNC.RECONVERGENT B0 ;  /* 0x0000000000007941 */ /* 0x000fea0003800200 */
.L_x_93:
        /* <DEDUP_REMOVED lines=8> */
.L_x_96:
[----:B------:R-:W-:Y:S05]  /*dd40*/  BSYNC.RECONVERGENT B0 ;  /* 0x0000000000007941 */ /* 0x000fea0003800200 */
.L_x_95:
        /* <DEDUP_REMOVED lines=8> */
.L_x_98:
[----:B------:R-:W-:Y:S05]  /*ddd0*/  BSYNC.RECONVERGENT B0 ;  /* 0x0000000000007941 */ /* 0x000fea0003800200 */
.L_x_97:
        /* <DEDUP_REMOVED lines=8> */
.L_x_100:
[----:B------:R-:W-:Y:S05]  /*de60*/  BSYNC.RECONVERGENT B0 ;  /* 0x0000000000007941 */ /* 0x000fea0003800200 */
.L_x_99:
[----:B------:R-:W-:Y:S01]  /*de70*/  ISETP.GE.OR P5, PT, R7, UR6, P3 ;  /* 0x0000000607007c0c */ /* 0x000fe20009fa6670 */
[----:B------:R-:W-:Y:S01]  /*de80*/  BSSY.RECONVERGENT B0, `(.L_x_101) ;  /* 0x0000009000007945 */ /* 0x000fe20003800200 */
[----:B------:R-:W-:-:S11]  /*de90*/  VIADD R11, R81, 0x5 ;  /* 0x00000005510b7836 */ /* 0x000fd60000000000 */
[----:B------:R-:W-:Y:S05]  /*dea0*/  @P5 BRA `(.L_x_102) ;  /* 0x0000000000185947 */ /* 0x000fea0003800000 */
[----:B----4-:R-:W4:Y:S01]  /*deb0*/  LDG.E.64 R12, desc[UR10][R2.64+0x30] ;  /* 0x0000300a020c7981 */ /* 0x010f22000c1e1b00 */
[----:B------:R-:W5:Y:S03]  /*dec0*/  LDCU.64 UR12, c[0x0][0x390] ;  /* 0x00007200ff0c77ac */ /* 0x000f660008000a00 */
[----:B------:R-:W5:Y:S01]  /*ded0*/  LDL.LU.64 R14, [R1+0xa8] ;  /* 0x0000a800010e7983 */ /* 0x000f620000300a00 */
[----:B----4-:R-:W-:-:S08]  /*dee0*/  DMUL R12, R12, UR4 ;  /* 0x000000040c0c7c28 */ /* 0x010fd00008000000 */
[----:B-----5:R-:W-:-:S07]  /*def0*/  DFMA R12, R14, UR12, R12 ;  /* 0x0000000c0e0c7c2b */ /* 0x020fce000800000c */
[----:B------:R4:W-:Y:S04]  /*df00*/  STG.E.64 desc[UR10][R2.64+0x30], R12 ;  /* 0x0000300c02007986 */ /* 0x0009e8000c101b0a */
.L_x_102:
[----:B------:R-:W-:Y:S05]  /*df10*/  BSYNC.RECONVERGENT B0 ;  /* 0x0000000000007941 */ /* 0x000fea0003800200 */
.L_x_101:
        /* <DEDUP_REMOVED lines=13> */
[----:B------:R-:W-:Y:S01]  /*dff0*/  IMAD.IADD R55, R10, 0x1, R55 ;  /* 0x000000010a377824 */ /* 0x000fe200078e0237 */
[----:B------:R-:W-:Y:S01]  /*e000*/  BSSY.RECONVERGENT B0, `(.L_x_103) ;  /* 0x000000f000007945 */ /* 0x000fe20003800200 */
[----:B--2---:R-:W-:-:S08]  /*e010*/  @!P5 DMUL R2, R2, UR4 ;  /* 0x000000040202dc28 */ /* 0x004fd00008000000 */
[----:B-1----:R-:W-:-:S07]  /*e020*/  @!P5 DFMA R74, R74, R12, R2 ;  /* 0x0000000c4a4ad22b */ /* 0x002fce0000000002 */
        /* <DEDUP_REMOVED lines=12> */
.L_x_104:
[----:B------:R-:W-:Y:S05]  /*e0f0*/  BSYNC.RECONVERGENT B0 ;  /* 0x0000000000007941 */ /* 0x000fea0003800200 */
.L_x_103:
        /* <DEDUP_REMOVED lines=10> */
.L_x_106:
[----:B------:R-:W-:Y:S05]  /*e1a0*/  BSYNC.RECONVERGENT B0 ;  /* 0x0000000000007941 */ /* 0x000fea0003800200 */
.L_x_105:
        /* <DEDUP_REMOVED lines=8> */
.L_x_108:
[----:B------:R-:W-:Y:S05]  /*e230*/  BSYNC.RECONVERGENT B0 ;  /* 0x0000000000007941 */ /* 0x000fea0003800200 */
.L_x_107:
        /* <DEDUP_REMOVED lines=8> */
.L_x_110:
[----:B------:R-:W-:Y:S05]  /*e2c0*/  BSYNC.RECONVERGENT B0 ;  /* 0x0000000000007941 */ /* 0x000fea0003800200 */
.L_x_109:
        /* <DEDUP_REMOVED lines=8> */
.L_x_112:
[----:B------:R-:W-:Y:S05]  /*e350*/  BSYNC.RECONVERGENT B0 ;  /* 0x0000000000007941 */ /* 0x000fea0003800200 */
.L_x_111:
        /* <DEDUP_REMOVED lines=10> */
.L_x_114:
[----:B------:R-:W-:Y:S05]  /*e400*/  BSYNC.RECONVERGENT B0 ;  /* 0x0000000000007941 */ /* 0x000fea0003800200 */
.L_x_113:
        /* <DEDUP_REMOVED lines=13> */
[----:B------:R-:W-:Y:S01]  /*e4e0*/  VIADD R14, R81, 0x7 ;  /* 0x00000007510e7836 */ /* 0x000fe20000000000 */
[----:B------:R-:W-:Y:S01]  /*e4f0*/  ISETP.GE.OR P6, PT, R15, UR6, P6 ;  /* 0x000000060f007c0c */ /* 0x000fe2000b7c6670 */
[----:B------:R-:W-:Y:S01]  /*e500*/  BSSY.RECONVERGENT B0, `(.L_x_115) ;  /* 0x000000e000007945 */ /* 0x000fe20003800200 */
[----:B--2---:R-:W-:-:S08]  /*e510*/  @!P5 DMUL R6, R6, UR4 ;  /* 0x000000040606dc28 */ /* 0x004fd00008000000 */
[----:B-1----:R-:W-:-:S07]  /*e520*/  @!P5 DFMA R6, R76, R12, R6 ;  /* 0x0000000c4c06d22b */ /* 0x002fce0000000006 */
[----:B------:R0:W-:Y:S01]  /*e530*/  @!P5 STG.E.64 desc[UR10][R8.64+0x38], R6 ;  /* 0x000038060800d986 */ /* 0x0001e2000c101b0a */
[----:B------:R-:W-:-:S04]  /*e540*/  LOP3.LUT P5, RZ, R0, 0x2, RZ, 0xc0, !PT ;  /* 0x0000000200ff7812 */ /* 0x000fc800078ac0ff */
[----:B------:R-:W-:-:S13]  /*e550*/  ISETP.GE.OR P5, PT, R14, UR6, P5 ;  /* 0x000000060e007c0c */ /* 0x000fda000afa6670 */
[----:B------:R-:W1:Y:S01]  /*e560*/  @!P5 LDC.64 R12, c[0x0][0x3c0] ;  /* 0x0000f000ff0cdb82 */ /* 0x000e620000000a00 */
[----:B------:R-:W-:Y:S01]  /*e570*/  @!P5 IMAD.IADD R55, R80, 0x1, R55 ;  /* 0x000000015037d824 */ /* 0x000fe200078e0237 */
[----:B0-----:R-:W-:Y:S06]  /*e580*/  @P6 BRA `(.L_x_116) ;  /* 0x0000000000146947 */ /* 0x001fec0003800000 */
[----:B------:R-:W2:Y:S01]  /*e590*/  LDG.E.64 R4, desc[UR10][R8.64+0x8] ;  /* 0x0000080a08047981 */ /* 0x000ea2000c1e1b00 */
[----:B------:R-:W0:Y:S01]  /*e5a0*/  LDCU.64 UR12, c[0x0][0x390] ;  /* 0x00007200ff0c77ac */ /* 0x000e220008000a00 */
[----:B--2---:R-:W-:-:S08]  /*e5b0*/  DMUL R4, R4, UR4 ;  /* 0x0000000404047c28 */ /* 0x004fd00008000000 */
[----:B0-----:R-:W-:-:S07]  /*e5c0*/  DFMA R4, R58, UR12, R4 ;  /* 0x0000000c3a047c2b */ /* 0x001fce0008000004 */
[----:B------:R0:W-:Y:S04]  /*e5d0*/  STG.E.64 desc[UR10][R8.64+0x8], R4 ;  /* 0x0000080408007986 */ /* 0x0001e8000c101b0a */
.L_x_116:
[----:B------:R-:W-:Y:S05]  /*e5e0*/  BSYNC.RECONVERGENT B0 ;  /* 0x0000000000007941 */ /* 0x000fea0003800200 */
.L_x_115:
        /* <DEDUP_REMOVED lines=10> */
.L_x_118:
[----:B------:R-:W-:Y:S05]  /*e690*/  BSYNC.RECONVERGENT B0 ;  /* 0x0000000000007941 */ /* 0x000fea0003800200 */
.L_x_117:
[----:B------:R-:W-:Y:S01]  /*e6a0*/  ISETP.GE.OR P6, PT, R15, UR6, P0 ;  /* 0x000000060f007c0c */ /* 0x000fe200087c6670 */
[----:B------:R-:W-:-:S12]  /*e6b0*/  BSSY.RECONVERGENT B0, `(.L_x_119) ;  /* 0x0000007000007945 */ /* 0x000fd80003800200 */
[----:B------:R-:W-:Y:S05]  /*e6c0*/  @P6 BRA `(.L_x_120) ;  /* 0x0000000000146947 */ /* 0x000fea0003800000 */
[----:B0-2---:R-:W2:Y:S01]  /*e6d0*/  LDG.E.64 R4, desc[UR10][R8.64+0x18] ;  /* 0x0000180a08047981 */ /* 0x005ea2000c1e1b00 */
[----:B------:R-:W0:Y:S01]  /*e6e0*/  LDCU.64 UR12, c[0x0][0x390] ;  /* 0x00007200ff0c77ac */ /* 0x000e220008000a00 */
[----:B--2---:R-:W-:-:S08]  /*e6f0*/  DMUL R4, R4, UR4 ;  /* 0x0000000404047c28 */ /* 0x004fd00008000000 */
[----:B0-----:R-:W-:-:S07]  /*e700*/  DFMA R4, R22, UR12, R4 ;  /* 0x0000000c16047c2b */ /* 0x001fce0008000004 */
[----:B------:R3:W-:Y:S04]  /*e710*/  STG.E.64 desc[UR10][R8.64+0x18], R4 ;  /* 0x0000180408007986 */ /* 0x0007e8000c101b0a */
.L_x_120:
[----:B------:R-:W-:Y:S05]  /*e720*/  BSYNC.RECONVERGENT B0 ;  /* 0x0000000000007941 */ /* 0x000fea0003800200 */
.L_x_119:
[----:B------:R-:W-:Y:S01]  /*e730*/  ISETP.GE.OR P6, PT, R15, UR6, P1 ;  /* 0x000000060f007c0c */ /* 0x000fe20008fc6670 */
[----:B------:R-:W-:-:S12]  /*e740*/  BSSY.RECONVERGENT B0, `(.L_x_121) ;  /* 0x0000007000007945 */ /* 0x000fd80003800200 */
[----:B------:R-:W-:Y:S05]  /*e750*/  @P6 BRA `(.L_x_122) ;  /* 0x0000000000146947 */ /* 0x000fea0003800000 */
[----:B0-23--:R-:W2:Y:S01]  /*e760*/  LDG.E.64 R4, desc[UR10][R8.64+0x20] ;  /* 0x0000200a08047981 */ /* 0x00dea2000c1e1b00 */
[----:B------:R-:W0:Y:S01]  /*e770*/  LDCU.64 UR12, c[0x0][0x390] ;  /* 0x00007200ff0c77ac */ /* 0x000e220008000a00 */
[----:B--2---:R-:W-:-:S08]  /*e780*/  DMUL R4, R4, UR4 ;  /* 0x0000000404047c28 */ /* 0x004fd00008000000 */
[----:B0-----:R-:W-:-:S07]  /*e790*/  DFMA R4, R24, UR12, R4 ;  /* 0x0000000c18047c2b */ /* 0x001fce0008000004 */
[----:B------:R4:W-:Y:S04]  /*e7a0*/  STG.E.64 desc[UR10][R8.64+0x20], R4 ;  /* 0x0000200408007986 */ /* 0x0009e8000c101b0a */
.L_x_122:
[----:B------:R-:W-:Y:S05]  /*e7b0*/  BSYNC.RECONVERGENT B0 ;  /* 0x0000000000007941 */ /* 0x000fea0003800200 */
.L_x_121:
[----:B------:R-:W-:Y:S01]  /*e7c0*/  ISETP.GE.OR P6, PT, R15, UR6, P2 ;  /* 0x000000060f007c0c */ /* 0x000fe200097c6670 */
[----:B------:R-:W-:-:S12]  /*e7d0*/  BSSY.RECONVERGENT B0, `(.L_x_123) ;  /* 0x0000007000007945 */ /* 0x000fd80003800200 */
[----:B------:R-:W-:Y:S05]  /*e7e0*/  @P6 BRA `(.L_x_124) ;  /* 0x0000000000146947 */ /* 0x000fea0003800000 */
[----:B0-234-:R-:W2:Y:S01]  /*e7f0*/  LDG.E.64 R4, desc[UR10][R8.64+0x28] ;  /* 0x0000280a08047981 */ /* 0x01dea2000c1e1b00 */
[----:B------:R-:W0:Y:S01]  /*e800*/  LDCU.64 UR12, c[0x0][0x390] ;  /* 0x00007200ff0c77ac */ /* 0x000e220008000a00 */
[----:B--2---:R-:W-:-:S08]  /*e810*/  DMUL R4, R4, UR4 ;  /* 0x0000000404047c28 */ /* 0x004fd00008000000 */
[----:B0-----:R-:W-:-:S07]  /*e820*/  DFMA R4, R26, UR12, R4 ;  /* 0x0000000c1a047c2b */ /* 0x001fce0008000004 */
[----:B------:R0:W-:Y:S04]  /*e830*/  STG.E.64 desc[UR10][R8.64+0x28], R4 ;  /* 0x0000280408007986 */ /* 0x0001e8000c101b0a */
.L_x_124:
[----:B------:R-:W-:Y:S05]  /*e840*/  BSYNC.RECONVERGENT B0 ;  /* 0x0000000000007941 */ /* 0x000fea0003800200 */
.L_x_123:
[----:B------:R-:W-:Y:S01]  /*e850*/  ISETP.GE.OR P6, PT, R15, UR6, P3 ;  /* 0x000000060f007c0c */ /* 0x000fe20009fc6670 */
[----:B------:R-:W-:Y:S01]  /*e860*/  BSSY.RECONVERGENT B0, `(.L_x_125) ;  /* 0x0000009000007945 */ /* 0x000fe20003800200 */
[----:B-1----:R-:W-:-:S11]  /*e870*/  @!P5 IMAD.WIDE R12, R55, 0x8, R12 ;  /* 0x00000008370cd825 */ /* 0x002fd600078e020c */
[----:B------:R-:W-:Y:S05]  /*e880*/  @P6 BRA `(.L_x_126) ;  /* 0x0000000000186947 */ /* 0x000fea0003800000 */
[----:B0-234-:R-:W2:Y:S01]  /*e890*/  LDG.E.64 R4, desc[UR10][R8.64+0x30] ;  /* 0x0000300a08047981 */ /* 0x01dea2000c1e1b00 */
[----:B------:R-:W0:Y:S03]  /*e8a0*/  LDCU.64 UR12, c[0x0][0x390] ;  /* 0x00007200ff0c77ac */ /* 0x000e260008000a00 */
[----:B------:R-:W0:Y:S01]  /*e8b0*/  LDL.LU.64 R6, [R1+0xc0] ;  /* 0x0000c00001067983 */ /* 0x000e220000300a00 */
[----:B--2---:R-:W-:-:S08]  /*e8c0*/  DMUL R4, R4, UR4 ;  /* 0x0000000404047c28 */ /* 0x004fd00008000000 */
[----:B0-----:R-:W-:-:S07]  /*e8d0*/  DFMA R4, R6, UR12, R4 ;  /* 0x0000000c06047c2b */ /* 0x001fce0008000004 */
[----:B------:R1:W-:Y:S04]  /*e8e0*/  STG.E.64 desc[UR10][R8.64+0x30], R4 ;  /* 0x0000300408007986 */ /* 0x0003e8000c101b0a */
.L_x_126:
[----:B------:R-:W-:Y:S05]  /*e8f0*/  BSYNC.RECONVERGENT B0 ;  /* 0x0000000000007941 */ /* 0x000fea0003800200 */
.L_x_125:
[----:B01234-:R-:W2:Y:S01]  /*e900*/  @!P5 LDG.E.64 R4, desc[UR10][R12.64] ;  /* 0x0000000a0c04d981 */ /* 0x01fea2000c1e1b00 */
[----:B------:R-:W0:Y:S01]  /*e910*/  @!P5 LDC.64 R6, c[0x0][0x390] ;  /* 0x0000e400ff06db82 */ /* 0x000e220000000a00 */
[----:B------:R-:W-:Y:S01]  /*e920*/  LOP3.LUT P6, RZ, R0, 0x4, RZ, 0xc0, !PT ;  /* 0x0000000400ff7812 */ /* 0x000fe200078cc0ff */
[----:B------:R-:W-:Y:S01]  /*e930*/  BSSY.RECONVERGENT B0, `(.L_x_127) ;  /* 0x0000012000007945 */ /* 0x000fe20003800200 */
[C---:B------:R-:W-:Y:S02]  /*e940*/  ISETP.GE.OR P0, PT, R14.reuse, UR6, P0 ;  /* 0x000000060e007c0c */ /* 0x040fe40008706670 */
[C---:B------:R-:W-:Y:S02]  /*e950*/  ISETP.GE.OR P6, PT, R14.reuse, UR6, P6 ;  /* 0x000000060e007c0c */ /* 0x040fe4000b7c6670 */
[C---:B------:R-:W-:Y:S02]  /*e960*/  ISETP.GE.OR P1, PT, R14.reuse, UR6, P1 ;  /* 0x000000060e007c0c */ /* 0x040fe40008f26670 */
[----:B------:R-:W-:-:S02]  /*e970*/  ISETP.GE.OR P2, PT, R14, UR6, P2 ;  /* 0x000000060e007c0c */ /* 0x000fc40009746670 */
[C---:B------:R-:W-:Y:S02]  /*e980*/  ISETP.GE.OR P3, PT, R14.reuse, UR6, P3 ;  /* 0x000000060e007c0c */ /* 0x040fe40009f66670 */
[----:B------:R-:W-:Y:S01]  /*e990*/  ISETP.GE.OR P4, PT, R14, UR6, P4 ;  /* 0x000000060e007c0c */ /* 0x000fe2000a786670 */
[----:B--2---:R-:W-:-:S08]  /*e9a0*/  @!P5 DMUL R4, R4, UR4 ;  /* 0x000000040404dc28 */ /* 0x004fd00008000000 */
[----:B0-----:R-:W-:-:S07]  /*e9b0*/  @!P5 DFMA R4, R62, R6, R4 ;  /* 0x000000063e04d22b */ /* 0x001fce0000000004 */
[----:B------:R0:W-:Y:S01]  /*e9c0*/  @!P5 STG.E.64 desc[UR10][R12.64], R4 ;  /* 0x000000040c00d986 */ /* 0x0001e2000c101b0a */
[----:B------:R-:W-:-:S04]  /*e9d0*/  LOP3.LUT P5, RZ, R0, 0x8, RZ, 0xc0, !PT ;  /* 0x0000000800ff7812 */ /* 0x000fc800078ac0ff */
[----:B------:R-:W-:-:S13]  /*e9e0*/  ISETP.GE.OR P5, PT, R14, UR6, P5 ;  /* 0x000000060e007c0c */ /* 0x000fda000afa6670 */
[----:B0-----:R-:W-:Y:S05]  /*e9f0*/  @P5 BRA `(.L_x_128) ;  /* 0x0000000000145947 */ /* 0x001fea0003800000 */
[----:B------:R-:W2:Y:S01]  /*ea00*/  LDG.E.64 R4, desc[UR10][R2.64+0x8] ;  /* 0x0000080a02047981 */ /* 0x000ea2000c1e1b00 */
[----:B------:R-:W0:Y:S01]  /*ea10*/  LDCU.64 UR8, c[0x0][0x390] ;  /* 0x00007200ff0877ac */ /* 0x000e220008000a00 */
[----:B--2---:R-:W-:-:S08]  /*ea20*/  DMUL R4, R4, UR4 ;  /* 0x0000000404047c28 */ /* 0x004fd00008000000 */
[----:B0-----:R-:W-:-:S07]  /*ea30*/  DFMA R4, R56, UR8, R4 ;  /* 0x0000000838047c2b */ /* 0x001fce0008000004 */
[----:B------:R0:W-:Y:S04]  /*ea40*/  STG.E.64 desc[UR10][R2.64+0x8], R4 ;  /* 0x0000080402007986 */ /* 0x0001e8000c101b0a */
.L_x_128:
[----:B------:R-:W-:Y:S05]  /*ea50*/  BSYNC.RECONVERGENT B0 ;  /* 0x0000000000007941 */ /* 0x000fea0003800200 */
.L_x_127:
[----:B------:R-:W-:Y:S04]  /*ea60*/  BSSY.RECONVERGENT B0, `(.L_x_129) ;  /* 0x0000008000007945 */ /* 0x000fe80003800200 */
[----:B------:R-:W-:Y:S05]  /*ea70*/  @P6 BRA `(.L_x_130) ;  /* 0x0000000000186947 */ /* 0x000fea0003800000 */
[----:B0-----:R-:W2:Y:S01]  /*ea80*/  LDG.E.64 R4, desc[UR10][R2.64+0x10] ;  /* 0x0000100a02047981 */ /* 0x001ea2000c1e1b00 */
[----:B------:R-:W0:Y:S03]  /*ea90*/  LDCU.64 UR8, c[0x0][0x390] ;  /* 0x00007200ff0877ac */ /* 0x000e260008000a00 */
[----:B------:R-:W0:Y:S01]  /*eaa0*/  LDL.LU.64 R6, [R1+0xd0] ;  /* 0x0000d00001067983 */ /* 0x000e220000300a00 */
[----:B--2---:R-:W-:-:S08]  /*eab0*/  DMUL R4, R4, UR4 ;  /* 0x0000000404047c28 */ /* 0x004fd00008000000 */
[----:B0-----:R-:W-:-:S07]  /*eac0*/  DFMA R4, R6, UR8, R4 ;  /* 0x0000000806047c2b */ /* 0x001fce0008000004 */
[----:B------:R1:W-:Y:S04]  /*ead0*/  STG.E.64 desc[UR10][R2.64+0x10], R4 ;  /* 0x0000100402007986 */ /* 0x0003e8000c101b0a */
.L_x_130:
[----:B------:R-:W-:Y:S05]  /*eae0*/  BSYNC.RECONVERGENT B0 ;  /* 0x0000000000007941 */ /* 0x000fea0003800200 */
.L_x_129:
[----:B------:R-:W-:Y:S04]  /*eaf0*/  BSSY.RECONVERGENT B0, `(.L_x_131) ;  /* 0x0000007000007945 */ /* 0x000fe80003800200 */
[----:B------:R-:W-:Y:S05]  /*eb00*/  @P0 BRA `(.L_x_132) ;  /* 0x0000000000140947 */ /* 0x000fea0003800000 */
[----:B01----:R-:W2:Y:S01]  /*eb10*/  LDG.E.64 R4, desc[UR10][R2.64+0x18] ;  /* 0x0000180a02047981 */ /* 0x003ea2000c1e1b00 */
[----:B------:R-:W0:Y:S01]  /*eb20*/  LDCU.64 UR8, c[0x0][0x390] ;  /* 0x00007200ff0877ac */ /* 0x000e220008000a00 */
[----:B--2---:R-:W-:-:S08]  /*eb30*/  DMUL R4, R4, UR4 ;  /* 0x0000000404047c28 */ /* 0x004fd00008000000 */
[----:B0-----:R-:W-:-:S07]  /*eb40*/  DFMA R4, R28, UR8, R4 ;  /* 0x000000081c047c2b */ /* 0x001fce0008000004 */
[----:B------:R2:W-:Y:S04]  /*eb50*/  STG.E.64 desc[UR10][R2.64+0x18], R4 ;  /* 0x0000180402007986 */ /* 0x0005e8000c101b0a */
.L_x_132:
[----:B------:R-:W-:Y:S05]  /*eb60*/  BSYNC.RECONVERGENT B0 ;  /* 0x0000000000007941 */ /* 0x000fea0003800200 */
.L_x_131:
[----:B------:R-:W-:Y:S04]  /*eb70*/  BSSY.RECONVERGENT B0, `(.L_x_133) ;  /* 0x0000007000007945 */ /* 0x000fe80003800200 */
[----:B------:R-:W-:Y:S05]  /*eb80*/  @P1 BRA `(.L_x_134) ;  /* 0x0000000000141947 */ /* 0x000fea0003800000 */
[----:B012---:R-:W2:Y:S01]  /*eb90*/  LDG.E.64 R4, desc[UR10][R2.64+0x20] ;  /* 0x0000200a02047981 */ /* 0x007ea2000c1e1b00 */
[----:B------:R-:W0:Y:S01]  /*eba0*/  LDCU.64 UR8, c[0x0][0x390] ;  /* 0x00007200ff0877ac */ /* 0x000e220008000a00 */
[----:B--2---:R-:W-:-:S08]  /*ebb0*/  DMUL R4, R4, UR4 ;  /* 0x0000000404047c28 */ /* 0x004fd00008000000 */
[----:B0-----:R-:W-:-:S07]  /*ebc0*/  DFMA R4, R30, UR8, R4 ;  /* 0x000000081e047c2b */ /* 0x001fce0008000004 */
[----:B------:R3:W-:Y:S04]  /*ebd0*/  STG.E.64 desc[UR10][R2.64+0x20], R4 ;  /* 0x0000200402007986 */ /* 0x0007e8000c101b0a */
.L_x_134:
[----:B------:R-:W-:Y:S05]  /*ebe0*/  BSYNC.RECONVERGENT B0 ;  /* 0x0000000000007941 */ /* 0x000fea0003800200 */
.L_x_133:
[----:B------:R-:W-:Y:S04]  /*ebf0*/  BSSY.RECONVERGENT B0, `(.L_x_135) ;  /* 0x0000007000007945 */ /* 0x000fe80003800200 */
[----:B------:R-:W-:Y:S05]  /*ec00*/  @P2 BRA `(.L_x_136) ;  /* 0x0000000000142947 */ /* 0x000fea0003800000 */
[----:B0123--:R-:W2:Y:S01]  /*ec10*/  LDG.E.64 R4, desc[UR10][R2.64+0x28] ;  /* 0x0000280a02047981 */ /* 0x00fea2000c1e1b00 */
[----:B------:R-:W0:Y:S01]  /*ec20*/  LDCU.64 UR8, c[0x0][0x390] ;  /* 0x00007200ff0877ac */ /* 0x000e220008000a00 */
[----:B--2---:R-:W-:-:S08]  /*ec30*/  DMUL R4, R4, UR4 ;  /* 0x0000000404047c28 */ /* 0x004fd00008000000 */
[----:B0-----:R-:W-:-:S07]  /*ec40*/  DFMA R4, R48, UR8, R4 ;  /* 0x0000000830047c2b */ /* 0x001fce0008000004 */
[----:B------:R4:W-:Y:S04]  /*ec50*/  STG.E.64 desc[UR10][R2.64+0x28], R4 ;  /* 0x0000280402007986 */ /* 0x0009e8000c101b0a */
.L_x_136:
[----:B------:R-:W-:Y:S05]  /*ec60*/  BSYNC.RECONVERGENT B0 ;  /* 0x0000000000007941 */ /* 0x000fea0003800200 */
.L_x_135:
[----:B------:R-:W-:Y:S04]  /*ec70*/  BSSY.RECONVERGENT B0, `(.L_x_137) ;  /* 0x0000008000007945 */ /* 0x000fe80003800200 */
[----:B------:R-:W-:Y:S05]  /*ec80*/  @P3 BRA `(.L_x_138) ;  /* 0x0000000000183947 */ /* 0x000fea0003800000 */
[----:B01234-:R-:W2:Y:S01]  /*ec90*/  LDG.E.64 R4, desc[UR10][R2.64+0x30] ;  /* 0x0000300a02047981 */ /* 0x01fea2000c1e1b00 */
[----:B------:R-:W0:Y:S03]  /*eca0*/  LDCU.64 UR8, c[0x0][0x390] ;  /* 0x00007200ff0877ac */ /* 0x000e260008000a00 */
[----:B------:R-:W0:Y:S01]  /*ecb0*/  LDL.LU.64 R6, [R1+0xd8] ;  /* 0x0000d80001067983 */ /* 0x000e220000300a00 */
[----:B--2---:R-:W-:-:S08]  /*ecc0*/  DMUL R4, R4, UR4 ;  /* 0x0000000404047c28 */ /* 0x004fd00008000000 */
[----:B0-----:R-:W-:-:S07]  /*ecd0*/  DFMA R4, R6, UR8, R4 ;  /* 0x0000000806047c2b */ /* 0x001fce0008000004 */
[----:B------:R0:W-:Y:S04]  /*ece0*/  STG.E.64 desc[UR10][R2.64+0x30], R4 ;  /* 0x0000300402007986 */ /* 0x0001e8000c101b0a */
.L_x_138:
[----:B------:R-:W-:Y:S05]  /*ecf0*/  BSYNC.RECONVERGENT B0 ;  /* 0x0000000000007941 */ /* 0x000fea0003800200 */
.L_x_137:
[----:B------:R-:W-:Y:S05]  /*ed00*/  @P4 EXIT ;  /* 0x000000000000494d */ /* 0x000fea0003800000 */
[----:B01234-:R-:W2:Y:S01]  /*ed10*/  LDG.E.64 R4, desc[UR10][R2.64+0x38] ;  /* 0x0000380a02047981 */ /* 0x01fea2000c1e1b00 */
[----:B------:R-:W0:Y:S01]  /*ed20*/  LDCU.64 UR6, c[0x0][0x390] ;  /* 0x00007200ff0677ac */ /* 0x000e220008000a00 */
[----:B--2---:R-:W-:-:S08]  /*ed30*/  DMUL R4, R4, UR4 ;  /* 0x0000000404047c28 */ /* 0x004fd00008000000 */
[----:B0-----:R-:W-:-:S07]  /*ed40*/  DFMA R4, R78, UR6, R4 ;  /* 0x000000064e047c2b */ /* 0x001fce0008000004 */
[----:B------:R-:W-:Y:S01]  /*ed50*/  STG.E.64 desc[UR10][R2.64+0x38], R4 ;  /* 0x0000380402007986 */ /* 0x000fe2000c101b0a */
[----:B------:R-:W-:Y:S05]  /*ed60*/  EXIT ;  /* 0x000000000000794d */ /* 0x000fea0003800000 */
.L_x_139:
[----:B------:R-:W-:-:S00]  /*ed70*/  BRA `(.L_x_139) ;  /* 0xfffffffc00fc7947 */ /* 0x000fc0000383ffff */
[----:B------:R-:W-:-:S00]  /*ed80*/  NOP ;  /* 0x0000000000007918 */ /* 0x000fc00000000000 */
[----:B------:R-:W-:-:S00]  /*ed90*/  NOP ;  /* 0x0000000000007918 */ /* 0x000fc00000000000 */
[----:B------:R-:W-:-:S00]  /*eda0*/  NOP ;  /* 0x0000000000007918 */ /* 0x000fc00000000000 */
[----:B------:R-:W-:-:S00]  /*edb0*/  NOP ;  /* 0x0000000000007918 */ /* 0x000fc00000000000 */
[----:B------:R-:W-:-:S00]  /*edc0*/  NOP ;  /* 0x0000000000007918 */ /* 0x000fc00000000000 */
[----:B------:R-:W-:-:S00]  /*edd0*/  NOP ;  /* 0x0000000000007918 */ /* 0x000fc00000000000 */
[----:B------:R-:W-:-:S00]  /*ede0*/  NOP ;  /* 0x0000000000007918 */ /* 0x000fc00000000000 */
[----:B------:R-:W-:-:S00]  /*edf0*/  NOP ;  /* 0x0000000000007918 */ /* 0x000fc00000000000 */
.L_x_140:


//--------------------- .nv.shared._Z21gemm_kernel_optimizediiidPKdiS0_idPdi --------------------------
	.section	.nv.shared._Z21gemm_kernel_optimizediiidPKdiS0_idPdi,"aw",@nobits
	.sectionflags	@""
	.align	16
.nv.shared._Z21gemm_kernel_optimizediiidPKdiS0_idPdi:
	.zero		35968


//--------------------- .nv.shared.reserved.0     --------------------------
	.section	.nv.shared.reserved.0,"aw",@nobits
	.weak		__nv_reservedSMEM_offset_0_alias
	.size		__nv_reservedSMEM_offset_0_alias, 0, 64
	.other		__nv_reservedSMEM_offset_0_alias,@"STO_CUDA_RESERVED_SHARED STV_DEFAULT"
__nv_reservedSMEM_offset_0_alias:
	.zero		0
	.zero		64


//--------------------- .nv.constant0._Z21gemm_kernel_optimizediiidPKdiS0_idPdi --------------------------
	.section	.nv.constant0._Z21gemm_kernel_optimizediiidPKdiS0_idPdi,"a",@progbits
	.sectionflags	@""
	.align	4
.nv.constant0._Z21gemm_kernel_optimizediiidPKdiS0_idPdi:
	.zero		972


//--------------------- SYMBOLS --------------------------

	.type		.nv.reservedSmem.offset0,@object
	.size		.nv.reservedSmem.offset0,0x4
	.type		.nv.reservedSmem.cap,@object
	.size		.nv.reservedSmem.cap,0x4
